//
// Generated by NVIDIA NVVM Compiler
//
// Compiler Build ID: CL-36424714
// Cuda compilation tools, release 13.0, V13.0.88
// Based on NVVM 20.0.0
//

.version 9.0
.target sm_100
.address_size 64

	// .globl	_Z21softmax_rows_kernel_tIfEvPT_PKS0_ii
.global .align 4 .b8 precalc_xorwow_matrix[102400];
.global .align 4 .b8 precalc_xorwow_offset_matrix[102400];
.global .align 4 .b8 mrg32k3aM1[2304];
.global .align 4 .b8 mrg32k3aM2[2304];
.global .align 4 .b8 mrg32k3aM1SubSeq[2016];
.global .align 4 .b8 mrg32k3aM2SubSeq[2016];
.global .align 4 .b8 mrg32k3aM1Seq[2304];
.global .align 4 .b8 mrg32k3aM2Seq[2304];
.const .align 8 .b8 __cr_lgamma_table[72];

.visible .entry _Z21softmax_rows_kernel_tIfEvPT_PKS0_ii(
	.param .u64 .ptr .align 1 _Z21softmax_rows_kernel_tIfEvPT_PKS0_ii_param_0,
	.param .u64 .ptr .align 1 _Z21softmax_rows_kernel_tIfEvPT_PKS0_ii_param_1,
	.param .u32 _Z21softmax_rows_kernel_tIfEvPT_PKS0_ii_param_2,
	.param .u32 _Z21softmax_rows_kernel_tIfEvPT_PKS0_ii_param_3
)
{
	.reg .pred 	%p<58>;
	.reg .b32 	%r<101>;
	.reg .b32 	%f<364>;
	.reg .b64 	%rd<63>;

	ld.param.u64 	%rd24, [_Z21softmax_rows_kernel_tIfEvPT_PKS0_ii_param_0];
	ld.param.u64 	%rd25, [_Z21softmax_rows_kernel_tIfEvPT_PKS0_ii_param_1];
	ld.param.u32 	%r48, [_Z21softmax_rows_kernel_tIfEvPT_PKS0_ii_param_2];
	ld.param.u32 	%r47, [_Z21softmax_rows_kernel_tIfEvPT_PKS0_ii_param_3];
	mov.u32 	%r1, %ctaid.x;
	setp.ge.s32 	%p1, %r1, %r48;
	@%p1 bra 	$L__BB0_40;
	cvta.to.global.u64 	%rd1, %rd25;
	cvta.to.global.u64 	%rd2, %rd24;
	mul.lo.s32 	%r2, %r47, %r1;
	cvt.s64.s32 	%rd3, %r2;
	mul.wide.s32 	%rd26, %r2, 4;
	add.s64 	%rd4, %rd1, %rd26;
	ld.global.f32 	%f354, [%rd4];
	setp.lt.s32 	%p2, %r47, 2;
	@%p2 bra 	$L__BB0_15;
	add.s32 	%r3, %r47, -1;
	add.s32 	%r50, %r47, -2;
	and.b32  	%r4, %r3, 15;
	setp.lt.u32 	%p3, %r50, 15;
	mov.b32 	%r87, 1;
	@%p3 bra 	$L__BB0_6;
	and.b32  	%r52, %r3, -16;
	neg.s32 	%r91, %r52;
	add.s64 	%rd28, %rd26, %rd1;
	add.s64 	%rd58, %rd28, 32;
	mov.b32 	%r90, 0;
$L__BB0_4:
	.pragma "nounroll";
	ld.global.f32 	%f28, [%rd58+-28];
	setp.gt.f32 	%p4, %f28, %f354;
	selp.f32 	%f29, %f28, %f354, %p4;
	ld.global.f32 	%f30, [%rd58+-24];
	setp.gt.f32 	%p5, %f30, %f29;
	selp.f32 	%f31, %f30, %f29, %p5;
	ld.global.f32 	%f32, [%rd58+-20];
	setp.gt.f32 	%p6, %f32, %f31;
	selp.f32 	%f33, %f32, %f31, %p6;
	ld.global.f32 	%f34, [%rd58+-16];
	setp.gt.f32 	%p7, %f34, %f33;
	selp.f32 	%f35, %f34, %f33, %p7;
	ld.global.f32 	%f36, [%rd58+-12];
	setp.gt.f32 	%p8, %f36, %f35;
	selp.f32 	%f37, %f36, %f35, %p8;
	ld.global.f32 	%f38, [%rd58+-8];
	setp.gt.f32 	%p9, %f38, %f37;
	selp.f32 	%f39, %f38, %f37, %p9;
	ld.global.f32 	%f40, [%rd58+-4];
	setp.gt.f32 	%p10, %f40, %f39;
	selp.f32 	%f41, %f40, %f39, %p10;
	ld.global.f32 	%f42, [%rd58];
	setp.gt.f32 	%p11, %f42, %f41;
	selp.f32 	%f43, %f42, %f41, %p11;
	ld.global.f32 	%f44, [%rd58+4];
	setp.gt.f32 	%p12, %f44, %f43;
	selp.f32 	%f45, %f44, %f43, %p12;
	ld.global.f32 	%f46, [%rd58+8];
	setp.gt.f32 	%p13, %f46, %f45;
	selp.f32 	%f47, %f46, %f45, %p13;
	ld.global.f32 	%f48, [%rd58+12];
	setp.gt.f32 	%p14, %f48, %f47;
	selp.f32 	%f49, %f48, %f47, %p14;
	ld.global.f32 	%f50, [%rd58+16];
	setp.gt.f32 	%p15, %f50, %f49;
	selp.f32 	%f51, %f50, %f49, %p15;
	ld.global.f32 	%f52, [%rd58+20];
	setp.gt.f32 	%p16, %f52, %f51;
	selp.f32 	%f53, %f52, %f51, %p16;
	ld.global.f32 	%f54, [%rd58+24];
	setp.gt.f32 	%p17, %f54, %f53;
	selp.f32 	%f55, %f54, %f53, %p17;
	ld.global.f32 	%f56, [%rd58+28];
	setp.gt.f32 	%p18, %f56, %f55;
	selp.f32 	%f57, %f56, %f55, %p18;
	ld.global.f32 	%f58, [%rd58+32];
	setp.gt.f32 	%p19, %f58, %f57;
	selp.f32 	%f354, %f58, %f57, %p19;
	add.s32 	%r91, %r91, 16;
	add.s32 	%r90, %r90, 16;
	add.s64 	%rd58, %rd58, 64;
	setp.eq.s32 	%p20, %r91, 0;
	@%p20 bra 	$L__BB0_5;
	bra.uni 	$L__BB0_4;
$L__BB0_5:
	add.s32 	%r87, %r90, 1;
$L__BB0_6:
	setp.eq.s32 	%p21, %r4, 0;
	@%p21 bra 	$L__BB0_15;
	and.b32  	%r8, %r3, 7;
	setp.lt.u32 	%p22, %r4, 8;
	@%p22 bra 	$L__BB0_9;
	mul.wide.u32 	%rd29, %r87, 4;
	add.s64 	%rd30, %rd4, %rd29;
	ld.global.f32 	%f60, [%rd30];
	setp.gt.f32 	%p23, %f60, %f354;
	selp.f32 	%f61, %f60, %f354, %p23;
	ld.global.f32 	%f62, [%rd30+4];
	setp.gt.f32 	%p24, %f62, %f61;
	selp.f32 	%f63, %f62, %f61, %p24;
	ld.global.f32 	%f64, [%rd30+8];
	setp.gt.f32 	%p25, %f64, %f63;
	selp.f32 	%f65, %f64, %f63, %p25;
	ld.global.f32 	%f66, [%rd30+12];
	setp.gt.f32 	%p26, %f66, %f65;
	selp.f32 	%f67, %f66, %f65, %p26;
	ld.global.f32 	%f68, [%rd30+16];
	setp.gt.f32 	%p27, %f68, %f67;
	selp.f32 	%f69, %f68, %f67, %p27;
	ld.global.f32 	%f70, [%rd30+20];
	setp.gt.f32 	%p28, %f70, %f69;
	selp.f32 	%f71, %f70, %f69, %p28;
	ld.global.f32 	%f72, [%rd30+24];
	setp.gt.f32 	%p29, %f72, %f71;
	selp.f32 	%f73, %f72, %f71, %p29;
	ld.global.f32 	%f74, [%rd30+28];
	setp.gt.f32 	%p30, %f74, %f73;
	selp.f32 	%f354, %f74, %f73, %p30;
	add.s32 	%r87, %r87, 8;
$L__BB0_9:
	setp.eq.s32 	%p31, %r8, 0;
	@%p31 bra 	$L__BB0_15;
	and.b32  	%r11, %r3, 3;
	setp.lt.u32 	%p32, %r8, 4;
	@%p32 bra 	$L__BB0_12;
	mul.wide.u32 	%rd31, %r87, 4;
	add.s64 	%rd32, %rd4, %rd31;
	ld.global.f32 	%f76, [%rd32];
	setp.gt.f32 	%p33, %f76, %f354;
	selp.f32 	%f77, %f76, %f354, %p33;
	ld.global.f32 	%f78, [%rd32+4];
	setp.gt.f32 	%p34, %f78, %f77;
	selp.f32 	%f79, %f78, %f77, %p34;
	ld.global.f32 	%f80, [%rd32+8];
	setp.gt.f32 	%p35, %f80, %f79;
	selp.f32 	%f81, %f80, %f79, %p35;
	ld.global.f32 	%f82, [%rd32+12];
	setp.gt.f32 	%p36, %f82, %f81;
	selp.f32 	%f354, %f82, %f81, %p36;
	add.s32 	%r87, %r87, 4;
$L__BB0_12:
	setp.eq.s32 	%p37, %r11, 0;
	@%p37 bra 	$L__BB0_15;
	mul.wide.u32 	%rd34, %r87, 4;
	add.s64 	%rd35, %rd26, %rd34;
	add.s64 	%rd57, %rd1, %rd35;
	neg.s32 	%r89, %r11;
$L__BB0_14:
	.pragma "nounroll";
	ld.global.f32 	%f83, [%rd57];
	setp.gt.f32 	%p38, %f83, %f354;
	selp.f32 	%f354, %f83, %f354, %p38;
	add.s64 	%rd57, %rd57, 4;
	add.s32 	%r89, %r89, 1;
	setp.ne.s32 	%p39, %r89, 0;
	@%p39 bra 	$L__BB0_14;
$L__BB0_15:
	shl.b64 	%rd36, %rd3, 2;
	add.s64 	%rd9, %rd2, %rd36;
	setp.lt.s32 	%p40, %r47, 1;
	mov.f32 	%f362, 0f00000000;
	@%p40 bra 	$L__BB0_27;
	and.b32  	%r17, %r47, 7;
	setp.lt.u32 	%p41, %r47, 8;
	mov.f32 	%f362, 0f00000000;
	mov.b32 	%r92, 0;
	@%p41 bra 	$L__BB0_19;
	and.b32  	%r92, %r47, 2147483640;
	neg.s32 	%r95, %r92;
	add.s64 	%rd38, %rd26, 16;
	add.s64 	%rd60, %rd1, %rd38;
	add.s64 	%rd59, %rd2, %rd38;
	mov.f32 	%f362, 0f00000000;
$L__BB0_18:
	.pragma "nounroll";
	ld.global.f32 	%f88, [%rd60+-16];
	sub.f32 	%f89, %f88, %f354;
	fma.rn.f32 	%f90, %f89, 0f3BBB989D, 0f3F000000;
	cvt.sat.f32.f32 	%f91, %f90;
	mov.f32 	%f92, 0f4B400001;
	mov.f32 	%f93, 0f437C0000;
	fma.rm.f32 	%f94, %f91, %f93, %f92;
	add.f32 	%f95, %f94, 0fCB40007F;
	neg.f32 	%f96, %f95;
	fma.rn.f32 	%f97, %f89, 0f3FB8AA3B, %f96;
	fma.rn.f32 	%f98, %f89, 0f32A57060, %f97;
	mov.b32 	%r54, %f94;
	shl.b32 	%r55, %r54, 23;
	mov.b32 	%f99, %r55;
	ex2.approx.ftz.f32 	%f100, %f98;
	mul.f32 	%f101, %f100, %f99;
	st.global.f32 	[%rd59+-16], %f101;
	add.f32 	%f102, %f362, %f101;
	ld.global.f32 	%f103, [%rd60+-12];
	sub.f32 	%f104, %f103, %f354;
	fma.rn.f32 	%f105, %f104, 0f3BBB989D, 0f3F000000;
	cvt.sat.f32.f32 	%f106, %f105;
	fma.rm.f32 	%f107, %f106, %f93, %f92;
	add.f32 	%f108, %f107, 0fCB40007F;
	neg.f32 	%f109, %f108;
	fma.rn.f32 	%f110, %f104, 0f3FB8AA3B, %f109;
	fma.rn.f32 	%f111, %f104, 0f32A57060, %f110;
	mov.b32 	%r56, %f107;
	shl.b32 	%r57, %r56, 23;
	mov.b32 	%f112, %r57;
	ex2.approx.ftz.f32 	%f113, %f111;
	mul.f32 	%f114, %f113, %f112;
	st.global.f32 	[%rd59+-12], %f114;
	add.f32 	%f115, %f102, %f114;
	ld.global.f32 	%f116, [%rd60+-8];
	sub.f32 	%f117, %f116, %f354;
	fma.rn.f32 	%f118, %f117, 0f3BBB989D, 0f3F000000;
	cvt.sat.f32.f32 	%f119, %f118;
	fma.rm.f32 	%f120, %f119, %f93, %f92;
	add.f32 	%f121, %f120, 0fCB40007F;
	neg.f32 	%f122, %f121;
	fma.rn.f32 	%f123, %f117, 0f3FB8AA3B, %f122;
	fma.rn.f32 	%f124, %f117, 0f32A57060, %f123;
	mov.b32 	%r58, %f120;
	shl.b32 	%r59, %r58, 23;
	mov.b32 	%f125, %r59;
	ex2.approx.ftz.f32 	%f126, %f124;
	mul.f32 	%f127, %f126, %f125;
	st.global.f32 	[%rd59+-8], %f127;
	add.f32 	%f128, %f115, %f127;
	ld.global.f32 	%f129, [%rd60+-4];
	sub.f32 	%f130, %f129, %f354;
	fma.rn.f32 	%f131, %f130, 0f3BBB989D, 0f3F000000;
	cvt.sat.f32.f32 	%f132, %f131;
	fma.rm.f32 	%f133, %f132, %f93, %f92;
	add.f32 	%f134, %f133, 0fCB40007F;
	neg.f32 	%f135, %f134;
	fma.rn.f32 	%f136, %f130, 0f3FB8AA3B, %f135;
	fma.rn.f32 	%f137, %f130, 0f32A57060, %f136;
	mov.b32 	%r60, %f133;
	shl.b32 	%r61, %r60, 23;
	mov.b32 	%f138, %r61;
	ex2.approx.ftz.f32 	%f139, %f137;
	mul.f32 	%f140, %f139, %f138;
	st.global.f32 	[%rd59+-4], %f140;
	add.f32 	%f141, %f128, %f140;
	ld.global.f32 	%f142, [%rd60];
	sub.f32 	%f143, %f142, %f354;
	fma.rn.f32 	%f144, %f143, 0f3BBB989D, 0f3F000000;
	cvt.sat.f32.f32 	%f145, %f144;
	fma.rm.f32 	%f146, %f145, %f93, %f92;
	add.f32 	%f147, %f146, 0fCB40007F;
	neg.f32 	%f148, %f147;
	fma.rn.f32 	%f149, %f143, 0f3FB8AA3B, %f148;
	fma.rn.f32 	%f150, %f143, 0f32A57060, %f149;
	mov.b32 	%r62, %f146;
	shl.b32 	%r63, %r62, 23;
	mov.b32 	%f151, %r63;
	ex2.approx.ftz.f32 	%f152, %f150;
	mul.f32 	%f153, %f152, %f151;
	st.global.f32 	[%rd59], %f153;
	add.f32 	%f154, %f141, %f153;
	ld.global.f32 	%f155, [%rd60+4];
	sub.f32 	%f156, %f155, %f354;
	fma.rn.f32 	%f157, %f156, 0f3BBB989D, 0f3F000000;
	cvt.sat.f32.f32 	%f158, %f157;
	fma.rm.f32 	%f159, %f158, %f93, %f92;
	add.f32 	%f160, %f159, 0fCB40007F;
	neg.f32 	%f161, %f160;
	fma.rn.f32 	%f162, %f156, 0f3FB8AA3B, %f161;
	fma.rn.f32 	%f163, %f156, 0f32A57060, %f162;
	mov.b32 	%r64, %f159;
	shl.b32 	%r65, %r64, 23;
	mov.b32 	%f164, %r65;
	ex2.approx.ftz.f32 	%f165, %f163;
	mul.f32 	%f166, %f165, %f164;
	st.global.f32 	[%rd59+4], %f166;
	add.f32 	%f167, %f154, %f166;
	ld.global.f32 	%f168, [%rd60+8];
	sub.f32 	%f169, %f168, %f354;
	fma.rn.f32 	%f170, %f169, 0f3BBB989D, 0f3F000000;
	cvt.sat.f32.f32 	%f171, %f170;
	fma.rm.f32 	%f172, %f171, %f93, %f92;
	add.f32 	%f173, %f172, 0fCB40007F;
	neg.f32 	%f174, %f173;
	fma.rn.f32 	%f175, %f169, 0f3FB8AA3B, %f174;
	fma.rn.f32 	%f176, %f169, 0f32A57060, %f175;
	mov.b32 	%r66, %f172;
	shl.b32 	%r67, %r66, 23;
	mov.b32 	%f177, %r67;
	ex2.approx.ftz.f32 	%f178, %f176;
	mul.f32 	%f179, %f178, %f177;
	st.global.f32 	[%rd59+8], %f179;
	add.f32 	%f180, %f167, %f179;
	ld.global.f32 	%f181, [%rd60+12];
	sub.f32 	%f182, %f181, %f354;
	fma.rn.f32 	%f183, %f182, 0f3BBB989D, 0f3F000000;
	cvt.sat.f32.f32 	%f184, %f183;
	fma.rm.f32 	%f185, %f184, %f93, %f92;
	add.f32 	%f186, %f185, 0fCB40007F;
	neg.f32 	%f187, %f186;
	fma.rn.f32 	%f188, %f182, 0f3FB8AA3B, %f187;
	fma.rn.f32 	%f189, %f182, 0f32A57060, %f188;
	mov.b32 	%r68, %f185;
	shl.b32 	%r69, %r68, 23;
	mov.b32 	%f190, %r69;
	ex2.approx.ftz.f32 	%f191, %f189;
	mul.f32 	%f192, %f191, %f190;
	st.global.f32 	[%rd59+12], %f192;
	add.f32 	%f362, %f180, %f192;
	add.s32 	%r95, %r95, 8;
	add.s64 	%rd60, %rd60, 32;
	add.s64 	%rd59, %rd59, 32;
	setp.eq.s32 	%p42, %r95, 0;
	@%p42 bra 	$L__BB0_19;
	bra.uni 	$L__BB0_18;
$L__BB0_19:
	setp.eq.s32 	%p43, %r17, 0;
	@%p43 bra 	$L__BB0_27;
	and.b32  	%r25, %r47, 3;
	setp.lt.u32 	%p44, %r17, 4;
	@%p44 bra 	$L__BB0_22;
	mul.wide.u32 	%rd39, %r92, 4;
	add.s64 	%rd40, %rd4, %rd39;
	ld.global.f32 	%f194, [%rd40];
	sub.f32 	%f195, %f194, %f354;
	fma.rn.f32 	%f196, %f195, 0f3BBB989D, 0f3F000000;
	cvt.sat.f32.f32 	%f197, %f196;
	mov.f32 	%f198, 0f4B400001;
	mov.f32 	%f199, 0f437C0000;
	fma.rm.f32 	%f200, %f197, %f199, %f198;
	add.f32 	%f201, %f200, 0fCB40007F;
	neg.f32 	%f202, %f201;
	fma.rn.f32 	%f203, %f195, 0f3FB8AA3B, %f202;
	fma.rn.f32 	%f204, %f195, 0f32A57060, %f203;
	mov.b32 	%r70, %f200;
	shl.b32 	%r71, %r70, 23;
	mov.b32 	%f205, %r71;
	ex2.approx.ftz.f32 	%f206, %f204;
	mul.f32 	%f207, %f206, %f205;
	add.s64 	%rd41, %rd9, %rd39;
	st.global.f32 	[%rd41], %f207;
	add.f32 	%f208, %f362, %f207;
	ld.global.f32 	%f209, [%rd40+4];
	sub.f32 	%f210, %f209, %f354;
	fma.rn.f32 	%f211, %f210, 0f3BBB989D, 0f3F000000;
	cvt.sat.f32.f32 	%f212, %f211;
	fma.rm.f32 	%f213, %f212, %f199, %f198;
	add.f32 	%f214, %f213, 0fCB40007F;
	neg.f32 	%f215, %f214;
	fma.rn.f32 	%f216, %f210, 0f3FB8AA3B, %f215;
	fma.rn.f32 	%f217, %f210, 0f32A57060, %f216;
	mov.b32 	%r72, %f213;
	shl.b32 	%r73, %r72, 23;
	mov.b32 	%f218, %r73;
	ex2.approx.ftz.f32 	%f219, %f217;
	mul.f32 	%f220, %f219, %f218;
	st.global.f32 	[%rd41+4], %f220;
	add.f32 	%f221, %f208, %f220;
	ld.global.f32 	%f222, [%rd40+8];
	sub.f32 	%f223, %f222, %f354;
	fma.rn.f32 	%f224, %f223, 0f3BBB989D, 0f3F000000;
	cvt.sat.f32.f32 	%f225, %f224;
	fma.rm.f32 	%f226, %f225, %f199, %f198;
	add.f32 	%f227, %f226, 0fCB40007F;
	neg.f32 	%f228, %f227;
	fma.rn.f32 	%f229, %f223, 0f3FB8AA3B, %f228;
	fma.rn.f32 	%f230, %f223, 0f32A57060, %f229;
	mov.b32 	%r74, %f226;
	shl.b32 	%r75, %r74, 23;
	mov.b32 	%f231, %r75;
	ex2.approx.ftz.f32 	%f232, %f230;
	mul.f32 	%f233, %f232, %f231;
	st.global.f32 	[%rd41+8], %f233;
	add.f32 	%f234, %f221, %f233;
	ld.global.f32 	%f235, [%rd40+12];
	sub.f32 	%f236, %f235, %f354;
	fma.rn.f32 	%f237, %f236, 0f3BBB989D, 0f3F000000;
	cvt.sat.f32.f32 	%f238, %f237;
	fma.rm.f32 	%f239, %f238, %f199, %f198;
	add.f32 	%f240, %f239, 0fCB40007F;
	neg.f32 	%f241, %f240;
	fma.rn.f32 	%f242, %f236, 0f3FB8AA3B, %f241;
	fma.rn.f32 	%f243, %f236, 0f32A57060, %f242;
	mov.b32 	%r76, %f239;
	shl.b32 	%r77, %r76, 23;
	mov.b32 	%f244, %r77;
	ex2.approx.ftz.f32 	%f245, %f243;
	mul.f32 	%f246, %f245, %f244;
	st.global.f32 	[%rd41+12], %f246;
	add.f32 	%f362, %f234, %f246;
	add.s32 	%r92, %r92, 4;
$L__BB0_22:
	setp.eq.s32 	%p45, %r25, 0;
	@%p45 bra 	$L__BB0_27;
	setp.eq.s32 	%p46, %r25, 1;
	@%p46 bra 	$L__BB0_25;
	mul.wide.u32 	%rd42, %r92, 4;
	add.s64 	%rd43, %rd4, %rd42;
	ld.global.f32 	%f248, [%rd43];
	sub.f32 	%f249, %f248, %f354;
	fma.rn.f32 	%f250, %f249, 0f3BBB989D, 0f3F000000;
	cvt.sat.f32.f32 	%f251, %f250;
	mov.f32 	%f252, 0f4B400001;
	mov.f32 	%f253, 0f437C0000;
	fma.rm.f32 	%f254, %f251, %f253, %f252;
	add.f32 	%f255, %f254, 0fCB40007F;
	neg.f32 	%f256, %f255;
	fma.rn.f32 	%f257, %f249, 0f3FB8AA3B, %f256;
	fma.rn.f32 	%f258, %f249, 0f32A57060, %f257;
	mov.b32 	%r78, %f254;
	shl.b32 	%r79, %r78, 23;
	mov.b32 	%f259, %r79;
	ex2.approx.ftz.f32 	%f260, %f258;
	mul.f32 	%f261, %f260, %f259;
	add.s64 	%rd44, %rd9, %rd42;
	st.global.f32 	[%rd44], %f261;
	add.f32 	%f262, %f362, %f261;
	ld.global.f32 	%f263, [%rd43+4];
	sub.f32 	%f264, %f263, %f354;
	fma.rn.f32 	%f265, %f264, 0f3BBB989D, 0f3F000000;
	cvt.sat.f32.f32 	%f266, %f265;
	fma.rm.f32 	%f267, %f266, %f253, %f252;
	add.f32 	%f268, %f267, 0fCB40007F;
	neg.f32 	%f269, %f268;
	fma.rn.f32 	%f270, %f264, 0f3FB8AA3B, %f269;
	fma.rn.f32 	%f271, %f264, 0f32A57060, %f270;
	mov.b32 	%r80, %f267;
	shl.b32 	%r81, %r80, 23;
	mov.b32 	%f272, %r81;
	ex2.approx.ftz.f32 	%f273, %f271;
	mul.f32 	%f274, %f273, %f272;
	st.global.f32 	[%rd44+4], %f274;
	add.f32 	%f362, %f262, %f274;
	add.s32 	%r92, %r92, 2;
$L__BB0_25:
	and.b32  	%r82, %r47, 1;
	setp.eq.b32 	%p47, %r82, 1;
	not.pred 	%p48, %p47;
	@%p48 bra 	$L__BB0_27;
	mul.wide.u32 	%rd45, %r92, 4;
	add.s64 	%rd46, %rd4, %rd45;
	ld.global.f32 	%f275, [%rd46];
	sub.f32 	%f276, %f275, %f354;
	fma.rn.f32 	%f277, %f276, 0f3BBB989D, 0f3F000000;
	cvt.sat.f32.f32 	%f278, %f277;
	mov.f32 	%f279, 0f4B400001;
	mov.f32 	%f280, 0f437C0000;
	fma.rm.f32 	%f281, %f278, %f280, %f279;
	add.f32 	%f282, %f281, 0fCB40007F;
	neg.f32 	%f283, %f282;
	fma.rn.f32 	%f284, %f276, 0f3FB8AA3B, %f283;
	fma.rn.f32 	%f285, %f276, 0f32A57060, %f284;
	mov.b32 	%r83, %f281;
	shl.b32 	%r84, %r83, 23;
	mov.b32 	%f286, %r84;
	ex2.approx.ftz.f32 	%f287, %f285;
	mul.f32 	%f288, %f287, %f286;
	add.s64 	%rd47, %rd9, %rd45;
	st.global.f32 	[%rd47], %f288;
	add.f32 	%f362, %f362, %f288;
$L__BB0_27:
	setp.lt.s32 	%p49, %r47, 1;
	@%p49 bra 	$L__BB0_40;
	and.b32  	%r30, %r47, 15;
	setp.lt.u32 	%p50, %r47, 16;
	mov.b32 	%r97, 0;
	@%p50 bra 	$L__BB0_31;
	and.b32  	%r97, %r47, 2147483632;
	neg.s32 	%r96, %r97;
	add.s64 	%rd49, %rd26, %rd2;
	add.s64 	%rd61, %rd49, 32;
$L__BB0_30:
	.pragma "nounroll";
	ld.global.f32 	%f289, [%rd61+-32];
	div.rn.f32 	%f290, %f289, %f362;
	st.global.f32 	[%rd61+-32], %f290;
	ld.global.f32 	%f291, [%rd61+-28];
	div.rn.f32 	%f292, %f291, %f362;
	st.global.f32 	[%rd61+-28], %f292;
	ld.global.f32 	%f293, [%rd61+-24];
	div.rn.f32 	%f294, %f293, %f362;
	st.global.f32 	[%rd61+-24], %f294;
	ld.global.f32 	%f295, [%rd61+-20];
	div.rn.f32 	%f296, %f295, %f362;
	st.global.f32 	[%rd61+-20], %f296;
	ld.global.f32 	%f297, [%rd61+-16];
	div.rn.f32 	%f298, %f297, %f362;
	st.global.f32 	[%rd61+-16], %f298;
	ld.global.f32 	%f299, [%rd61+-12];
	div.rn.f32 	%f300, %f299, %f362;
	st.global.f32 	[%rd61+-12], %f300;
	ld.global.f32 	%f301, [%rd61+-8];
	div.rn.f32 	%f302, %f301, %f362;
	st.global.f32 	[%rd61+-8], %f302;
	ld.global.f32 	%f303, [%rd61+-4];
	div.rn.f32 	%f304, %f303, %f362;
	st.global.f32 	[%rd61+-4], %f304;
	ld.global.f32 	%f305, [%rd61];
	div.rn.f32 	%f306, %f305, %f362;
	st.global.f32 	[%rd61], %f306;
	ld.global.f32 	%f307, [%rd61+4];
	div.rn.f32 	%f308, %f307, %f362;
	st.global.f32 	[%rd61+4], %f308;
	ld.global.f32 	%f309, [%rd61+8];
	div.rn.f32 	%f310, %f309, %f362;
	st.global.f32 	[%rd61+8], %f310;
	ld.global.f32 	%f311, [%rd61+12];
	div.rn.f32 	%f312, %f311, %f362;
	st.global.f32 	[%rd61+12], %f312;
	ld.global.f32 	%f313, [%rd61+16];
	div.rn.f32 	%f314, %f313, %f362;
	st.global.f32 	[%rd61+16], %f314;
	ld.global.f32 	%f315, [%rd61+20];
	div.rn.f32 	%f316, %f315, %f362;
	st.global.f32 	[%rd61+20], %f316;
	ld.global.f32 	%f317, [%rd61+24];
	div.rn.f32 	%f318, %f317, %f362;
	st.global.f32 	[%rd61+24], %f318;
	ld.global.f32 	%f319, [%rd61+28];
	div.rn.f32 	%f320, %f319, %f362;
	st.global.f32 	[%rd61+28], %f320;
	add.s32 	%r96, %r96, 16;
	add.s64 	%rd61, %rd61, 64;
	setp.ne.s32 	%p51, %r96, 0;
	@%p51 bra 	$L__BB0_30;
$L__BB0_31:
	setp.eq.s32 	%p52, %r30, 0;
	@%p52 bra 	$L__BB0_40;
	and.b32  	%r38, %r47, 7;
	setp.lt.u32 	%p53, %r30, 8;
	@%p53 bra 	$L__BB0_34;
	mul.wide.u32 	%rd50, %r97, 4;
	add.s64 	%rd51, %rd9, %rd50;
	ld.global.f32 	%f321, [%rd51];
	div.rn.f32 	%f322, %f321, %f362;
	st.global.f32 	[%rd51], %f322;
	ld.global.f32 	%f323, [%rd51+4];
	div.rn.f32 	%f324, %f323, %f362;
	st.global.f32 	[%rd51+4], %f324;
	ld.global.f32 	%f325, [%rd51+8];
	div.rn.f32 	%f326, %f325, %f362;
	st.global.f32 	[%rd51+8], %f326;
	ld.global.f32 	%f327, [%rd51+12];
	div.rn.f32 	%f328, %f327, %f362;
	st.global.f32 	[%rd51+12], %f328;
	ld.global.f32 	%f329, [%rd51+16];
	div.rn.f32 	%f330, %f329, %f362;
	st.global.f32 	[%rd51+16], %f330;
	ld.global.f32 	%f331, [%rd51+20];
	div.rn.f32 	%f332, %f331, %f362;
	st.global.f32 	[%rd51+20], %f332;
	ld.global.f32 	%f333, [%rd51+24];
	div.rn.f32 	%f334, %f333, %f362;
	st.global.f32 	[%rd51+24], %f334;
	ld.global.f32 	%f335, [%rd51+28];
	div.rn.f32 	%f336, %f335, %f362;
	st.global.f32 	[%rd51+28], %f336;
	add.s32 	%r97, %r97, 8;
$L__BB0_34:
	setp.eq.s32 	%p54, %r38, 0;
	@%p54 bra 	$L__BB0_40;
	and.b32  	%r41, %r47, 3;
	setp.lt.u32 	%p55, %r38, 4;
	@%p55 bra 	$L__BB0_37;
	mul.wide.u32 	%rd52, %r97, 4;
	add.s64 	%rd53, %rd9, %rd52;
	ld.global.f32 	%f337, [%rd53];
	div.rn.f32 	%f338, %f337, %f362;
	st.global.f32 	[%rd53], %f338;
	ld.global.f32 	%f339, [%rd53+4];
	div.rn.f32 	%f340, %f339, %f362;
	st.global.f32 	[%rd53+4], %f340;
	ld.global.f32 	%f341, [%rd53+8];
	div.rn.f32 	%f342, %f341, %f362;
	st.global.f32 	[%rd53+8], %f342;
	ld.global.f32 	%f343, [%rd53+12];
	div.rn.f32 	%f344, %f343, %f362;
	st.global.f32 	[%rd53+12], %f344;
	add.s32 	%r97, %r97, 4;
$L__BB0_37:
	setp.eq.s32 	%p56, %r41, 0;
	@%p56 bra 	$L__BB0_40;
	mul.wide.u32 	%rd55, %r97, 4;
	add.s64 	%rd56, %rd26, %rd55;
	add.s64 	%rd62, %rd2, %rd56;
	neg.s32 	%r100, %r41;
$L__BB0_39:
	.pragma "nounroll";
	ld.global.f32 	%f345, [%rd62];
	div.rn.f32 	%f346, %f345, %f362;
	st.global.f32 	[%rd62], %f346;
	add.s64 	%rd62, %rd62, 4;
	add.s32 	%r100, %r100, 1;
	setp.ne.s32 	%p57, %r100, 0;
	@%p57 bra 	$L__BB0_39;
$L__BB0_40:
	ret;

}
	// .globl	_Z21softmax_rows_kernel_tI6__halfEvPT_PKS1_ii
.visible .entry _Z21softmax_rows_kernel_tI6__halfEvPT_PKS1_ii(
	.param .u64 .ptr .align 1 _Z21softmax_rows_kernel_tI6__halfEvPT_PKS1_ii_param_0,
	.param .u64 .ptr .align 1 _Z21softmax_rows_kernel_tI6__halfEvPT_PKS1_ii_param_1,
	.param .u32 _Z21softmax_rows_kernel_tI6__halfEvPT_PKS1_ii_param_2,
	.param .u32 _Z21softmax_rows_kernel_tI6__halfEvPT_PKS1_ii_param_3
)
{
	.reg .pred 	%p<58>;
	.reg .b16 	%rs<119>;
	.reg .b32 	%r<101>;
	.reg .b32 	%f<365>;
	.reg .b64 	%rd<63>;

	ld.param.u64 	%rd24, [_Z21softmax_rows_kernel_tI6__halfEvPT_PKS1_ii_param_0];
	ld.param.u64 	%rd25, [_Z21softmax_rows_kernel_tI6__halfEvPT_PKS1_ii_param_1];
	ld.param.u32 	%r48, [_Z21softmax_rows_kernel_tI6__halfEvPT_PKS1_ii_param_2];
	ld.param.u32 	%r47, [_Z21softmax_rows_kernel_tI6__halfEvPT_PKS1_ii_param_3];
	mov.u32 	%r1, %ctaid.x;
	setp.ge.s32 	%p1, %r1, %r48;
	@%p1 bra 	$L__BB1_40;
	cvta.to.global.u64 	%rd1, %rd25;
	cvta.to.global.u64 	%rd2, %rd24;
	mul.lo.s32 	%r2, %r47, %r1;
	cvt.s64.s32 	%rd3, %r2;
	mul.wide.s32 	%rd26, %r2, 2;
	add.s64 	%rd4, %rd1, %rd26;
	ld.global.u16 	%rs1, [%rd4];
	// begin inline asm
	{  cvt.f32.f16 %f355, %rs1;}

	// end inline asm
	setp.lt.s32 	%p2, %r47, 2;
	@%p2 bra 	$L__BB1_15;
	add.s32 	%r3, %r47, -1;
	add.s32 	%r50, %r47, -2;
	and.b32  	%r4, %r3, 15;
	setp.lt.u32 	%p3, %r50, 15;
	mov.b32 	%r87, 1;
	@%p3 bra 	$L__BB1_6;
	and.b32  	%r52, %r3, -16;
	neg.s32 	%r91, %r52;
	add.s64 	%rd28, %rd26, %rd1;
	add.s64 	%rd58, %rd28, 16;
	mov.b32 	%r90, 0;
$L__BB1_4:
	.pragma "nounroll";
	ld.global.u16 	%rs2, [%rd58+-14];
	// begin inline asm
	{  cvt.f32.f16 %f29, %rs2;}

	// end inline asm
	setp.gt.f32 	%p4, %f29, %f355;
	selp.f32 	%f45, %f29, %f355, %p4;
	ld.global.u16 	%rs3, [%rd58+-12];
	// begin inline asm
	{  cvt.f32.f16 %f30, %rs3;}

	// end inline asm
	setp.gt.f32 	%p5, %f30, %f45;
	selp.f32 	%f46, %f30, %f45, %p5;
	ld.global.u16 	%rs4, [%rd58+-10];
	// begin inline asm
	{  cvt.f32.f16 %f31, %rs4;}

	// end inline asm
	setp.gt.f32 	%p6, %f31, %f46;
	selp.f32 	%f47, %f31, %f46, %p6;
	ld.global.u16 	%rs5, [%rd58+-8];
	// begin inline asm
	{  cvt.f32.f16 %f32, %rs5;}

	// end inline asm
	setp.gt.f32 	%p7, %f32, %f47;
	selp.f32 	%f48, %f32, %f47, %p7;
	ld.global.u16 	%rs6, [%rd58+-6];
	// begin inline asm
	{  cvt.f32.f16 %f33, %rs6;}

	// end inline asm
	setp.gt.f32 	%p8, %f33, %f48;
	selp.f32 	%f49, %f33, %f48, %p8;
	ld.global.u16 	%rs7, [%rd58+-4];
	// begin inline asm
	{  cvt.f32.f16 %f34, %rs7;}

	// end inline asm
	setp.gt.f32 	%p9, %f34, %f49;
	selp.f32 	%f50, %f34, %f49, %p9;
	ld.global.u16 	%rs8, [%rd58+-2];
	// begin inline asm
	{  cvt.f32.f16 %f35, %rs8;}

	// end inline asm
	setp.gt.f32 	%p10, %f35, %f50;
	selp.f32 	%f51, %f35, %f50, %p10;
	ld.global.u16 	%rs9, [%rd58];
	// begin inline asm
	{  cvt.f32.f16 %f36, %rs9;}

	// end inline asm
	setp.gt.f32 	%p11, %f36, %f51;
	selp.f32 	%f52, %f36, %f51, %p11;
	ld.global.u16 	%rs10, [%rd58+2];
	// begin inline asm
	{  cvt.f32.f16 %f37, %rs10;}

	// end inline asm
	setp.gt.f32 	%p12, %f37, %f52;
	selp.f32 	%f53, %f37, %f52, %p12;
	ld.global.u16 	%rs11, [%rd58+4];
	// begin inline asm
	{  cvt.f32.f16 %f38, %rs11;}

	// end inline asm
	setp.gt.f32 	%p13, %f38, %f53;
	selp.f32 	%f54, %f38, %f53, %p13;
	ld.global.u16 	%rs12, [%rd58+6];
	// begin inline asm
	{  cvt.f32.f16 %f39, %rs12;}

	// end inline asm
	setp.gt.f32 	%p14, %f39, %f54;
	selp.f32 	%f55, %f39, %f54, %p14;
	ld.global.u16 	%rs13, [%rd58+8];
	// begin inline asm
	{  cvt.f32.f16 %f40, %rs13;}

	// end inline asm
	setp.gt.f32 	%p15, %f40, %f55;
	selp.f32 	%f56, %f40, %f55, %p15;
	ld.global.u16 	%rs14, [%rd58+10];
	// begin inline asm
	{  cvt.f32.f16 %f41, %rs14;}

	// end inline asm
	setp.gt.f32 	%p16, %f41, %f56;
	selp.f32 	%f57, %f41, %f56, %p16;
	ld.global.u16 	%rs15, [%rd58+12];
	// begin inline asm
	{  cvt.f32.f16 %f42, %rs15;}

	// end inline asm
	setp.gt.f32 	%p17, %f42, %f57;
	selp.f32 	%f58, %f42, %f57, %p17;
	ld.global.u16 	%rs16, [%rd58+14];
	// begin inline asm
	{  cvt.f32.f16 %f43, %rs16;}

	// end inline asm
	setp.gt.f32 	%p18, %f43, %f58;
	selp.f32 	%f59, %f43, %f58, %p18;
	ld.global.u16 	%rs17, [%rd58+16];
	// begin inline asm
	{  cvt.f32.f16 %f44, %rs17;}

	// end inline asm
	setp.gt.f32 	%p19, %f44, %f59;
	selp.f32 	%f355, %f44, %f59, %p19;
	add.s32 	%r91, %r91, 16;
	add.s32 	%r90, %r90, 16;
	add.s64 	%rd58, %rd58, 32;
	setp.eq.s32 	%p20, %r91, 0;
	@%p20 bra 	$L__BB1_5;
	bra.uni 	$L__BB1_4;
$L__BB1_5:
	add.s32 	%r87, %r90, 1;
$L__BB1_6:
	setp.eq.s32 	%p21, %r4, 0;
	@%p21 bra 	$L__BB1_15;
	and.b32  	%r8, %r3, 7;
	setp.lt.u32 	%p22, %r4, 8;
	@%p22 bra 	$L__BB1_9;
	mul.wide.u32 	%rd29, %r87, 2;
	add.s64 	%rd30, %rd4, %rd29;
	ld.global.u16 	%rs18, [%rd30];
	// begin inline asm
	{  cvt.f32.f16 %f61, %rs18;}

	// end inline asm
	setp.gt.f32 	%p23, %f61, %f355;
	selp.f32 	%f69, %f61, %f355, %p23;
	ld.global.u16 	%rs19, [%rd30+2];
	// begin inline asm
	{  cvt.f32.f16 %f62, %rs19;}

	// end inline asm
	setp.gt.f32 	%p24, %f62, %f69;
	selp.f32 	%f70, %f62, %f69, %p24;
	ld.global.u16 	%rs20, [%rd30+4];
	// begin inline asm
	{  cvt.f32.f16 %f63, %rs20;}

	// end inline asm
	setp.gt.f32 	%p25, %f63, %f70;
	selp.f32 	%f71, %f63, %f70, %p25;
	ld.global.u16 	%rs21, [%rd30+6];
	// begin inline asm
	{  cvt.f32.f16 %f64, %rs21;}

	// end inline asm
	setp.gt.f32 	%p26, %f64, %f71;
	selp.f32 	%f72, %f64, %f71, %p26;
	ld.global.u16 	%rs22, [%rd30+8];
	// begin inline asm
	{  cvt.f32.f16 %f65, %rs22;}

	// end inline asm
	setp.gt.f32 	%p27, %f65, %f72;
	selp.f32 	%f73, %f65, %f72, %p27;
	ld.global.u16 	%rs23, [%rd30+10];
	// begin inline asm
	{  cvt.f32.f16 %f66, %rs23;}

	// end inline asm
	setp.gt.f32 	%p28, %f66, %f73;
	selp.f32 	%f74, %f66, %f73, %p28;
	ld.global.u16 	%rs24, [%rd30+12];
	// begin inline asm
	{  cvt.f32.f16 %f67, %rs24;}

	// end inline asm
	setp.gt.f32 	%p29, %f67, %f74;
	selp.f32 	%f75, %f67, %f74, %p29;
	ld.global.u16 	%rs25, [%rd30+14];
	// begin inline asm
	{  cvt.f32.f16 %f68, %rs25;}

	// end inline asm
	setp.gt.f32 	%p30, %f68, %f75;
	selp.f32 	%f355, %f68, %f75, %p30;
	add.s32 	%r87, %r87, 8;
$L__BB1_9:
	setp.eq.s32 	%p31, %r8, 0;
	@%p31 bra 	$L__BB1_15;
	and.b32  	%r11, %r3, 3;
	setp.lt.u32 	%p32, %r8, 4;
	@%p32 bra 	$L__BB1_12;
	mul.wide.u32 	%rd31, %r87, 2;
	add.s64 	%rd32, %rd4, %rd31;
	ld.global.u16 	%rs26, [%rd32];
	// begin inline asm
	{  cvt.f32.f16 %f77, %rs26;}

	// end inline asm
	setp.gt.f32 	%p33, %f77, %f355;
	selp.f32 	%f81, %f77, %f355, %p33;
	ld.global.u16 	%rs27, [%rd32+2];
	// begin inline asm
	{  cvt.f32.f16 %f78, %rs27;}

	// end inline asm
	setp.gt.f32 	%p34, %f78, %f81;
	selp.f32 	%f82, %f78, %f81, %p34;
	ld.global.u16 	%rs28, [%rd32+4];
	// begin inline asm
	{  cvt.f32.f16 %f79, %rs28;}

	// end inline asm
	setp.gt.f32 	%p35, %f79, %f82;
	selp.f32 	%f83, %f79, %f82, %p35;
	ld.global.u16 	%rs29, [%rd32+6];
	// begin inline asm
	{  cvt.f32.f16 %f80, %rs29;}

	// end inline asm
	setp.gt.f32 	%p36, %f80, %f83;
	selp.f32 	%f355, %f80, %f83, %p36;
	add.s32 	%r87, %r87, 4;
$L__BB1_12:
	setp.eq.s32 	%p37, %r11, 0;
	@%p37 bra 	$L__BB1_15;
	mul.wide.u32 	%rd34, %r87, 2;
	add.s64 	%rd35, %rd26, %rd34;
	add.s64 	%rd57, %rd1, %rd35;
	neg.s32 	%r89, %r11;
$L__BB1_14:
	.pragma "nounroll";
	ld.global.u16 	%rs30, [%rd57];
	// begin inline asm
	{  cvt.f32.f16 %f84, %rs30;}

	// end inline asm
	setp.gt.f32 	%p38, %f84, %f355;
	selp.f32 	%f355, %f84, %f355, %p38;
	add.s64 	%rd57, %rd57, 2;
	add.s32 	%r89, %r89, 1;
	setp.ne.s32 	%p39, %r89, 0;
	@%p39 bra 	$L__BB1_14;
$L__BB1_15:
	shl.b64 	%rd36, %rd3, 1;
	add.s64 	%rd9, %rd2, %rd36;
	setp.lt.s32 	%p40, %r47, 1;
	mov.f32 	%f363, 0f00000000;
	@%p40 bra 	$L__BB1_27;
	and.b32  	%r17, %r47, 7;
	setp.lt.u32 	%p41, %r47, 8;
	mov.f32 	%f363, 0f00000000;
	mov.b32 	%r92, 0;
	@%p41 bra 	$L__BB1_19;
	and.b32  	%r92, %r47, 2147483640;
	neg.s32 	%r95, %r92;
	add.s64 	%rd38, %rd26, 8;
	add.s64 	%rd60, %rd1, %rd38;
	add.s64 	%rd59, %rd2, %rd38;
	mov.f32 	%f363, 0f00000000;
$L__BB1_18:
	.pragma "nounroll";
	ld.global.u16 	%rs31, [%rd60+-8];
	// begin inline asm
	{  cvt.f32.f16 %f89, %rs31;}

	// end inline asm
	sub.f32 	%f105, %f89, %f355;
	fma.rn.f32 	%f106, %f105, 0f3BBB989D, 0f3F000000;
	cvt.sat.f32.f32 	%f107, %f106;
	mov.f32 	%f108, 0f4B400001;
	mov.f32 	%f109, 0f437C0000;
	fma.rm.f32 	%f110, %f107, %f109, %f108;
	add.f32 	%f111, %f110, 0fCB40007F;
	neg.f32 	%f112, %f111;
	fma.rn.f32 	%f113, %f105, 0f3FB8AA3B, %f112;
	fma.rn.f32 	%f114, %f105, 0f32A57060, %f113;
	mov.b32 	%r54, %f110;
	shl.b32 	%r55, %r54, 23;
	mov.b32 	%f115, %r55;
	ex2.approx.ftz.f32 	%f116, %f114;
	mul.f32 	%f90, %f116, %f115;
	// begin inline asm
	{  cvt.rn.f16.f32 %rs32, %f90;}

	// end inline asm
	st.global.u16 	[%rd59+-8], %rs32;
	add.f32 	%f117, %f363, %f90;
	ld.global.u16 	%rs33, [%rd60+-6];
	// begin inline asm
	{  cvt.f32.f16 %f91, %rs33;}

	// end inline asm
	sub.f32 	%f118, %f91, %f355;
	fma.rn.f32 	%f119, %f118, 0f3BBB989D, 0f3F000000;
	cvt.sat.f32.f32 	%f120, %f119;
	fma.rm.f32 	%f121, %f120, %f109, %f108;
	add.f32 	%f122, %f121, 0fCB40007F;
	neg.f32 	%f123, %f122;
	fma.rn.f32 	%f124, %f118, 0f3FB8AA3B, %f123;
	fma.rn.f32 	%f125, %f118, 0f32A57060, %f124;
	mov.b32 	%r56, %f121;
	shl.b32 	%r57, %r56, 23;
	mov.b32 	%f126, %r57;
	ex2.approx.ftz.f32 	%f127, %f125;
	mul.f32 	%f92, %f127, %f126;
	// begin inline asm
	{  cvt.rn.f16.f32 %rs34, %f92;}

	// end inline asm
	st.global.u16 	[%rd59+-6], %rs34;
	add.f32 	%f128, %f117, %f92;
	ld.global.u16 	%rs35, [%rd60+-4];
	// begin inline asm
	{  cvt.f32.f16 %f93, %rs35;}

	// end inline asm
	sub.f32 	%f129, %f93, %f355;
	fma.rn.f32 	%f130, %f129, 0f3BBB989D, 0f3F000000;
	cvt.sat.f32.f32 	%f131, %f130;
	fma.rm.f32 	%f132, %f131, %f109, %f108;
	add.f32 	%f133, %f132, 0fCB40007F;
	neg.f32 	%f134, %f133;
	fma.rn.f32 	%f135, %f129, 0f3FB8AA3B, %f134;
	fma.rn.f32 	%f136, %f129, 0f32A57060, %f135;
	mov.b32 	%r58, %f132;
	shl.b32 	%r59, %r58, 23;
	mov.b32 	%f137, %r59;
	ex2.approx.ftz.f32 	%f138, %f136;
	mul.f32 	%f94, %f138, %f137;
	// begin inline asm
	{  cvt.rn.f16.f32 %rs36, %f94;}

	// end inline asm
	st.global.u16 	[%rd59+-4], %rs36;
	add.f32 	%f139, %f128, %f94;
	ld.global.u16 	%rs37, [%rd60+-2];
	// begin inline asm
	{  cvt.f32.f16 %f95, %rs37;}

	// end inline asm
	sub.f32 	%f140, %f95, %f355;
	fma.rn.f32 	%f141, %f140, 0f3BBB989D, 0f3F000000;
	cvt.sat.f32.f32 	%f142, %f141;
	fma.rm.f32 	%f143, %f142, %f109, %f108;
	add.f32 	%f144, %f143, 0fCB40007F;
	neg.f32 	%f145, %f144;
	fma.rn.f32 	%f146, %f140, 0f3FB8AA3B, %f145;
	fma.rn.f32 	%f147, %f140, 0f32A57060, %f146;
	mov.b32 	%r60, %f143;
	shl.b32 	%r61, %r60, 23;
	mov.b32 	%f148, %r61;
	ex2.approx.ftz.f32 	%f149, %f147;
	mul.f32 	%f96, %f149, %f148;
	// begin inline asm
	{  cvt.rn.f16.f32 %rs38, %f96;}

	// end inline asm
	st.global.u16 	[%rd59+-2], %rs38;
	add.f32 	%f150, %f139, %f96;
	ld.global.u16 	%rs39, [%rd60];
	// begin inline asm
	{  cvt.f32.f16 %f97, %rs39;}

	// end inline asm
	sub.f32 	%f151, %f97, %f355;
	fma.rn.f32 	%f152, %f151, 0f3BBB989D, 0f3F000000;
	cvt.sat.f32.f32 	%f153, %f152;
	fma.rm.f32 	%f154, %f153, %f109, %f108;
	add.f32 	%f155, %f154, 0fCB40007F;
	neg.f32 	%f156, %f155;
	fma.rn.f32 	%f157, %f151, 0f3FB8AA3B, %f156;
	fma.rn.f32 	%f158, %f151, 0f32A57060, %f157;
	mov.b32 	%r62, %f154;
	shl.b32 	%r63, %r62, 23;
	mov.b32 	%f159, %r63;
	ex2.approx.ftz.f32 	%f160, %f158;
	mul.f32 	%f98, %f160, %f159;
	// begin inline asm
	{  cvt.rn.f16.f32 %rs40, %f98;}

	// end inline asm
	st.global.u16 	[%rd59], %rs40;
	add.f32 	%f161, %f150, %f98;
	ld.global.u16 	%rs41, [%rd60+2];
	// begin inline asm
	{  cvt.f32.f16 %f99, %rs41;}

	// end inline asm
	sub.f32 	%f162, %f99, %f355;
	fma.rn.f32 	%f163, %f162, 0f3BBB989D, 0f3F000000;
	cvt.sat.f32.f32 	%f164, %f163;
	fma.rm.f32 	%f165, %f164, %f109, %f108;
	add.f32 	%f166, %f165, 0fCB40007F;
	neg.f32 	%f167, %f166;
	fma.rn.f32 	%f168, %f162, 0f3FB8AA3B, %f167;
	fma.rn.f32 	%f169, %f162, 0f32A57060, %f168;
	mov.b32 	%r64, %f165;
	shl.b32 	%r65, %r64, 23;
	mov.b32 	%f170, %r65;
	ex2.approx.ftz.f32 	%f171, %f169;
	mul.f32 	%f100, %f171, %f170;
	// begin inline asm
	{  cvt.rn.f16.f32 %rs42, %f100;}

	// end inline asm
	st.global.u16 	[%rd59+2], %rs42;
	add.f32 	%f172, %f161, %f100;
	ld.global.u16 	%rs43, [%rd60+4];
	// begin inline asm
	{  cvt.f32.f16 %f101, %rs43;}

	// end inline asm
	sub.f32 	%f173, %f101, %f355;
	fma.rn.f32 	%f174, %f173, 0f3BBB989D, 0f3F000000;
	cvt.sat.f32.f32 	%f175, %f174;
	fma.rm.f32 	%f176, %f175, %f109, %f108;
	add.f32 	%f177, %f176, 0fCB40007F;
	neg.f32 	%f178, %f177;
	fma.rn.f32 	%f179, %f173, 0f3FB8AA3B, %f178;
	fma.rn.f32 	%f180, %f173, 0f32A57060, %f179;
	mov.b32 	%r66, %f176;
	shl.b32 	%r67, %r66, 23;
	mov.b32 	%f181, %r67;
	ex2.approx.ftz.f32 	%f182, %f180;
	mul.f32 	%f102, %f182, %f181;
	// begin inline asm
	{  cvt.rn.f16.f32 %rs44, %f102;}

	// end inline asm
	st.global.u16 	[%rd59+4], %rs44;
	add.f32 	%f183, %f172, %f102;
	ld.global.u16 	%rs45, [%rd60+6];
	// begin inline asm
	{  cvt.f32.f16 %f103, %rs45;}

	// end inline asm
	sub.f32 	%f184, %f103, %f355;
	fma.rn.f32 	%f185, %f184, 0f3BBB989D, 0f3F000000;
	cvt.sat.f32.f32 	%f186, %f185;
	fma.rm.f32 	%f187, %f186, %f109, %f108;
	add.f32 	%f188, %f187, 0fCB40007F;
	neg.f32 	%f189, %f188;
	fma.rn.f32 	%f190, %f184, 0f3FB8AA3B, %f189;
	fma.rn.f32 	%f191, %f184, 0f32A57060, %f190;
	mov.b32 	%r68, %f187;
	shl.b32 	%r69, %r68, 23;
	mov.b32 	%f192, %r69;
	ex2.approx.ftz.f32 	%f193, %f191;
	mul.f32 	%f104, %f193, %f192;
	// begin inline asm
	{  cvt.rn.f16.f32 %rs46, %f104;}

	// end inline asm
	st.global.u16 	[%rd59+6], %rs46;
	add.f32 	%f363, %f183, %f104;
	add.s32 	%r95, %r95, 8;
	add.s64 	%rd60, %rd60, 16;
	add.s64 	%rd59, %rd59, 16;
	setp.eq.s32 	%p42, %r95, 0;
	@%p42 bra 	$L__BB1_19;
	bra.uni 	$L__BB1_18;
$L__BB1_19:
	setp.eq.s32 	%p43, %r17, 0;
	@%p43 bra 	$L__BB1_27;
	and.b32  	%r25, %r47, 3;
	setp.lt.u32 	%p44, %r17, 4;
	@%p44 bra 	$L__BB1_22;
	mul.wide.u32 	%rd39, %r92, 2;
	add.s64 	%rd40, %rd4, %rd39;
	ld.global.u16 	%rs47, [%rd40];
	// begin inline asm
	{  cvt.f32.f16 %f195, %rs47;}

	// end inline asm
	sub.f32 	%f203, %f195, %f355;
	fma.rn.f32 	%f204, %f203, 0f3BBB989D, 0f3F000000;
	cvt.sat.f32.f32 	%f205, %f204;
	mov.f32 	%f206, 0f4B400001;
	mov.f32 	%f207, 0f437C0000;
	fma.rm.f32 	%f208, %f205, %f207, %f206;
	add.f32 	%f209, %f208, 0fCB40007F;
	neg.f32 	%f210, %f209;
	fma.rn.f32 	%f211, %f203, 0f3FB8AA3B, %f210;
	fma.rn.f32 	%f212, %f203, 0f32A57060, %f211;
	mov.b32 	%r70, %f208;
	shl.b32 	%r71, %r70, 23;
	mov.b32 	%f213, %r71;
	ex2.approx.ftz.f32 	%f214, %f212;
	mul.f32 	%f196, %f214, %f213;
	// begin inline asm
	{  cvt.rn.f16.f32 %rs48, %f196;}

	// end inline asm
	add.s64 	%rd41, %rd9, %rd39;
	st.global.u16 	[%rd41], %rs48;
	add.f32 	%f215, %f363, %f196;
	ld.global.u16 	%rs49, [%rd40+2];
	// begin inline asm
	{  cvt.f32.f16 %f197, %rs49;}

	// end inline asm
	sub.f32 	%f216, %f197, %f355;
	fma.rn.f32 	%f217, %f216, 0f3BBB989D, 0f3F000000;
	cvt.sat.f32.f32 	%f218, %f217;
	fma.rm.f32 	%f219, %f218, %f207, %f206;
	add.f32 	%f220, %f219, 0fCB40007F;
	neg.f32 	%f221, %f220;
	fma.rn.f32 	%f222, %f216, 0f3FB8AA3B, %f221;
	fma.rn.f32 	%f223, %f216, 0f32A57060, %f222;
	mov.b32 	%r72, %f219;
	shl.b32 	%r73, %r72, 23;
	mov.b32 	%f224, %r73;
	ex2.approx.ftz.f32 	%f225, %f223;
	mul.f32 	%f198, %f225, %f224;
	// begin inline asm
	{  cvt.rn.f16.f32 %rs50, %f198;}

	// end inline asm
	st.global.u16 	[%rd41+2], %rs50;
	add.f32 	%f226, %f215, %f198;
	ld.global.u16 	%rs51, [%rd40+4];
	// begin inline asm
	{  cvt.f32.f16 %f199, %rs51;}

	// end inline asm
	sub.f32 	%f227, %f199, %f355;
	fma.rn.f32 	%f228, %f227, 0f3BBB989D, 0f3F000000;
	cvt.sat.f32.f32 	%f229, %f228;
	fma.rm.f32 	%f230, %f229, %f207, %f206;
	add.f32 	%f231, %f230, 0fCB40007F;
	neg.f32 	%f232, %f231;
	fma.rn.f32 	%f233, %f227, 0f3FB8AA3B, %f232;
	fma.rn.f32 	%f234, %f227, 0f32A57060, %f233;
	mov.b32 	%r74, %f230;
	shl.b32 	%r75, %r74, 23;
	mov.b32 	%f235, %r75;
	ex2.approx.ftz.f32 	%f236, %f234;
	mul.f32 	%f200, %f236, %f235;
	// begin inline asm
	{  cvt.rn.f16.f32 %rs52, %f200;}

	// end inline asm
	st.global.u16 	[%rd41+4], %rs52;
	add.f32 	%f237, %f226, %f200;
	ld.global.u16 	%rs53, [%rd40+6];
	// begin inline asm
	{  cvt.f32.f16 %f201, %rs53;}

	// end inline asm
	sub.f32 	%f238, %f201, %f355;
	fma.rn.f32 	%f239, %f238, 0f3BBB989D, 0f3F000000;
	cvt.sat.f32.f32 	%f240, %f239;
	fma.rm.f32 	%f241, %f240, %f207, %f206;
	add.f32 	%f242, %f241, 0fCB40007F;
	neg.f32 	%f243, %f242;
	fma.rn.f32 	%f244, %f238, 0f3FB8AA3B, %f243;
	fma.rn.f32 	%f245, %f238, 0f32A57060, %f244;
	mov.b32 	%r76, %f241;
	shl.b32 	%r77, %r76, 23;
	mov.b32 	%f246, %r77;
	ex2.approx.ftz.f32 	%f247, %f245;
	mul.f32 	%f202, %f247, %f246;
	// begin inline asm
	{  cvt.rn.f16.f32 %rs54, %f202;}

	// end inline asm
	st.global.u16 	[%rd41+6], %rs54;
	add.f32 	%f363, %f237, %f202;
	add.s32 	%r92, %r92, 4;
$L__BB1_22:
	setp.eq.s32 	%p45, %r25, 0;
	@%p45 bra 	$L__BB1_27;
	setp.eq.s32 	%p46, %r25, 1;
	@%p46 bra 	$L__BB1_25;
	mul.wide.u32 	%rd42, %r92, 2;
	add.s64 	%rd43, %rd4, %rd42;
	ld.global.u16 	%rs55, [%rd43];
	// begin inline asm
	{  cvt.f32.f16 %f249, %rs55;}

	// end inline asm
	sub.f32 	%f253, %f249, %f355;
	fma.rn.f32 	%f254, %f253, 0f3BBB989D, 0f3F000000;
	cvt.sat.f32.f32 	%f255, %f254;
	mov.f32 	%f256, 0f4B400001;
	mov.f32 	%f257, 0f437C0000;
	fma.rm.f32 	%f258, %f255, %f257, %f256;
	add.f32 	%f259, %f258, 0fCB40007F;
	neg.f32 	%f260, %f259;
	fma.rn.f32 	%f261, %f253, 0f3FB8AA3B, %f260;
	fma.rn.f32 	%f262, %f253, 0f32A57060, %f261;
	mov.b32 	%r78, %f258;
	shl.b32 	%r79, %r78, 23;
	mov.b32 	%f263, %r79;
	ex2.approx.ftz.f32 	%f264, %f262;
	mul.f32 	%f250, %f264, %f263;
	// begin inline asm
	{  cvt.rn.f16.f32 %rs56, %f250;}

	// end inline asm
	add.s64 	%rd44, %rd9, %rd42;
	st.global.u16 	[%rd44], %rs56;
	add.f32 	%f265, %f363, %f250;
	ld.global.u16 	%rs57, [%rd43+2];
	// begin inline asm
	{  cvt.f32.f16 %f251, %rs57;}

	// end inline asm
	sub.f32 	%f266, %f251, %f355;
	fma.rn.f32 	%f267, %f266, 0f3BBB989D, 0f3F000000;
	cvt.sat.f32.f32 	%f268, %f267;
	fma.rm.f32 	%f269, %f268, %f257, %f256;
	add.f32 	%f270, %f269, 0fCB40007F;
	neg.f32 	%f271, %f270;
	fma.rn.f32 	%f272, %f266, 0f3FB8AA3B, %f271;
	fma.rn.f32 	%f273, %f266, 0f32A57060, %f272;
	mov.b32 	%r80, %f269;
	shl.b32 	%r81, %r80, 23;
	mov.b32 	%f274, %r81;
	ex2.approx.ftz.f32 	%f275, %f273;
	mul.f32 	%f252, %f275, %f274;
	// begin inline asm
	{  cvt.rn.f16.f32 %rs58, %f252;}

	// end inline asm
	st.global.u16 	[%rd44+2], %rs58;
	add.f32 	%f363, %f265, %f252;
	add.s32 	%r92, %r92, 2;
$L__BB1_25:
	and.b32  	%r82, %r47, 1;
	setp.eq.b32 	%p47, %r82, 1;
	not.pred 	%p48, %p47;
	@%p48 bra 	$L__BB1_27;
	mul.wide.u32 	%rd45, %r92, 2;
	add.s64 	%rd46, %rd4, %rd45;
	ld.global.u16 	%rs59, [%rd46];
	// begin inline asm
	{  cvt.f32.f16 %f276, %rs59;}

	// end inline asm
	sub.f32 	%f278, %f276, %f355;
	fma.rn.f32 	%f279, %f278, 0f3BBB989D, 0f3F000000;
	cvt.sat.f32.f32 	%f280, %f279;
	mov.f32 	%f281, 0f4B400001;
	mov.f32 	%f282, 0f437C0000;
	fma.rm.f32 	%f283, %f280, %f282, %f281;
	add.f32 	%f284, %f283, 0fCB40007F;
	neg.f32 	%f285, %f284;
	fma.rn.f32 	%f286, %f278, 0f3FB8AA3B, %f285;
	fma.rn.f32 	%f287, %f278, 0f32A57060, %f286;
	mov.b32 	%r83, %f283;
	shl.b32 	%r84, %r83, 23;
	mov.b32 	%f288, %r84;
	ex2.approx.ftz.f32 	%f289, %f287;
	mul.f32 	%f277, %f289, %f288;
	// begin inline asm
	{  cvt.rn.f16.f32 %rs60, %f277;}

	// end inline asm
	add.s64 	%rd47, %rd9, %rd45;
	st.global.u16 	[%rd47], %rs60;
	add.f32 	%f363, %f363, %f277;
$L__BB1_27:
	setp.lt.s32 	%p49, %r47, 1;
	@%p49 bra 	$L__BB1_40;
	and.b32  	%r30, %r47, 15;
	setp.lt.u32 	%p50, %r47, 16;
	mov.b32 	%r97, 0;
	@%p50 bra 	$L__BB1_31;
	and.b32  	%r97, %r47, 2147483632;
	neg.s32 	%r96, %r97;
	add.s64 	%rd49, %rd26, %rd2;
	add.s64 	%rd61, %rd49, 16;
$L__BB1_30:
	.pragma "nounroll";
	ld.global.u16 	%rs61, [%rd61+-16];
	// begin inline asm
	{  cvt.f32.f16 %f290, %rs61;}

	// end inline asm
	div.rn.f32 	%f291, %f290, %f363;
	// begin inline asm
	{  cvt.rn.f16.f32 %rs62, %f291;}

	// end inline asm
	st.global.u16 	[%rd61+-16], %rs62;
	ld.global.u16 	%rs63, [%rd61+-14];
	// begin inline asm
	{  cvt.f32.f16 %f292, %rs63;}

	// end inline asm
	div.rn.f32 	%f293, %f292, %f363;
	// begin inline asm
	{  cvt.rn.f16.f32 %rs64, %f293;}

	// end inline asm
	st.global.u16 	[%rd61+-14], %rs64;
	ld.global.u16 	%rs65, [%rd61+-12];
	// begin inline asm
	{  cvt.f32.f16 %f294, %rs65;}

	// end inline asm
	div.rn.f32 	%f295, %f294, %f363;
	// begin inline asm
	{  cvt.rn.f16.f32 %rs66, %f295;}

	// end inline asm
	st.global.u16 	[%rd61+-12], %rs66;
	ld.global.u16 	%rs67, [%rd61+-10];
	// begin inline asm
	{  cvt.f32.f16 %f296, %rs67;}

	// end inline asm
	div.rn.f32 	%f297, %f296, %f363;
	// begin inline asm
	{  cvt.rn.f16.f32 %rs68, %f297;}

	// end inline asm
	st.global.u16 	[%rd61+-10], %rs68;
	ld.global.u16 	%rs69, [%rd61+-8];
	// begin inline asm
	{  cvt.f32.f16 %f298, %rs69;}

	// end inline asm
	div.rn.f32 	%f299, %f298, %f363;
	// begin inline asm
	{  cvt.rn.f16.f32 %rs70, %f299;}

	// end inline asm
	st.global.u16 	[%rd61+-8], %rs70;
	ld.global.u16 	%rs71, [%rd61+-6];
	// begin inline asm
	{  cvt.f32.f16 %f300, %rs71;}

	// end inline asm
	div.rn.f32 	%f301, %f300, %f363;
	// begin inline asm
	{  cvt.rn.f16.f32 %rs72, %f301;}

	// end inline asm
	st.global.u16 	[%rd61+-6], %rs72;
	ld.global.u16 	%rs73, [%rd61+-4];
	// begin inline asm
	{  cvt.f32.f16 %f302, %rs73;}

	// end inline asm
	div.rn.f32 	%f303, %f302, %f363;
	// begin inline asm
	{  cvt.rn.f16.f32 %rs74, %f303;}

	// end inline asm
	st.global.u16 	[%rd61+-4], %rs74;
	ld.global.u16 	%rs75, [%rd61+-2];
	// begin inline asm
	{  cvt.f32.f16 %f304, %rs75;}

	// end inline asm
	div.rn.f32 	%f305, %f304, %f363;
	// begin inline asm
	{  cvt.rn.f16.f32 %rs76, %f305;}

	// end inline asm
	st.global.u16 	[%rd61+-2], %rs76;
	ld.global.u16 	%rs77, [%rd61];
	// begin inline asm
	{  cvt.f32.f16 %f306, %rs77;}

	// end inline asm
	div.rn.f32 	%f307, %f306, %f363;
	// begin inline asm
	{  cvt.rn.f16.f32 %rs78, %f307;}

	// end inline asm
	st.global.u16 	[%rd61], %rs78;
	ld.global.u16 	%rs79, [%rd61+2];
	// begin inline asm
	{  cvt.f32.f16 %f308, %rs79;}

	// end inline asm
	div.rn.f32 	%f309, %f308, %f363;
	// begin inline asm
	{  cvt.rn.f16.f32 %rs80, %f309;}

	// end inline asm
	st.global.u16 	[%rd61+2], %rs80;
	ld.global.u16 	%rs81, [%rd61+4];
	// begin inline asm
	{  cvt.f32.f16 %f310, %rs81;}

	// end inline asm
	div.rn.f32 	%f311, %f310, %f363;
	// begin inline asm
	{  cvt.rn.f16.f32 %rs82, %f311;}

	// end inline asm
	st.global.u16 	[%rd61+4], %rs82;
	ld.global.u16 	%rs83, [%rd61+6];
	// begin inline asm
	{  cvt.f32.f16 %f312, %rs83;}

	// end inline asm
	div.rn.f32 	%f313, %f312, %f363;
	// begin inline asm
	{  cvt.rn.f16.f32 %rs84, %f313;}

	// end inline asm
	st.global.u16 	[%rd61+6], %rs84;
	ld.global.u16 	%rs85, [%rd61+8];
	// begin inline asm
	{  cvt.f32.f16 %f314, %rs85;}

	// end inline asm
	div.rn.f32 	%f315, %f314, %f363;
	// begin inline asm
	{  cvt.rn.f16.f32 %rs86, %f315;}

	// end inline asm
	st.global.u16 	[%rd61+8], %rs86;
	ld.global.u16 	%rs87, [%rd61+10];
	// begin inline asm
	{  cvt.f32.f16 %f316, %rs87;}

	// end inline asm
	div.rn.f32 	%f317, %f316, %f363;
	// begin inline asm
	{  cvt.rn.f16.f32 %rs88, %f317;}

	// end inline asm
	st.global.u16 	[%rd61+10], %rs88;
	ld.global.u16 	%rs89, [%rd61+12];
	// begin inline asm
	{  cvt.f32.f16 %f318, %rs89;}

	// end inline asm
	div.rn.f32 	%f319, %f318, %f363;
	// begin inline asm
	{  cvt.rn.f16.f32 %rs90, %f319;}

	// end inline asm
	st.global.u16 	[%rd61+12], %rs90;
	ld.global.u16 	%rs91, [%rd61+14];
	// begin inline asm
	{  cvt.f32.f16 %f320, %rs91;}

	// end inline asm
	div.rn.f32 	%f321, %f320, %f363;
	// begin inline asm
	{  cvt.rn.f16.f32 %rs92, %f321;}

	// end inline asm
	st.global.u16 	[%rd61+14], %rs92;
	add.s32 	%r96, %r96, 16;
	add.s64 	%rd61, %rd61, 32;
	setp.ne.s32 	%p51, %r96, 0;
	@%p51 bra 	$L__BB1_30;
$L__BB1_31:
	setp.eq.s32 	%p52, %r30, 0;
	@%p52 bra 	$L__BB1_40;
	and.b32  	%r38, %r47, 7;
	setp.lt.u32 	%p53, %r30, 8;
	@%p53 bra 	$L__BB1_34;
	mul.wide.u32 	%rd50, %r97, 2;
	add.s64 	%rd51, %rd9, %rd50;
	ld.global.u16 	%rs93, [%rd51];
	// begin inline asm
	{  cvt.f32.f16 %f322, %rs93;}

	// end inline asm
	div.rn.f32 	%f323, %f322, %f363;
	// begin inline asm
	{  cvt.rn.f16.f32 %rs94, %f323;}

	// end inline asm
	st.global.u16 	[%rd51], %rs94;
	ld.global.u16 	%rs95, [%rd51+2];
	// begin inline asm
	{  cvt.f32.f16 %f324, %rs95;}

	// end inline asm
	div.rn.f32 	%f325, %f324, %f363;
	// begin inline asm
	{  cvt.rn.f16.f32 %rs96, %f325;}

	// end inline asm
	st.global.u16 	[%rd51+2], %rs96;
	ld.global.u16 	%rs97, [%rd51+4];
	// begin inline asm
	{  cvt.f32.f16 %f326, %rs97;}

	// end inline asm
	div.rn.f32 	%f327, %f326, %f363;
	// begin inline asm
	{  cvt.rn.f16.f32 %rs98, %f327;}

	// end inline asm
	st.global.u16 	[%rd51+4], %rs98;
	ld.global.u16 	%rs99, [%rd51+6];
	// begin inline asm
	{  cvt.f32.f16 %f328, %rs99;}

	// end inline asm
	div.rn.f32 	%f329, %f328, %f363;
	// begin inline asm
	{  cvt.rn.f16.f32 %rs100, %f329;}

	// end inline asm
	st.global.u16 	[%rd51+6], %rs100;
	ld.global.u16 	%rs101, [%rd51+8];
	// begin inline asm
	{  cvt.f32.f16 %f330, %rs101;}

	// end inline asm
	div.rn.f32 	%f331, %f330, %f363;
	// begin inline asm
	{  cvt.rn.f16.f32 %rs102, %f331;}

	// end inline asm
	st.global.u16 	[%rd51+8], %rs102;
	ld.global.u16 	%rs103, [%rd51+10];
	// begin inline asm
	{  cvt.f32.f16 %f332, %rs103;}

	// end inline asm
	div.rn.f32 	%f333, %f332, %f363;
	// begin inline asm
	{  cvt.rn.f16.f32 %rs104, %f333;}

	// end inline asm
	st.global.u16 	[%rd51+10], %rs104;
	ld.global.u16 	%rs105, [%rd51+12];
	// begin inline asm
	{  cvt.f32.f16 %f334, %rs105;}

	// end inline asm
	div.rn.f32 	%f335, %f334, %f363;
	// begin inline asm
	{  cvt.rn.f16.f32 %rs106, %f335;}

	// end inline asm
	st.global.u16 	[%rd51+12], %rs106;
	ld.global.u16 	%rs107, [%rd51+14];
	// begin inline asm
	{  cvt.f32.f16 %f336, %rs107;}

	// end inline asm
	div.rn.f32 	%f337, %f336, %f363;
	// begin inline asm
	{  cvt.rn.f16.f32 %rs108, %f337;}

	// end inline asm
	st.global.u16 	[%rd51+14], %rs108;
	add.s32 	%r97, %r97, 8;
$L__BB1_34:
	setp.eq.s32 	%p54, %r38, 0;
	@%p54 bra 	$L__BB1_40;
	and.b32  	%r41, %r47, 3;
	setp.lt.u32 	%p55, %r38, 4;
	@%p55 bra 	$L__BB1_37;
	mul.wide.u32 	%rd52, %r97, 2;
	add.s64 	%rd53, %rd9, %rd52;
	ld.global.u16 	%rs109, [%rd53];
	// begin inline asm
	{  cvt.f32.f16 %f338, %rs109;}

	// end inline asm
	div.rn.f32 	%f339, %f338, %f363;
	// begin inline asm
	{  cvt.rn.f16.f32 %rs110, %f339;}

	// end inline asm
	st.global.u16 	[%rd53], %rs110;
	ld.global.u16 	%rs111, [%rd53+2];
	// begin inline asm
	{  cvt.f32.f16 %f340, %rs111;}

	// end inline asm
	div.rn.f32 	%f341, %f340, %f363;
	// begin inline asm
	{  cvt.rn.f16.f32 %rs112, %f341;}

	// end inline asm
	st.global.u16 	[%rd53+2], %rs112;
	ld.global.u16 	%rs113, [%rd53+4];
	// begin inline asm
	{  cvt.f32.f16 %f342, %rs113;}

	// end inline asm
	div.rn.f32 	%f343, %f342, %f363;
	// begin inline asm
	{  cvt.rn.f16.f32 %rs114, %f343;}

	// end inline asm
	st.global.u16 	[%rd53+4], %rs114;
	ld.global.u16 	%rs115, [%rd53+6];
	// begin inline asm
	{  cvt.f32.f16 %f344, %rs115;}

	// end inline asm
	div.rn.f32 	%f345, %f344, %f363;
	// begin inline asm
	{  cvt.rn.f16.f32 %rs116, %f345;}

	// end inline asm
	st.global.u16 	[%rd53+6], %rs116;
	add.s32 	%r97, %r97, 4;
$L__BB1_37:
	setp.eq.s32 	%p56, %r41, 0;
	@%p56 bra 	$L__BB1_40;
	mul.wide.u32 	%rd55, %r97, 2;
	add.s64 	%rd56, %rd26, %rd55;
	add.s64 	%rd62, %rd2, %rd56;
	neg.s32 	%r100, %r41;
$L__BB1_39:
	.pragma "nounroll";
	ld.global.u16 	%rs117, [%rd62];
	// begin inline asm
	{  cvt.f32.f16 %f346, %rs117;}

	// end inline asm
	div.rn.f32 	%f347, %f346, %f363;
	// begin inline asm
	{  cvt.rn.f16.f32 %rs118, %f347;}

	// end inline asm
	st.global.u16 	[%rd62], %rs118;
	add.s64 	%rd62, %rd62, 2;
	add.s32 	%r100, %r100, 1;
	setp.ne.s32 	%p57, %r100, 0;
	@%p57 bra 	$L__BB1_39;
$L__BB1_40:
	ret;

}
	// .globl	_Z21softmax_rows_kernel_tI13__nv_bfloat16EvPT_PKS1_ii
.visible .entry _Z21softmax_rows_kernel_tI13__nv_bfloat16EvPT_PKS1_ii(
	.param .u64 .ptr .align 1 _Z21softmax_rows_kernel_tI13__nv_bfloat16EvPT_PKS1_ii_param_0,
	.param .u64 .ptr .align 1 _Z21softmax_rows_kernel_tI13__nv_bfloat16EvPT_PKS1_ii_param_1,
	.param .u32 _Z21softmax_rows_kernel_tI13__nv_bfloat16EvPT_PKS1_ii_param_2,
	.param .u32 _Z21softmax_rows_kernel_tI13__nv_bfloat16EvPT_PKS1_ii_param_3
)
{
	.reg .pred 	%p<58>;
	.reg .b16 	%rs<119>;
	.reg .b32 	%r<101>;
	.reg .b32 	%f<365>;
	.reg .b64 	%rd<63>;

	ld.param.u64 	%rd24, [_Z21softmax_rows_kernel_tI13__nv_bfloat16EvPT_PKS1_ii_param_0];
	ld.param.u64 	%rd25, [_Z21softmax_rows_kernel_tI13__nv_bfloat16EvPT_PKS1_ii_param_1];
	ld.param.u32 	%r48, [_Z21softmax_rows_kernel_tI13__nv_bfloat16EvPT_PKS1_ii_param_2];
	ld.param.u32 	%r47, [_Z21softmax_rows_kernel_tI13__nv_bfloat16EvPT_PKS1_ii_param_3];
	mov.u32 	%r1, %ctaid.x;
	setp.ge.s32 	%p1, %r1, %r48;
	@%p1 bra 	$L__BB2_40;
	cvta.to.global.u64 	%rd1, %rd25;
	cvta.to.global.u64 	%rd2, %rd24;
	mul.lo.s32 	%r2, %r47, %r1;
	cvt.s64.s32 	%rd3, %r2;
	mul.wide.s32 	%rd26, %r2, 2;
	add.s64 	%rd4, %rd1, %rd26;
	ld.global.u16 	%rs1, [%rd4];
	// begin inline asm
	{ cvt.f32.bf16 %f355, %rs1;}

	// end inline asm
	setp.lt.s32 	%p2, %r47, 2;
	@%p2 bra 	$L__BB2_15;
	add.s32 	%r3, %r47, -1;
	add.s32 	%r50, %r47, -2;
	and.b32  	%r4, %r3, 15;
	setp.lt.u32 	%p3, %r50, 15;
	mov.b32 	%r87, 1;
	@%p3 bra 	$L__BB2_6;
	and.b32  	%r52, %r3, -16;
	neg.s32 	%r91, %r52;
	add.s64 	%rd28, %rd26, %rd1;
	add.s64 	%rd58, %rd28, 16;
	mov.b32 	%r90, 0;
$L__BB2_4:
	.pragma "nounroll";
	ld.global.u16 	%rs2, [%rd58+-14];
	// begin inline asm
	{ cvt.f32.bf16 %f29, %rs2;}

	// end inline asm
	setp.gt.f32 	%p4, %f29, %f355;
	selp.f32 	%f45, %f29, %f355, %p4;
	ld.global.u16 	%rs3, [%rd58+-12];
	// begin inline asm
	{ cvt.f32.bf16 %f30, %rs3;}

	// end inline asm
	setp.gt.f32 	%p5, %f30, %f45;
	selp.f32 	%f46, %f30, %f45, %p5;
	ld.global.u16 	%rs4, [%rd58+-10];
	// begin inline asm
	{ cvt.f32.bf16 %f31, %rs4;}

	// end inline asm
	setp.gt.f32 	%p6, %f31, %f46;
	selp.f32 	%f47, %f31, %f46, %p6;
	ld.global.u16 	%rs5, [%rd58+-8];
	// begin inline asm
	{ cvt.f32.bf16 %f32, %rs5;}

	// end inline asm
	setp.gt.f32 	%p7, %f32, %f47;
	selp.f32 	%f48, %f32, %f47, %p7;
	ld.global.u16 	%rs6, [%rd58+-6];
	// begin inline asm
	{ cvt.f32.bf16 %f33, %rs6;}

	// end inline asm
	setp.gt.f32 	%p8, %f33, %f48;
	selp.f32 	%f49, %f33, %f48, %p8;
	ld.global.u16 	%rs7, [%rd58+-4];
	// begin inline asm
	{ cvt.f32.bf16 %f34, %rs7;}

	// end inline asm
	setp.gt.f32 	%p9, %f34, %f49;
	selp.f32 	%f50, %f34, %f49, %p9;
	ld.global.u16 	%rs8, [%rd58+-2];
	// begin inline asm
	{ cvt.f32.bf16 %f35, %rs8;}

	// end inline asm
	setp.gt.f32 	%p10, %f35, %f50;
	selp.f32 	%f51, %f35, %f50, %p10;
	ld.global.u16 	%rs9, [%rd58];
	// begin inline asm
	{ cvt.f32.bf16 %f36, %rs9;}

	// end inline asm
	setp.gt.f32 	%p11, %f36, %f51;
	selp.f32 	%f52, %f36, %f51, %p11;
	ld.global.u16 	%rs10, [%rd58+2];
	// begin inline asm
	{ cvt.f32.bf16 %f37, %rs10;}

	// end inline asm
	setp.gt.f32 	%p12, %f37, %f52;
	selp.f32 	%f53, %f37, %f52, %p12;
	ld.global.u16 	%rs11, [%rd58+4];
	// begin inline asm
	{ cvt.f32.bf16 %f38, %rs11;}

	// end inline asm
	setp.gt.f32 	%p13, %f38, %f53;
	selp.f32 	%f54, %f38, %f53, %p13;
	ld.global.u16 	%rs12, [%rd58+6];
	// begin inline asm
	{ cvt.f32.bf16 %f39, %rs12;}

	// end inline asm
	setp.gt.f32 	%p14, %f39, %f54;
	selp.f32 	%f55, %f39, %f54, %p14;
	ld.global.u16 	%rs13, [%rd58+8];
	// begin inline asm
	{ cvt.f32.bf16 %f40, %rs13;}

	// end inline asm
	setp.gt.f32 	%p15, %f40, %f55;
	selp.f32 	%f56, %f40, %f55, %p15;
	ld.global.u16 	%rs14, [%rd58+10];
	// begin inline asm
	{ cvt.f32.bf16 %f41, %rs14;}

	// end inline asm
	setp.gt.f32 	%p16, %f41, %f56;
	selp.f32 	%f57, %f41, %f56, %p16;
	ld.global.u16 	%rs15, [%rd58+12];
	// begin inline asm
	{ cvt.f32.bf16 %f42, %rs15;}

	// end inline asm
	setp.gt.f32 	%p17, %f42, %f57;
	selp.f32 	%f58, %f42, %f57, %p17;
	ld.global.u16 	%rs16, [%rd58+14];
	// begin inline asm
	{ cvt.f32.bf16 %f43, %rs16;}

	// end inline asm
	setp.gt.f32 	%p18, %f43, %f58;
	selp.f32 	%f59, %f43, %f58, %p18;
	ld.global.u16 	%rs17, [%rd58+16];
	// begin inline asm
	{ cvt.f32.bf16 %f44, %rs17;}

	// end inline asm
	setp.gt.f32 	%p19, %f44, %f59;
	selp.f32 	%f355, %f44, %f59, %p19;
	add.s32 	%r91, %r91, 16;
	add.s32 	%r90, %r90, 16;
	add.s64 	%rd58, %rd58, 32;
	setp.eq.s32 	%p20, %r91, 0;
	@%p20 bra 	$L__BB2_5;
	bra.uni 	$L__BB2_4;
$L__BB2_5:
	add.s32 	%r87, %r90, 1;
$L__BB2_6:
	setp.eq.s32 	%p21, %r4, 0;
	@%p21 bra 	$L__BB2_15;
	and.b32  	%r8, %r3, 7;
	setp.lt.u32 	%p22, %r4, 8;
	@%p22 bra 	$L__BB2_9;
	mul.wide.u32 	%rd29, %r87, 2;
	add.s64 	%rd30, %rd4, %rd29;
	ld.global.u16 	%rs18, [%rd30];
	// begin inline asm
	{ cvt.f32.bf16 %f61, %rs18;}

	// end inline asm
	setp.gt.f32 	%p23, %f61, %f355;
	selp.f32 	%f69, %f61, %f355, %p23;
	ld.global.u16 	%rs19, [%rd30+2];
	// begin inline asm
	{ cvt.f32.bf16 %f62, %rs19;}

	// end inline asm
	setp.gt.f32 	%p24, %f62, %f69;
	selp.f32 	%f70, %f62, %f69, %p24;
	ld.global.u16 	%rs20, [%rd30+4];
	// begin inline asm
	{ cvt.f32.bf16 %f63, %rs20;}

	// end inline asm
	setp.gt.f32 	%p25, %f63, %f70;
	selp.f32 	%f71, %f63, %f70, %p25;
	ld.global.u16 	%rs21, [%rd30+6];
	// begin inline asm
	{ cvt.f32.bf16 %f64, %rs21;}

	// end inline asm
	setp.gt.f32 	%p26, %f64, %f71;
	selp.f32 	%f72, %f64, %f71, %p26;
	ld.global.u16 	%rs22, [%rd30+8];
	// begin inline asm
	{ cvt.f32.bf16 %f65, %rs22;}

	// end inline asm
	setp.gt.f32 	%p27, %f65, %f72;
	selp.f32 	%f73, %f65, %f72, %p27;
	ld.global.u16 	%rs23, [%rd30+10];
	// begin inline asm
	{ cvt.f32.bf16 %f66, %rs23;}

	// end inline asm
	setp.gt.f32 	%p28, %f66, %f73;
	selp.f32 	%f74, %f66, %f73, %p28;
	ld.global.u16 	%rs24, [%rd30+12];
	// begin inline asm
	{ cvt.f32.bf16 %f67, %rs24;}

	// end inline asm
	setp.gt.f32 	%p29, %f67, %f74;
	selp.f32 	%f75, %f67, %f74, %p29;
	ld.global.u16 	%rs25, [%rd30+14];
	// begin inline asm
	{ cvt.f32.bf16 %f68, %rs25;}

	// end inline asm
	setp.gt.f32 	%p30, %f68, %f75;
	selp.f32 	%f355, %f68, %f75, %p30;
	add.s32 	%r87, %r87, 8;
$L__BB2_9:
	setp.eq.s32 	%p31, %r8, 0;
	@%p31 bra 	$L__BB2_15;
	and.b32  	%r11, %r3, 3;
	setp.lt.u32 	%p32, %r8, 4;
	@%p32 bra 	$L__BB2_12;
	mul.wide.u32 	%rd31, %r87, 2;
	add.s64 	%rd32, %rd4, %rd31;
	ld.global.u16 	%rs26, [%rd32];
	// begin inline asm
	{ cvt.f32.bf16 %f77, %rs26;}

	// end inline asm
	setp.gt.f32 	%p33, %f77, %f355;
	selp.f32 	%f81, %f77, %f355, %p33;
	ld.global.u16 	%rs27, [%rd32+2];
	// begin inline asm
	{ cvt.f32.bf16 %f78, %rs27;}

	// end inline asm
	setp.gt.f32 	%p34, %f78, %f81;
	selp.f32 	%f82, %f78, %f81, %p34;
	ld.global.u16 	%rs28, [%rd32+4];
	// begin inline asm
	{ cvt.f32.bf16 %f79, %rs28;}

	// end inline asm
	setp.gt.f32 	%p35, %f79, %f82;
	selp.f32 	%f83, %f79, %f82, %p35;
	ld.global.u16 	%rs29, [%rd32+6];
	// begin inline asm
	{ cvt.f32.bf16 %f80, %rs29;}

	// end inline asm
	setp.gt.f32 	%p36, %f80, %f83;
	selp.f32 	%f355, %f80, %f83, %p36;
	add.s32 	%r87, %r87, 4;
$L__BB2_12:
	setp.eq.s32 	%p37, %r11, 0;
	@%p37 bra 	$L__BB2_15;
	mul.wide.u32 	%rd34, %r87, 2;
	add.s64 	%rd35, %rd26, %rd34;
	add.s64 	%rd57, %rd1, %rd35;
	neg.s32 	%r89, %r11;
$L__BB2_14:
	.pragma "nounroll";
	ld.global.u16 	%rs30, [%rd57];
	// begin inline asm
	{ cvt.f32.bf16 %f84, %rs30;}

	// end inline asm
	setp.gt.f32 	%p38, %f84, %f355;
	selp.f32 	%f355, %f84, %f355, %p38;
	add.s64 	%rd57, %rd57, 2;
	add.s32 	%r89, %r89, 1;
	setp.ne.s32 	%p39, %r89, 0;
	@%p39 bra 	$L__BB2_14;
$L__BB2_15:
	shl.b64 	%rd36, %rd3, 1;
	add.s64 	%rd9, %rd2, %rd36;
	setp.lt.s32 	%p40, %r47, 1;
	mov.f32 	%f363, 0f00000000;
	@%p40 bra 	$L__BB2_27;
	and.b32  	%r17, %r47, 7;
	setp.lt.u32 	%p41, %r47, 8;
	mov.f32 	%f363, 0f00000000;
	mov.b32 	%r92, 0;
	@%p41 bra 	$L__BB2_19;
	and.b32  	%r92, %r47, 2147483640;
	neg.s32 	%r95, %r92;
	add.s64 	%rd38, %rd26, 8;
	add.s64 	%rd60, %rd1, %rd38;
	add.s64 	%rd59, %rd2, %rd38;
	mov.f32 	%f363, 0f00000000;
$L__BB2_18:
	.pragma "nounroll";
	ld.global.u16 	%rs31, [%rd60+-8];
	// begin inline asm
	{ cvt.f32.bf16 %f89, %rs31;}

	// end inline asm
	sub.f32 	%f105, %f89, %f355;
	fma.rn.f32 	%f106, %f105, 0f3BBB989D, 0f3F000000;
	cvt.sat.f32.f32 	%f107, %f106;
	mov.f32 	%f108, 0f4B400001;
	mov.f32 	%f109, 0f437C0000;
	fma.rm.f32 	%f110, %f107, %f109, %f108;
	add.f32 	%f111, %f110, 0fCB40007F;
	neg.f32 	%f112, %f111;
	fma.rn.f32 	%f113, %f105, 0f3FB8AA3B, %f112;
	fma.rn.f32 	%f114, %f105, 0f32A57060, %f113;
	mov.b32 	%r54, %f110;
	shl.b32 	%r55, %r54, 23;
	mov.b32 	%f115, %r55;
	ex2.approx.ftz.f32 	%f116, %f114;
	mul.f32 	%f90, %f116, %f115;
	// begin inline asm
	{  cvt.rn.bf16.f32 %rs32, %f90;}

	// end inline asm
	st.global.u16 	[%rd59+-8], %rs32;
	add.f32 	%f117, %f363, %f90;
	ld.global.u16 	%rs33, [%rd60+-6];
	// begin inline asm
	{ cvt.f32.bf16 %f91, %rs33;}

	// end inline asm
	sub.f32 	%f118, %f91, %f355;
	fma.rn.f32 	%f119, %f118, 0f3BBB989D, 0f3F000000;
	cvt.sat.f32.f32 	%f120, %f119;
	fma.rm.f32 	%f121, %f120, %f109, %f108;
	add.f32 	%f122, %f121, 0fCB40007F;
	neg.f32 	%f123, %f122;
	fma.rn.f32 	%f124, %f118, 0f3FB8AA3B, %f123;
	fma.rn.f32 	%f125, %f118, 0f32A57060, %f124;
	mov.b32 	%r56, %f121;
	shl.b32 	%r57, %r56, 23;
	mov.b32 	%f126, %r57;
	ex2.approx.ftz.f32 	%f127, %f125;
	mul.f32 	%f92, %f127, %f126;
	// begin inline asm
	{  cvt.rn.bf16.f32 %rs34, %f92;}

	// end inline asm
	st.global.u16 	[%rd59+-6], %rs34;
	add.f32 	%f128, %f117, %f92;
	ld.global.u16 	%rs35, [%rd60+-4];
	// begin inline asm
	{ cvt.f32.bf16 %f93, %rs35;}

	// end inline asm
	sub.f32 	%f129, %f93, %f355;
	fma.rn.f32 	%f130, %f129, 0f3BBB989D, 0f3F000000;
	cvt.sat.f32.f32 	%f131, %f130;
	fma.rm.f32 	%f132, %f131, %f109, %f108;
	add.f32 	%f133, %f132, 0fCB40007F;
	neg.f32 	%f134, %f133;
	fma.rn.f32 	%f135, %f129, 0f3FB8AA3B, %f134;
	fma.rn.f32 	%f136, %f129, 0f32A57060, %f135;
	mov.b32 	%r58, %f132;
	shl.b32 	%r59, %r58, 23;
	mov.b32 	%f137, %r59;
	ex2.approx.ftz.f32 	%f138, %f136;
	mul.f32 	%f94, %f138, %f137;
	// begin inline asm
	{  cvt.rn.bf16.f32 %rs36, %f94;}

	// end inline asm
	st.global.u16 	[%rd59+-4], %rs36;
	add.f32 	%f139, %f128, %f94;
	ld.global.u16 	%rs37, [%rd60+-2];
	// begin inline asm
	{ cvt.f32.bf16 %f95, %rs37;}

	// end inline asm
	sub.f32 	%f140, %f95, %f355;
	fma.rn.f32 	%f141, %f140, 0f3BBB989D, 0f3F000000;
	cvt.sat.f32.f32 	%f142, %f141;
	fma.rm.f32 	%f143, %f142, %f109, %f108;
	add.f32 	%f144, %f143, 0fCB40007F;
	neg.f32 	%f145, %f144;
	fma.rn.f32 	%f146, %f140, 0f3FB8AA3B, %f145;
	fma.rn.f32 	%f147, %f140, 0f32A57060, %f146;
	mov.b32 	%r60, %f143;
	shl.b32 	%r61, %r60, 23;
	mov.b32 	%f148, %r61;
	ex2.approx.ftz.f32 	%f149, %f147;
	mul.f32 	%f96, %f149, %f148;
	// begin inline asm
	{  cvt.rn.bf16.f32 %rs38, %f96;}

	// end inline asm
	st.global.u16 	[%rd59+-2], %rs38;
	add.f32 	%f150, %f139, %f96;
	ld.global.u16 	%rs39, [%rd60];
	// begin inline asm
	{ cvt.f32.bf16 %f97, %rs39;}

	// end inline asm
	sub.f32 	%f151, %f97, %f355;
	fma.rn.f32 	%f152, %f151, 0f3BBB989D, 0f3F000000;
	cvt.sat.f32.f32 	%f153, %f152;
	fma.rm.f32 	%f154, %f153, %f109, %f108;
	add.f32 	%f155, %f154, 0fCB40007F;
	neg.f32 	%f156, %f155;
	fma.rn.f32 	%f157, %f151, 0f3FB8AA3B, %f156;
	fma.rn.f32 	%f158, %f151, 0f32A57060, %f157;
	mov.b32 	%r62, %f154;
	shl.b32 	%r63, %r62, 23;
	mov.b32 	%f159, %r63;
	ex2.approx.ftz.f32 	%f160, %f158;
	mul.f32 	%f98, %f160, %f159;
	// begin inline asm
	{  cvt.rn.bf16.f32 %rs40, %f98;}

	// end inline asm
	st.global.u16 	[%rd59], %rs40;
	add.f32 	%f161, %f150, %f98;
	ld.global.u16 	%rs41, [%rd60+2];
	// begin inline asm
	{ cvt.f32.bf16 %f99, %rs41;}

	// end inline asm
	sub.f32 	%f162, %f99, %f355;
	fma.rn.f32 	%f163, %f162, 0f3BBB989D, 0f3F000000;
	cvt.sat.f32.f32 	%f164, %f163;
	fma.rm.f32 	%f165, %f164, %f109, %f108;
	add.f32 	%f166, %f165, 0fCB40007F;
	neg.f32 	%f167, %f166;
	fma.rn.f32 	%f168, %f162, 0f3FB8AA3B, %f167;
	fma.rn.f32 	%f169, %f162, 0f32A57060, %f168;
	mov.b32 	%r64, %f165;
	shl.b32 	%r65, %r64, 23;
	mov.b32 	%f170, %r65;
	ex2.approx.ftz.f32 	%f171, %f169;
	mul.f32 	%f100, %f171, %f170;
	// begin inline asm
	{  cvt.rn.bf16.f32 %rs42, %f100;}

	// end inline asm
	st.global.u16 	[%rd59+2], %rs42;
	add.f32 	%f172, %f161, %f100;
	ld.global.u16 	%rs43, [%rd60+4];
	// begin inline asm
	{ cvt.f32.bf16 %f101, %rs43;}

	// end inline asm
	sub.f32 	%f173, %f101, %f355;
	fma.rn.f32 	%f174, %f173, 0f3BBB989D, 0f3F000000;
	cvt.sat.f32.f32 	%f175, %f174;
	fma.rm.f32 	%f176, %f175, %f109, %f108;
	add.f32 	%f177, %f176, 0fCB40007F;
	neg.f32 	%f178, %f177;
	fma.rn.f32 	%f179, %f173, 0f3FB8AA3B, %f178;
	fma.rn.f32 	%f180, %f173, 0f32A57060, %f179;
	mov.b32 	%r66, %f176;
	shl.b32 	%r67, %r66, 23;
	mov.b32 	%f181, %r67;
	ex2.approx.ftz.f32 	%f182, %f180;
	mul.f32 	%f102, %f182, %f181;
	// begin inline asm
	{  cvt.rn.bf16.f32 %rs44, %f102;}

	// end inline asm
	st.global.u16 	[%rd59+4], %rs44;
	add.f32 	%f183, %f172, %f102;
	ld.global.u16 	%rs45, [%rd60+6];
	// begin inline asm
	{ cvt.f32.bf16 %f103, %rs45;}

	// end inline asm
	sub.f32 	%f184, %f103, %f355;
	fma.rn.f32 	%f185, %f184, 0f3BBB989D, 0f3F000000;
	cvt.sat.f32.f32 	%f186, %f185;
	fma.rm.f32 	%f187, %f186, %f109, %f108;
	add.f32 	%f188, %f187, 0fCB40007F;
	neg.f32 	%f189, %f188;
	fma.rn.f32 	%f190, %f184, 0f3FB8AA3B, %f189;
	fma.rn.f32 	%f191, %f184, 0f32A57060, %f190;
	mov.b32 	%r68, %f187;
	shl.b32 	%r69, %r68, 23;
	mov.b32 	%f192, %r69;
	ex2.approx.ftz.f32 	%f193, %f191;
	mul.f32 	%f104, %f193, %f192;
	// begin inline asm
	{  cvt.rn.bf16.f32 %rs46, %f104;}

	// end inline asm
	st.global.u16 	[%rd59+6], %rs46;
	add.f32 	%f363, %f183, %f104;
	add.s32 	%r95, %r95, 8;
	add.s64 	%rd60, %rd60, 16;
	add.s64 	%rd59, %rd59, 16;
	setp.eq.s32 	%p42, %r95, 0;
	@%p42 bra 	$L__BB2_19;
	bra.uni 	$L__BB2_18;
$L__BB2_19:
	setp.eq.s32 	%p43, %r17, 0;
	@%p43 bra 	$L__BB2_27;
	and.b32  	%r25, %r47, 3;
	setp.lt.u32 	%p44, %r17, 4;
	@%p44 bra 	$L__BB2_22;
	mul.wide.u32 	%rd39, %r92, 2;
	add.s64 	%rd40, %rd4, %rd39;
	ld.global.u16 	%rs47, [%rd40];
	// begin inline asm
	{ cvt.f32.bf16 %f195, %rs47;}

	// end inline asm
	sub.f32 	%f203, %f195, %f355;
	fma.rn.f32 	%f204, %f203, 0f3BBB989D, 0f3F000000;
	cvt.sat.f32.f32 	%f205, %f204;
	mov.f32 	%f206, 0f4B400001;
	mov.f32 	%f207, 0f437C0000;
	fma.rm.f32 	%f208, %f205, %f207, %f206;
	add.f32 	%f209, %f208, 0fCB40007F;
	neg.f32 	%f210, %f209;
	fma.rn.f32 	%f211, %f203, 0f3FB8AA3B, %f210;
	fma.rn.f32 	%f212, %f203, 0f32A57060, %f211;
	mov.b32 	%r70, %f208;
	shl.b32 	%r71, %r70, 23;
	mov.b32 	%f213, %r71;
	ex2.approx.ftz.f32 	%f214, %f212;
	mul.f32 	%f196, %f214, %f213;
	// begin inline asm
	{  cvt.rn.bf16.f32 %rs48, %f196;}

	// end inline asm
	add.s64 	%rd41, %rd9, %rd39;
	st.global.u16 	[%rd41], %rs48;
	add.f32 	%f215, %f363, %f196;
	ld.global.u16 	%rs49, [%rd40+2];
	// begin inline asm
	{ cvt.f32.bf16 %f197, %rs49;}

	// end inline asm
	sub.f32 	%f216, %f197, %f355;
	fma.rn.f32 	%f217, %f216, 0f3BBB989D, 0f3F000000;
	cvt.sat.f32.f32 	%f218, %f217;
	fma.rm.f32 	%f219, %f218, %f207, %f206;
	add.f32 	%f220, %f219, 0fCB40007F;
	neg.f32 	%f221, %f220;
	fma.rn.f32 	%f222, %f216, 0f3FB8AA3B, %f221;
	fma.rn.f32 	%f223, %f216, 0f32A57060, %f222;
	mov.b32 	%r72, %f219;
	shl.b32 	%r73, %r72, 23;
	mov.b32 	%f224, %r73;
	ex2.approx.ftz.f32 	%f225, %f223;
	mul.f32 	%f198, %f225, %f224;
	// begin inline asm
	{  cvt.rn.bf16.f32 %rs50, %f198;}

	// end inline asm
	st.global.u16 	[%rd41+2], %rs50;
	add.f32 	%f226, %f215, %f198;
	ld.global.u16 	%rs51, [%rd40+4];
	// begin inline asm
	{ cvt.f32.bf16 %f199, %rs51;}

	// end inline asm
	sub.f32 	%f227, %f199, %f355;
	fma.rn.f32 	%f228, %f227, 0f3BBB989D, 0f3F000000;
	cvt.sat.f32.f32 	%f229, %f228;
	fma.rm.f32 	%f230, %f229, %f207, %f206;
	add.f32 	%f231, %f230, 0fCB40007F;
	neg.f32 	%f232, %f231;
	fma.rn.f32 	%f233, %f227, 0f3FB8AA3B, %f232;
	fma.rn.f32 	%f234, %f227, 0f32A57060, %f233;
	mov.b32 	%r74, %f230;
	shl.b32 	%r75, %r74, 23;
	mov.b32 	%f235, %r75;
	ex2.approx.ftz.f32 	%f236, %f234;
	mul.f32 	%f200, %f236, %f235;
	// begin inline asm
	{  cvt.rn.bf16.f32 %rs52, %f200;}

	// end inline asm
	st.global.u16 	[%rd41+4], %rs52;
	add.f32 	%f237, %f226, %f200;
	ld.global.u16 	%rs53, [%rd40+6];
	// begin inline asm
	{ cvt.f32.bf16 %f201, %rs53;}

	// end inline asm
	sub.f32 	%f238, %f201, %f355;
	fma.rn.f32 	%f239, %f238, 0f3BBB989D, 0f3F000000;
	cvt.sat.f32.f32 	%f240, %f239;
	fma.rm.f32 	%f241, %f240, %f207, %f206;
	add.f32 	%f242, %f241, 0fCB40007F;
	neg.f32 	%f243, %f242;
	fma.rn.f32 	%f244, %f238, 0f3FB8AA3B, %f243;
	fma.rn.f32 	%f245, %f238, 0f32A57060, %f244;
	mov.b32 	%r76, %f241;
	shl.b32 	%r77, %r76, 23;
	mov.b32 	%f246, %r77;
	ex2.approx.ftz.f32 	%f247, %f245;
	mul.f32 	%f202, %f247, %f246;
	// begin inline asm
	{  cvt.rn.bf16.f32 %rs54, %f202;}

	// end inline asm
	st.global.u16 	[%rd41+6], %rs54;
	add.f32 	%f363, %f237, %f202;
	add.s32 	%r92, %r92, 4;
$L__BB2_22:
	setp.eq.s32 	%p45, %r25, 0;
	@%p45 bra 	$L__BB2_27;
	setp.eq.s32 	%p46, %r25, 1;
	@%p46 bra 	$L__BB2_25;
	mul.wide.u32 	%rd42, %r92, 2;
	add.s64 	%rd43, %rd4, %rd42;
	ld.global.u16 	%rs55, [%rd43];
	// begin inline asm
	{ cvt.f32.bf16 %f249, %rs55;}

	// end inline asm
	sub.f32 	%f253, %f249, %f355;
	fma.rn.f32 	%f254, %f253, 0f3BBB989D, 0f3F000000;
	cvt.sat.f32.f32 	%f255, %f254;
	mov.f32 	%f256, 0f4B400001;
	mov.f32 	%f257, 0f437C0000;
	fma.rm.f32 	%f258, %f255, %f257, %f256;
	add.f32 	%f259, %f258, 0fCB40007F;
	neg.f32 	%f260, %f259;
	fma.rn.f32 	%f261, %f253, 0f3FB8AA3B, %f260;
	fma.rn.f32 	%f262, %f253, 0f32A57060, %f261;
	mov.b32 	%r78, %f258;
	shl.b32 	%r79, %r78, 23;
	mov.b32 	%f263, %r79;
	ex2.approx.ftz.f32 	%f264, %f262;
	mul.f32 	%f250, %f264, %f263;
	// begin inline asm
	{  cvt.rn.bf16.f32 %rs56, %f250;}

	// end inline asm
	add.s64 	%rd44, %rd9, %rd42;
	st.global.u16 	[%rd44], %rs56;
	add.f32 	%f265, %f363, %f250;
	ld.global.u16 	%rs57, [%rd43+2];
	// begin inline asm
	{ cvt.f32.bf16 %f251, %rs57;}

	// end inline asm
	sub.f32 	%f266, %f251, %f355;
	fma.rn.f32 	%f267, %f266, 0f3BBB989D, 0f3F000000;
	cvt.sat.f32.f32 	%f268, %f267;
	fma.rm.f32 	%f269, %f268, %f257, %f256;
	add.f32 	%f270, %f269, 0fCB40007F;
	neg.f32 	%f271, %f270;
	fma.rn.f32 	%f272, %f266, 0f3FB8AA3B, %f271;
	fma.rn.f32 	%f273, %f266, 0f32A57060, %f272;
	mov.b32 	%r80, %f269;
	shl.b32 	%r81, %r80, 23;
	mov.b32 	%f274, %r81;
	ex2.approx.ftz.f32 	%f275, %f273;
	mul.f32 	%f252, %f275, %f274;
	// begin inline asm
	{  cvt.rn.bf16.f32 %rs58, %f252;}

	// end inline asm
	st.global.u16 	[%rd44+2], %rs58;
	add.f32 	%f363, %f265, %f252;
	add.s32 	%r92, %r92, 2;
$L__BB2_25:
	and.b32  	%r82, %r47, 1;
	setp.eq.b32 	%p47, %r82, 1;
	not.pred 	%p48, %p47;
	@%p48 bra 	$L__BB2_27;
	mul.wide.u32 	%rd45, %r92, 2;
	add.s64 	%rd46, %rd4, %rd45;
	ld.global.u16 	%rs59, [%rd46];
	// begin inline asm
	{ cvt.f32.bf16 %f276, %rs59;}

	// end inline asm
	sub.f32 	%f278, %f276, %f355;
	fma.rn.f32 	%f279, %f278, 0f3BBB989D, 0f3F000000;
	cvt.sat.f32.f32 	%f280, %f279;
	mov.f32 	%f281, 0f4B400001;
	mov.f32 	%f282, 0f437C0000;
	fma.rm.f32 	%f283, %f280, %f282, %f281;
	add.f32 	%f284, %f283, 0fCB40007F;
	neg.f32 	%f285, %f284;
	fma.rn.f32 	%f286, %f278, 0f3FB8AA3B, %f285;
	fma.rn.f32 	%f287, %f278, 0f32A57060, %f286;
	mov.b32 	%r83, %f283;
	shl.b32 	%r84, %r83, 23;
	mov.b32 	%f288, %r84;
	ex2.approx.ftz.f32 	%f289, %f287;
	mul.f32 	%f277, %f289, %f288;
	// begin inline asm
	{  cvt.rn.bf16.f32 %rs60, %f277;}

	// end inline asm
	add.s64 	%rd47, %rd9, %rd45;
	st.global.u16 	[%rd47], %rs60;
	add.f32 	%f363, %f363, %f277;
$L__BB2_27:
	setp.lt.s32 	%p49, %r47, 1;
	@%p49 bra 	$L__BB2_40;
	and.b32  	%r30, %r47, 15;
	setp.lt.u32 	%p50, %r47, 16;
	mov.b32 	%r97, 0;
	@%p50 bra 	$L__BB2_31;
	and.b32  	%r97, %r47, 2147483632;
	neg.s32 	%r96, %r97;
	add.s64 	%rd49, %rd26, %rd2;
	add.s64 	%rd61, %rd49, 16;
$L__BB2_30:
	.pragma "nounroll";
	ld.global.u16 	%rs61, [%rd61+-16];
	// begin inline asm
	{ cvt.f32.bf16 %f290, %rs61;}

	// end inline asm
	div.rn.f32 	%f291, %f290, %f363;
	// begin inline asm
	{  cvt.rn.bf16.f32 %rs62, %f291;}

	// end inline asm
	st.global.u16 	[%rd61+-16], %rs62;
	ld.global.u16 	%rs63, [%rd61+-14];
	// begin inline asm
	{ cvt.f32.bf16 %f292, %rs63;}

	// end inline asm
	div.rn.f32 	%f293, %f292, %f363;
	// begin inline asm
	{  cvt.rn.bf16.f32 %rs64, %f293;}

	// end inline asm
	st.global.u16 	[%rd61+-14], %rs64;
	ld.global.u16 	%rs65, [%rd61+-12];
	// begin inline asm
	{ cvt.f32.bf16 %f294, %rs65;}

	// end inline asm
	div.rn.f32 	%f295, %f294, %f363;
	// begin inline asm
	{  cvt.rn.bf16.f32 %rs66, %f295;}

	// end inline asm
	st.global.u16 	[%rd61+-12], %rs66;
	ld.global.u16 	%rs67, [%rd61+-10];
	// begin inline asm
	{ cvt.f32.bf16 %f296, %rs67;}

	// end inline asm
	div.rn.f32 	%f297, %f296, %f363;
	// begin inline asm
	{  cvt.rn.bf16.f32 %rs68, %f297;}

	// end inline asm
	st.global.u16 	[%rd61+-10], %rs68;
	ld.global.u16 	%rs69, [%rd61+-8];
	// begin inline asm
	{ cvt.f32.bf16 %f298, %rs69;}

	// end inline asm
	div.rn.f32 	%f299, %f298, %f363;
	// begin inline asm
	{  cvt.rn.bf16.f32 %rs70, %f299;}

	// end inline asm
	st.global.u16 	[%rd61+-8], %rs70;
	ld.global.u16 	%rs71, [%rd61+-6];
	// begin inline asm
	{ cvt.f32.bf16 %f300, %rs71;}

	// end inline asm
	div.rn.f32 	%f301, %f300, %f363;
	// begin inline asm
	{  cvt.rn.bf16.f32 %rs72, %f301;}

	// end inline asm
	st.global.u16 	[%rd61+-6], %rs72;
	ld.global.u16 	%rs73, [%rd61+-4];
	// begin inline asm
	{ cvt.f32.bf16 %f302, %rs73;}

	// end inline asm
	div.rn.f32 	%f303, %f302, %f363;
	// begin inline asm
	{  cvt.rn.bf16.f32 %rs74, %f303;}

	// end inline asm
	st.global.u16 	[%rd61+-4], %rs74;
	ld.global.u16 	%rs75, [%rd61+-2];
	// begin inline asm
	{ cvt.f32.bf16 %f304, %rs75;}

	// end inline asm
	div.rn.f32 	%f305, %f304, %f363;
	// begin inline asm
	{  cvt.rn.bf16.f32 %rs76, %f305;}

	// end inline asm
	st.global.u16 	[%rd61+-2], %rs76;
	ld.global.u16 	%rs77, [%rd61];
	// begin inline asm
	{ cvt.f32.bf16 %f306, %rs77;}

	// end inline asm
	div.rn.f32 	%f307, %f306, %f363;
	// begin inline asm
	{  cvt.rn.bf16.f32 %rs78, %f307;}

	// end inline asm
	st.global.u16 	[%rd61], %rs78;
	ld.global.u16 	%rs79, [%rd61+2];
	// begin inline asm
	{ cvt.f32.bf16 %f308, %rs79;}

	// end inline asm
	div.rn.f32 	%f309, %f308, %f363;
	// begin inline asm
	{  cvt.rn.bf16.f32 %rs80, %f309;}

	// end inline asm
	st.global.u16 	[%rd61+2], %rs80;
	ld.global.u16 	%rs81, [%rd61+4];
	// begin inline asm
	{ cvt.f32.bf16 %f310, %rs81;}

	// end inline asm
	div.rn.f32 	%f311, %f310, %f363;
	// begin inline asm
	{  cvt.rn.bf16.f32 %rs82, %f311;}

	// end inline asm
	st.global.u16 	[%rd61+4], %rs82;
	ld.global.u16 	%rs83, [%rd61+6];
	// begin inline asm
	{ cvt.f32.bf16 %f312, %rs83;}

	// end inline asm
	div.rn.f32 	%f313, %f312, %f363;
	// begin inline asm
	{  cvt.rn.bf16.f32 %rs84, %f313;}

	// end inline asm
	st.global.u16 	[%rd61+6], %rs84;
	ld.global.u16 	%rs85, [%rd61+8];
	// begin inline asm
	{ cvt.f32.bf16 %f314, %rs85;}

	// end inline asm
	div.rn.f32 	%f315, %f314, %f363;
	// begin inline asm
	{  cvt.rn.bf16.f32 %rs86, %f315;}

	// end inline asm
	st.global.u16 	[%rd61+8], %rs86;
	ld.global.u16 	%rs87, [%rd61+10];
	// begin inline asm
	{ cvt.f32.bf16 %f316, %rs87;}

	// end inline asm
	div.rn.f32 	%f317, %f316, %f363;
	// begin inline asm
	{  cvt.rn.bf16.f32 %rs88, %f317;}

	// end inline asm
	st.global.u16 	[%rd61+10], %rs88;
	ld.global.u16 	%rs89, [%rd61+12];
	// begin inline asm
	{ cvt.f32.bf16 %f318, %rs89;}

	// end inline asm
	div.rn.f32 	%f319, %f318, %f363;
	// begin inline asm
	{  cvt.rn.bf16.f32 %rs90, %f319;}

	// end inline asm
	st.global.u16 	[%rd61+12], %rs90;
	ld.global.u16 	%rs91, [%rd61+14];
	// begin inline asm
	{ cvt.f32.bf16 %f320, %rs91;}

	// end inline asm
	div.rn.f32 	%f321, %f320, %f363;
	// begin inline asm
	{  cvt.rn.bf16.f32 %rs92, %f321;}

	// end inline asm
	st.global.u16 	[%rd61+14], %rs92;
	add.s32 	%r96, %r96, 16;
	add.s64 	%rd61, %rd61, 32;
	setp.ne.s32 	%p51, %r96, 0;
	@%p51 bra 	$L__BB2_30;
$L__BB2_31:
	setp.eq.s32 	%p52, %r30, 0;
	@%p52 bra 	$L__BB2_40;
	and.b32  	%r38, %r47, 7;
	setp.lt.u32 	%p53, %r30, 8;
	@%p53 bra 	$L__BB2_34;
	mul.wide.u32 	%rd50, %r97, 2;
	add.s64 	%rd51, %rd9, %rd50;
	ld.global.u16 	%rs93, [%rd51];
	// begin inline asm
	{ cvt.f32.bf16 %f322, %rs93;}

	// end inline asm
	div.rn.f32 	%f323, %f322, %f363;
	// begin inline asm
	{  cvt.rn.bf16.f32 %rs94, %f323;}

	// end inline asm
	st.global.u16 	[%rd51], %rs94;
	ld.global.u16 	%rs95, [%rd51+2];
	// begin inline asm
	{ cvt.f32.bf16 %f324, %rs95;}

	// end inline asm
	div.rn.f32 	%f325, %f324, %f363;
	// begin inline asm
	{  cvt.rn.bf16.f32 %rs96, %f325;}

	// end inline asm
	st.global.u16 	[%rd51+2], %rs96;
	ld.global.u16 	%rs97, [%rd51+4];
	// begin inline asm
	{ cvt.f32.bf16 %f326, %rs97;}

	// end inline asm
	div.rn.f32 	%f327, %f326, %f363;
	// begin inline asm
	{  cvt.rn.bf16.f32 %rs98, %f327;}

	// end inline asm
	st.global.u16 	[%rd51+4], %rs98;
	ld.global.u16 	%rs99, [%rd51+6];
	// begin inline asm
	{ cvt.f32.bf16 %f328, %rs99;}

	// end inline asm
	div.rn.f32 	%f329, %f328, %f363;
	// begin inline asm
	{  cvt.rn.bf16.f32 %rs100, %f329;}

	// end inline asm
	st.global.u16 	[%rd51+6], %rs100;
	ld.global.u16 	%rs101, [%rd51+8];
	// begin inline asm
	{ cvt.f32.bf16 %f330, %rs101;}

	// end inline asm
	div.rn.f32 	%f331, %f330, %f363;
	// begin inline asm
	{  cvt.rn.bf16.f32 %rs102, %f331;}

	// end inline asm
	st.global.u16 	[%rd51+8], %rs102;
	ld.global.u16 	%rs103, [%rd51+10];
	// begin inline asm
	{ cvt.f32.bf16 %f332, %rs103;}

	// end inline asm
	div.rn.f32 	%f333, %f332, %f363;
	// begin inline asm
	{  cvt.rn.bf16.f32 %rs104, %f333;}

	// end inline asm
	st.global.u16 	[%rd51+10], %rs104;
	ld.global.u16 	%rs105, [%rd51+12];
	// begin inline asm
	{ cvt.f32.bf16 %f334, %rs105;}

	// end inline asm
	div.rn.f32 	%f335, %f334, %f363;
	// begin inline asm
	{  cvt.rn.bf16.f32 %rs106, %f335;}

	// end inline asm
	st.global.u16 	[%rd51+12], %rs106;
	ld.global.u16 	%rs107, [%rd51+14];
	// begin inline asm
	{ cvt.f32.bf16 %f336, %rs107;}

	// end inline asm
	div.rn.f32 	%f337, %f336, %f363;
	// begin inline asm
	{  cvt.rn.bf16.f32 %rs108, %f337;}

	// end inline asm
	st.global.u16 	[%rd51+14], %rs108;
	add.s32 	%r97, %r97, 8;
$L__BB2_34:
	setp.eq.s32 	%p54, %r38, 0;
	@%p54 bra 	$L__BB2_40;
	and.b32  	%r41, %r47, 3;
	setp.lt.u32 	%p55, %r38, 4;
	@%p55 bra 	$L__BB2_37;
	mul.wide.u32 	%rd52, %r97, 2;
	add.s64 	%rd53, %rd9, %rd52;
	ld.global.u16 	%rs109, [%rd53];
	// begin inline asm
	{ cvt.f32.bf16 %f338, %rs109;}

	// end inline asm
	div.rn.f32 	%f339, %f338, %f363;
	// begin inline asm
	{  cvt.rn.bf16.f32 %rs110, %f339;}

	// end inline asm
	st.global.u16 	[%rd53], %rs110;
	ld.global.u16 	%rs111, [%rd53+2];
	// begin inline asm
	{ cvt.f32.bf16 %f340, %rs111;}

	// end inline asm
	div.rn.f32 	%f341, %f340, %f363;
	// begin inline asm
	{  cvt.rn.bf16.f32 %rs112, %f341;}

	// end inline asm
	st.global.u16 	[%rd53+2], %rs112;
	ld.global.u16 	%rs113, [%rd53+4];
	// begin inline asm
	{ cvt.f32.bf16 %f342, %rs113;}

	// end inline asm
	div.rn.f32 	%f343, %f342, %f363;
	// begin inline asm
	{  cvt.rn.bf16.f32 %rs114, %f343;}

	// end inline asm
	st.global.u16 	[%rd53+4], %rs114;
	ld.global.u16 	%rs115, [%rd53+6];
	// begin inline asm
	{ cvt.f32.bf16 %f344, %rs115;}

	// end inline asm
	div.rn.f32 	%f345, %f344, %f363;
	// begin inline asm
	{  cvt.rn.bf16.f32 %rs116, %f345;}

	// end inline asm
	st.global.u16 	[%rd53+6], %rs116;
	add.s32 	%r97, %r97, 4;
$L__BB2_37:
	setp.eq.s32 	%p56, %r41, 0;
	@%p56 bra 	$L__BB2_40;
	mul.wide.u32 	%rd55, %r97, 2;
	add.s64 	%rd56, %rd26, %rd55;
	add.s64 	%rd62, %rd2, %rd56;
	neg.s32 	%r100, %r41;
$L__BB2_39:
	.pragma "nounroll";
	ld.global.u16 	%rs117, [%rd62];
	// begin inline asm
	{ cvt.f32.bf16 %f346, %rs117;}

	// end inline asm
	div.rn.f32 	%f347, %f346, %f363;
	// begin inline asm
	{  cvt.rn.bf16.f32 %rs118, %f347;}

	// end inline asm
	st.global.u16 	[%rd62], %rs118;
	add.s64 	%rd62, %rd62, 2;
	add.s32 	%r100, %r100, 1;
	setp.ne.s32 	%p57, %r100, 0;
	@%p57 bra 	$L__BB2_39;
$L__BB2_40:
	ret;

}
	// .globl	_Z22relu_backward_kernel_tIfEvPT_PKS0_S3_i
.visible .entry _Z22relu_backward_kernel_tIfEvPT_PKS0_S3_i(
	.param .u64 .ptr .align 1 _Z22relu_backward_kernel_tIfEvPT_PKS0_S3_i_param_0,
	.param .u64 .ptr .align 1 _Z22relu_backward_kernel_tIfEvPT_PKS0_S3_i_param_1,
	.param .u64 .ptr .align 1 _Z22relu_backward_kernel_tIfEvPT_PKS0_S3_i_param_2,
	.param .u32 _Z22relu_backward_kernel_tIfEvPT_PKS0_S3_i_param_3
)
{
	.reg .pred 	%p<3>;
	.reg .b32 	%r<6>;
	.reg .b32 	%f<6>;
	.reg .b64 	%rd<13>;

	ld.param.u64 	%rd1, [_Z22relu_backward_kernel_tIfEvPT_PKS0_S3_i_param_0];
	ld.param.u64 	%rd2, [_Z22relu_backward_kernel_tIfEvPT_PKS0_S3_i_param_1];
	ld.param.u64 	%rd3, [_Z22relu_backward_kernel_tIfEvPT_PKS0_S3_i_param_2];
	ld.param.u32 	%r2, [_Z22relu_backward_kernel_tIfEvPT_PKS0_S3_i_param_3];
	mov.u32 	%r3, %ctaid.x;
	mov.u32 	%r4, %ntid.x;
	mov.u32 	%r5, %tid.x;
	mad.lo.s32 	%r1, %r3, %r4, %r5;
	setp.ge.s32 	%p1, %r1, %r2;
	@%p1 bra 	$L__BB3_4;
	cvta.to.global.u64 	%rd4, %rd2;
	mul.wide.s32 	%rd5, %r1, 4;
	add.s64 	%rd6, %rd4, %rd5;
	ld.global.f32 	%f4, [%rd6];
	setp.leu.f32 	%p2, %f4, 0f00000000;
	mov.f32 	%f5, 0f00000000;
	@%p2 bra 	$L__BB3_3;
	cvta.to.global.u64 	%rd7, %rd3;
	add.s64 	%rd9, %rd7, %rd5;
	ld.global.f32 	%f5, [%rd9];
$L__BB3_3:
	cvta.to.global.u64 	%rd10, %rd1;
	add.s64 	%rd12, %rd10, %rd5;
	st.global.f32 	[%rd12], %f5;
$L__BB3_4:
	ret;

}
	// .globl	_Z24swiglu_backward_kernel_tIfEvPT_PKS0_S3_ii
.visible .entry _Z24swiglu_backward_kernel_tIfEvPT_PKS0_S3_ii(
	.param .u64 .ptr .align 1 _Z24swiglu_backward_kernel_tIfEvPT_PKS0_S3_ii_param_0,
	.param .u64 .ptr .align 1 _Z24swiglu_backward_kernel_tIfEvPT_PKS0_S3_ii_param_1,
	.param .u64 .ptr .align 1 _Z24swiglu_backward_kernel_tIfEvPT_PKS0_S3_ii_param_2,
	.param .u32 _Z24swiglu_backward_kernel_tIfEvPT_PKS0_S3_ii_param_3,
	.param .u32 _Z24swiglu_backward_kernel_tIfEvPT_PKS0_S3_ii_param_4
)
{
	.reg .pred 	%p<2>;
	.reg .b32 	%r<14>;
	.reg .b32 	%f<23>;
	.reg .b64 	%rd<18>;

	ld.param.u64 	%rd1, [_Z24swiglu_backward_kernel_tIfEvPT_PKS0_S3_ii_param_0];
	ld.param.u64 	%rd2, [_Z24swiglu_backward_kernel_tIfEvPT_PKS0_S3_ii_param_1];
	ld.param.u64 	%rd3, [_Z24swiglu_backward_kernel_tIfEvPT_PKS0_S3_ii_param_2];
	ld.param.u32 	%r3, [_Z24swiglu_backward_kernel_tIfEvPT_PKS0_S3_ii_param_3];
	ld.param.u32 	%r2, [_Z24swiglu_backward_kernel_tIfEvPT_PKS0_S3_ii_param_4];
	mov.u32 	%r4, %ctaid.x;
	mov.u32 	%r5, %ntid.x;
	mov.u32 	%r6, %tid.x;
	mad.lo.s32 	%r1, %r4, %r5, %r6;
	mul.lo.s32 	%r7, %r2, %r3;
	setp.ge.s32 	%p1, %r1, %r7;
	@%p1 bra 	$L__BB4_2;
	cvta.to.global.u64 	%rd4, %rd2;
	cvta.to.global.u64 	%rd5, %rd3;
	cvta.to.global.u64 	%rd6, %rd1;
	div.s32 	%r8, %r1, %r2;
	mul.lo.s32 	%r9, %r8, %r2;
	sub.s32 	%r10, %r1, %r9;
	shl.b32 	%r11, %r9, 1;
	cvt.s64.s32 	%rd7, %r11;
	cvt.s64.s32 	%rd8, %r10;
	add.s64 	%rd9, %rd7, %rd8;
	shl.b64 	%rd10, %rd9, 2;
	add.s64 	%rd11, %rd4, %rd10;
	ld.global.f32 	%f1, [%rd11];
	mul.wide.s32 	%rd12, %r2, 4;
	add.s64 	%rd13, %rd11, %rd12;
	ld.global.f32 	%f2, [%rd13];
	mul.wide.s32 	%rd14, %r1, 4;
	add.s64 	%rd15, %rd5, %rd14;
	ld.global.f32 	%f3, [%rd15];
	fma.rn.f32 	%f4, %f2, 0fBBBB989D, 0f3F000000;
	cvt.sat.f32.f32 	%f5, %f4;
	mov.f32 	%f6, 0f4B400001;
	mov.f32 	%f7, 0f437C0000;
	fma.rm.f32 	%f8, %f5, %f7, %f6;
	add.f32 	%f9, %f8, 0fCB40007F;
	neg.f32 	%f10, %f9;
	fma.rn.f32 	%f11, %f2, 0fBFB8AA3B, %f10;
	fma.rn.f32 	%f12, %f2, 0fB2A57060, %f11;
	mov.b32 	%r12, %f8;
	shl.b32 	%r13, %r12, 23;
	mov.b32 	%f13, %r13;
	ex2.approx.ftz.f32 	%f14, %f12;
	fma.rn.f32 	%f15, %f14, %f13, 0f3F800000;
	rcp.rn.f32 	%f16, %f15;
	mov.f32 	%f17, 0f3F800000;
	sub.f32 	%f18, %f17, %f16;
	mul.f32 	%f19, %f16, %f18;
	mul.f32 	%f20, %f3, %f16;
	add.s64 	%rd16, %rd6, %rd10;
	st.global.f32 	[%rd16], %f20;
	mul.f32 	%f21, %f1, %f3;
	mul.f32 	%f22, %f21, %f19;
	add.s64 	%rd17, %rd16, %rd12;
	st.global.f32 	[%rd17], %f22;
$L__BB4_2:
	ret;

}
	// .globl	_Z16dropout_kernel_tIfEvPT_PKS0_iify
.visible .entry _Z16dropout_kernel_tIfEvPT_PKS0_iify(
	.param .u64 .ptr .align 1 _Z16dropout_kernel_tIfEvPT_PKS0_iify_param_0,
	.param .u64 .ptr .align 1 _Z16dropout_kernel_tIfEvPT_PKS0_iify_param_1,
	.param .u32 _Z16dropout_kernel_tIfEvPT_PKS0_iify_param_2,
	.param .u32 _Z16dropout_kernel_tIfEvPT_PKS0_iify_param_3,
	.param .f32 _Z16dropout_kernel_tIfEvPT_PKS0_iify_param_4,
	.param .u64 _Z16dropout_kernel_tIfEvPT_PKS0_iify_param_5
)
{
	.reg .pred 	%p<16>;
	.reg .b32 	%r<125>;
	.reg .b32 	%f<44>;
	.reg .b64 	%rd<33>;

	ld.param.u64 	%rd14, [_Z16dropout_kernel_tIfEvPT_PKS0_iify_param_0];
	ld.param.u64 	%rd15, [_Z16dropout_kernel_tIfEvPT_PKS0_iify_param_1];
	ld.param.u32 	%r43, [_Z16dropout_kernel_tIfEvPT_PKS0_iify_param_2];
	ld.param.u32 	%r42, [_Z16dropout_kernel_tIfEvPT_PKS0_iify_param_3];
	ld.param.f32 	%f15, [_Z16dropout_kernel_tIfEvPT_PKS0_iify_param_4];
	ld.param.u64 	%rd13, [_Z16dropout_kernel_tIfEvPT_PKS0_iify_param_5];
	cvta.to.global.u64 	%rd1, %rd14;
	cvta.to.global.u64 	%rd2, %rd15;
	mov.u32 	%r1, %ctaid.x;
	setp.ge.s32 	%p1, %r1, %r43;
	@%p1 bra 	$L__BB5_24;
	cvt.u64.u32 	%rd16, %r1;
	add.s64 	%rd17, %rd13, %rd16;
	cvt.u32.u64 	%r44, %rd17;
	xor.b32  	%r45, %r44, -1429050551;
	mul.lo.s32 	%r2, %r45, 1099087573;
	{ .reg .b32 tmp; mov.b64 {tmp, %r46}, %rd17; }
	xor.b32  	%r3, %r46, -136515619;
	mul.lo.s32 	%r4, %r3, -1703105765;
	mul.lo.s32 	%r47, %r42, %r1;
	cvt.s64.s32 	%rd3, %r47;
	setp.lt.s32 	%p2, %r42, 1;
	@%p2 bra 	$L__BB5_24;
	add.s32 	%r120, %r2, 5783321;
	add.s32 	%r119, %r4, 521288629;
	xor.b32  	%r118, %r2, 362436069;
	add.s32 	%r123, %r2, 123456789;
	and.b32  	%r9, %r42, 3;
	setp.lt.u32 	%p3, %r42, 4;
	add.s32 	%r49, %r2, %r4;
	add.s32 	%r122, %r49, 6615241;
	mov.b32 	%r121, 0;
	@%p3 bra 	$L__BB5_13;
	xor.b32  	%r112, %r4, 88675123;
	and.b32  	%r121, %r42, 2147483644;
	neg.s32 	%r109, %r121;
	mul.lo.s32 	%r50, %r3, 1703105765;
	sub.s32 	%r51, %r2, %r50;
	add.s32 	%r108, %r51, 8064989;
	shl.b64 	%rd18, %rd3, 2;
	add.s64 	%rd19, %rd18, 8;
	add.s64 	%rd32, %rd1, %rd19;
	add.s64 	%rd31, %rd2, %rd19;
	mov.u32 	%r110, %r118;
	mov.u32 	%r111, %r119;
	mov.u32 	%r114, %r123;
$L__BB5_4:
	.pragma "nounroll";
	mov.u32 	%r123, %r120;
	mov.u32 	%r122, %r108;
	shr.u32 	%r52, %r114, 2;
	xor.b32  	%r53, %r52, %r114;
	shl.b32 	%r54, %r123, 4;
	shl.b32 	%r55, %r53, 1;
	xor.b32  	%r56, %r54, %r55;
	xor.b32  	%r57, %r56, %r123;
	xor.b32  	%r118, %r57, %r53;
	add.s32 	%r58, %r122, %r118;
	add.s32 	%r59, %r58, -1087311;
	cvt.rn.f32.u32 	%f17, %r59;
	fma.rn.f32 	%f18, %f17, 0f2F800000, 0f2F000000;
	setp.lt.f32 	%p4, %f18, %f15;
	mov.f32 	%f37, 0f00000000;
	@%p4 bra 	$L__BB5_6;
	ld.global.f32 	%f37, [%rd31+-8];
$L__BB5_6:
	st.global.f32 	[%rd32+-8], %f37;
	shr.u32 	%r60, %r110, 2;
	xor.b32  	%r61, %r60, %r110;
	shl.b32 	%r62, %r118, 4;
	shl.b32 	%r63, %r61, 1;
	xor.b32  	%r64, %r62, %r63;
	xor.b32  	%r65, %r64, %r118;
	xor.b32  	%r119, %r65, %r61;
	add.s32 	%r66, %r122, %r119;
	add.s32 	%r67, %r66, -724874;
	cvt.rn.f32.u32 	%f20, %r67;
	fma.rn.f32 	%f21, %f20, 0f2F800000, 0f2F000000;
	setp.lt.f32 	%p5, %f21, %f15;
	mov.f32 	%f38, 0f00000000;
	@%p5 bra 	$L__BB5_8;
	ld.global.f32 	%f38, [%rd31+-4];
$L__BB5_8:
	st.global.f32 	[%rd32+-4], %f38;
	shr.u32 	%r68, %r111, 2;
	xor.b32  	%r69, %r68, %r111;
	shl.b32 	%r70, %r119, 4;
	shl.b32 	%r71, %r69, 1;
	xor.b32  	%r72, %r70, %r71;
	xor.b32  	%r73, %r72, %r119;
	xor.b32  	%r24, %r73, %r69;
	add.s32 	%r74, %r122, %r24;
	add.s32 	%r75, %r74, -362437;
	cvt.rn.f32.u32 	%f23, %r75;
	fma.rn.f32 	%f24, %f23, 0f2F800000, 0f2F000000;
	setp.lt.f32 	%p6, %f24, %f15;
	mov.f32 	%f39, 0f00000000;
	@%p6 bra 	$L__BB5_10;
	ld.global.f32 	%f39, [%rd31];
$L__BB5_10:
	st.global.f32 	[%rd32], %f39;
	shr.u32 	%r76, %r112, 2;
	xor.b32  	%r77, %r76, %r112;
	shl.b32 	%r78, %r24, 4;
	shl.b32 	%r79, %r77, 1;
	xor.b32  	%r80, %r78, %r79;
	xor.b32  	%r81, %r80, %r24;
	xor.b32  	%r120, %r81, %r77;
	add.s32 	%r82, %r122, %r120;
	cvt.rn.f32.u32 	%f26, %r82;
	fma.rn.f32 	%f27, %f26, 0f2F800000, 0f2F000000;
	setp.lt.f32 	%p7, %f27, %f15;
	mov.f32 	%f40, 0f00000000;
	@%p7 bra 	$L__BB5_12;
	ld.global.f32 	%f40, [%rd31+4];
$L__BB5_12:
	st.global.f32 	[%rd32+4], %f40;
	add.s32 	%r109, %r109, 4;
	add.s32 	%r108, %r122, 1449748;
	add.s64 	%rd32, %rd32, 16;
	add.s64 	%rd31, %rd31, 16;
	setp.ne.s32 	%p8, %r109, 0;
	mov.u32 	%r110, %r118;
	mov.u32 	%r111, %r119;
	mov.u32 	%r112, %r24;
	mov.u32 	%r114, %r123;
	@%p8 bra 	$L__BB5_4;
$L__BB5_13:
	setp.eq.s32 	%p9, %r9, 0;
	@%p9 bra 	$L__BB5_24;
	setp.eq.s32 	%p10, %r9, 1;
	@%p10 bra 	$L__BB5_20;
	shr.u32 	%r83, %r123, 2;
	xor.b32  	%r84, %r83, %r123;
	shl.b32 	%r85, %r120, 4;
	shl.b32 	%r86, %r84, 1;
	xor.b32  	%r87, %r85, %r86;
	xor.b32  	%r88, %r87, %r120;
	xor.b32  	%r34, %r88, %r84;
	add.s32 	%r89, %r122, %r34;
	add.s32 	%r90, %r89, 362437;
	cvt.rn.f32.u32 	%f29, %r90;
	fma.rn.f32 	%f30, %f29, 0f2F800000, 0f2F000000;
	setp.lt.f32 	%p11, %f30, %f15;
	cvt.u64.u32 	%rd20, %r121;
	add.s64 	%rd10, %rd20, %rd3;
	shl.b64 	%rd21, %rd10, 2;
	add.s64 	%rd11, %rd2, %rd21;
	mov.f32 	%f41, 0f00000000;
	@%p11 bra 	$L__BB5_17;
	ld.global.f32 	%f41, [%rd11];
$L__BB5_17:
	add.s64 	%rd12, %rd1, %rd21;
	st.global.f32 	[%rd12], %f41;
	shr.u32 	%r91, %r118, 2;
	xor.b32  	%r92, %r91, %r118;
	shl.b32 	%r93, %r34, 4;
	shl.b32 	%r94, %r92, 1;
	xor.b32  	%r95, %r93, %r94;
	xor.b32  	%r96, %r95, %r34;
	xor.b32  	%r120, %r96, %r92;
	add.s32 	%r122, %r122, 724874;
	add.s32 	%r97, %r120, %r122;
	cvt.rn.f32.u32 	%f32, %r97;
	fma.rn.f32 	%f33, %f32, 0f2F800000, 0f2F000000;
	setp.lt.f32 	%p12, %f33, %f15;
	mov.f32 	%f42, 0f00000000;
	@%p12 bra 	$L__BB5_19;
	ld.global.f32 	%f42, [%rd11+4];
$L__BB5_19:
	st.global.f32 	[%rd12+4], %f42;
	add.s32 	%r121, %r121, 2;
	mov.u32 	%r123, %r119;
$L__BB5_20:
	and.b32  	%r98, %r42, 1;
	setp.eq.b32 	%p13, %r98, 1;
	not.pred 	%p14, %p13;
	@%p14 bra 	$L__BB5_24;
	shr.u32 	%r99, %r123, 2;
	xor.b32  	%r100, %r99, %r123;
	shl.b32 	%r101, %r120, 4;
	shl.b32 	%r102, %r100, 1;
	xor.b32  	%r103, %r101, %r102;
	xor.b32  	%r104, %r103, %r120;
	xor.b32  	%r105, %r104, %r100;
	add.s32 	%r106, %r122, %r105;
	add.s32 	%r107, %r106, 362437;
	cvt.rn.f32.u32 	%f35, %r107;
	fma.rn.f32 	%f36, %f35, 0f2F800000, 0f2F000000;
	setp.lt.f32 	%p15, %f36, %f15;
	mov.f32 	%f43, 0f00000000;
	@%p15 bra 	$L__BB5_23;
	cvt.u64.u32 	%rd23, %r121;
	add.s64 	%rd24, %rd23, %rd3;
	shl.b64 	%rd25, %rd24, 2;
	add.s64 	%rd26, %rd2, %rd25;
	ld.global.f32 	%f43, [%rd26];
$L__BB5_23:
	cvt.u64.u32 	%rd27, %r121;
	add.s64 	%rd28, %rd27, %rd3;
	shl.b64 	%rd29, %rd28, 2;
	add.s64 	%rd30, %rd1, %rd29;
	st.global.f32 	[%rd30], %f43;
$L__BB5_24:
	ret;

}
	// .globl	_Z16dropout_kernel_tI6__halfEvPT_PKS1_iify
.visible .entry _Z16dropout_kernel_tI6__halfEvPT_PKS1_iify(
	.param .u64 .ptr .align 1 _Z16dropout_kernel_tI6__halfEvPT_PKS1_iify_param_0,
	.param .u64 .ptr .align 1 _Z16dropout_kernel_tI6__halfEvPT_PKS1_iify_param_1,
	.param .u32 _Z16dropout_kernel_tI6__halfEvPT_PKS1_iify_param_2,
	.param .u32 _Z16dropout_kernel_tI6__halfEvPT_PKS1_iify_param_3,
	.param .f32 _Z16dropout_kernel_tI6__halfEvPT_PKS1_iify_param_4,
	.param .u64 _Z16dropout_kernel_tI6__halfEvPT_PKS1_iify_param_5
)
{
	.reg .pred 	%p<16>;
	.reg .b16 	%rs<36>;
	.reg .b32 	%r<125>;
	.reg .b32 	%f<23>;
	.reg .b64 	%rd<33>;

	ld.param.u64 	%rd14, [_Z16dropout_kernel_tI6__halfEvPT_PKS1_iify_param_0];
	ld.param.u64 	%rd15, [_Z16dropout_kernel_tI6__halfEvPT_PKS1_iify_param_1];
	ld.param.u32 	%r43, [_Z16dropout_kernel_tI6__halfEvPT_PKS1_iify_param_2];
	ld.param.u32 	%r42, [_Z16dropout_kernel_tI6__halfEvPT_PKS1_iify_param_3];
	ld.param.f32 	%f1, [_Z16dropout_kernel_tI6__halfEvPT_PKS1_iify_param_4];
	ld.param.u64 	%rd13, [_Z16dropout_kernel_tI6__halfEvPT_PKS1_iify_param_5];
	cvta.to.global.u64 	%rd1, %rd14;
	cvta.to.global.u64 	%rd2, %rd15;
	mov.u32 	%r1, %ctaid.x;
	setp.ge.s32 	%p1, %r1, %r43;
	@%p1 bra 	$L__BB6_31;
	cvt.u64.u32 	%rd16, %r1;
	add.s64 	%rd17, %rd13, %rd16;
	cvt.u32.u64 	%r44, %rd17;
	xor.b32  	%r45, %r44, -1429050551;
	mul.lo.s32 	%r2, %r45, 1099087573;
	{ .reg .b32 tmp; mov.b64 {tmp, %r46}, %rd17; }
	xor.b32  	%r3, %r46, -136515619;
	mul.lo.s32 	%r4, %r3, -1703105765;
	mul.lo.s32 	%r47, %r42, %r1;
	cvt.s64.s32 	%rd3, %r47;
	setp.lt.s32 	%p2, %r42, 1;
	@%p2 bra 	$L__BB6_31;
	add.s32 	%r120, %r2, 5783321;
	add.s32 	%r119, %r4, 521288629;
	xor.b32  	%r118, %r2, 362436069;
	add.s32 	%r123, %r2, 123456789;
	and.b32  	%r9, %r42, 3;
	setp.lt.u32 	%p3, %r42, 4;
	add.s32 	%r49, %r2, %r4;
	add.s32 	%r122, %r49, 6615241;
	mov.b32 	%r121, 0;
	@%p3 bra 	$L__BB6_17;
	xor.b32  	%r112, %r4, 88675123;
	and.b32  	%r121, %r42, 2147483644;
	neg.s32 	%r109, %r121;
	mul.lo.s32 	%r50, %r3, 1703105765;
	sub.s32 	%r51, %r2, %r50;
	add.s32 	%r108, %r51, 8064989;
	shl.b64 	%rd18, %rd3, 1;
	add.s64 	%rd19, %rd18, 4;
	add.s64 	%rd32, %rd1, %rd19;
	add.s64 	%rd31, %rd2, %rd19;
	mov.u32 	%r110, %r118;
	mov.u32 	%r111, %r119;
	mov.u32 	%r114, %r123;
$L__BB6_4:
	.pragma "nounroll";
	mov.u32 	%r123, %r120;
	mov.u32 	%r122, %r108;
	shr.u32 	%r52, %r114, 2;
	xor.b32  	%r53, %r52, %r114;
	shl.b32 	%r54, %r123, 4;
	shl.b32 	%r55, %r53, 1;
	xor.b32  	%r56, %r54, %r55;
	xor.b32  	%r57, %r56, %r123;
	xor.b32  	%r118, %r57, %r53;
	add.s32 	%r58, %r122, %r118;
	add.s32 	%r59, %r58, -1087311;
	cvt.rn.f32.u32 	%f2, %r59;
	fma.rn.f32 	%f3, %f2, 0f2F800000, 0f2F000000;
	setp.geu.f32 	%p4, %f3, %f1;
	@%p4 bra 	$L__BB6_6;
	mov.f32 	%f4, 0f00000000;
	// begin inline asm
	{  cvt.rn.f16.f32 %rs29, %f4;}

	// end inline asm
	bra.uni 	$L__BB6_7;
$L__BB6_6:
	ld.global.u16 	%rs29, [%rd31+-4];
$L__BB6_7:
	st.global.u16 	[%rd32+-4], %rs29;
	shr.u32 	%r60, %r110, 2;
	xor.b32  	%r61, %r60, %r110;
	shl.b32 	%r62, %r118, 4;
	shl.b32 	%r63, %r61, 1;
	xor.b32  	%r64, %r62, %r63;
	xor.b32  	%r65, %r64, %r118;
	xor.b32  	%r119, %r65, %r61;
	add.s32 	%r66, %r122, %r119;
	add.s32 	%r67, %r66, -724874;
	cvt.rn.f32.u32 	%f5, %r67;
	fma.rn.f32 	%f6, %f5, 0f2F800000, 0f2F000000;
	setp.lt.f32 	%p5, %f6, %f1;
	@%p5 bra 	$L__BB6_9;
	ld.global.u16 	%rs30, [%rd31+-2];
	bra.uni 	$L__BB6_10;
$L__BB6_9:
	mov.f32 	%f7, 0f00000000;
	// begin inline asm
	{  cvt.rn.f16.f32 %rs30, %f7;}

	// end inline asm
$L__BB6_10:
	st.global.u16 	[%rd32+-2], %rs30;
	shr.u32 	%r68, %r111, 2;
	xor.b32  	%r69, %r68, %r111;
	shl.b32 	%r70, %r119, 4;
	shl.b32 	%r71, %r69, 1;
	xor.b32  	%r72, %r70, %r71;
	xor.b32  	%r73, %r72, %r119;
	xor.b32  	%r24, %r73, %r69;
	add.s32 	%r74, %r122, %r24;
	add.s32 	%r75, %r74, -362437;
	cvt.rn.f32.u32 	%f8, %r75;
	fma.rn.f32 	%f9, %f8, 0f2F800000, 0f2F000000;
	setp.lt.f32 	%p6, %f9, %f1;
	@%p6 bra 	$L__BB6_12;
	ld.global.u16 	%rs31, [%rd31];
	bra.uni 	$L__BB6_13;
$L__BB6_12:
	mov.f32 	%f10, 0f00000000;
	// begin inline asm
	{  cvt.rn.f16.f32 %rs31, %f10;}

	// end inline asm
$L__BB6_13:
	st.global.u16 	[%rd32], %rs31;
	shr.u32 	%r76, %r112, 2;
	xor.b32  	%r77, %r76, %r112;
	shl.b32 	%r78, %r24, 4;
	shl.b32 	%r79, %r77, 1;
	xor.b32  	%r80, %r78, %r79;
	xor.b32  	%r81, %r80, %r24;
	xor.b32  	%r120, %r81, %r77;
	add.s32 	%r82, %r122, %r120;
	cvt.rn.f32.u32 	%f11, %r82;
	fma.rn.f32 	%f12, %f11, 0f2F800000, 0f2F000000;
	setp.lt.f32 	%p7, %f12, %f1;
	@%p7 bra 	$L__BB6_15;
	ld.global.u16 	%rs32, [%rd31+2];
	bra.uni 	$L__BB6_16;
$L__BB6_15:
	mov.f32 	%f13, 0f00000000;
	// begin inline asm
	{  cvt.rn.f16.f32 %rs32, %f13;}

	// end inline asm
$L__BB6_16:
	st.global.u16 	[%rd32+2], %rs32;
	add.s32 	%r109, %r109, 4;
	add.s32 	%r108, %r122, 1449748;
	add.s64 	%rd32, %rd32, 8;
	add.s64 	%rd31, %rd31, 8;
	setp.ne.s32 	%p8, %r109, 0;
	mov.u32 	%r110, %r118;
	mov.u32 	%r111, %r119;
	mov.u32 	%r112, %r24;
	mov.u32 	%r114, %r123;
	@%p8 bra 	$L__BB6_4;
$L__BB6_17:
	setp.eq.s32 	%p9, %r9, 0;
	@%p9 bra 	$L__BB6_31;
	setp.eq.s32 	%p10, %r9, 1;
	@%p10 bra 	$L__BB6_26;
	shr.u32 	%r83, %r123, 2;
	xor.b32  	%r84, %r83, %r123;
	shl.b32 	%r85, %r120, 4;
	shl.b32 	%r86, %r84, 1;
	xor.b32  	%r87, %r85, %r86;
	xor.b32  	%r88, %r87, %r120;
	xor.b32  	%r34, %r88, %r84;
	add.s32 	%r89, %r122, %r34;
	add.s32 	%r90, %r89, 362437;
	cvt.rn.f32.u32 	%f14, %r90;
	fma.rn.f32 	%f15, %f14, 0f2F800000, 0f2F000000;
	setp.lt.f32 	%p11, %f15, %f1;
	cvt.u64.u32 	%rd20, %r121;
	add.s64 	%rd10, %rd20, %rd3;
	shl.b64 	%rd21, %rd10, 1;
	add.s64 	%rd11, %rd2, %rd21;
	@%p11 bra 	$L__BB6_21;
	ld.global.u16 	%rs33, [%rd11];
	bra.uni 	$L__BB6_22;
$L__BB6_21:
	mov.f32 	%f16, 0f00000000;
	// begin inline asm
	{  cvt.rn.f16.f32 %rs33, %f16;}

	// end inline asm
$L__BB6_22:
	add.s64 	%rd12, %rd1, %rd21;
	st.global.u16 	[%rd12], %rs33;
	shr.u32 	%r91, %r118, 2;
	xor.b32  	%r92, %r91, %r118;
	shl.b32 	%r93, %r34, 4;
	shl.b32 	%r94, %r92, 1;
	xor.b32  	%r95, %r93, %r94;
	xor.b32  	%r96, %r95, %r34;
	xor.b32  	%r120, %r96, %r92;
	add.s32 	%r122, %r122, 724874;
	add.s32 	%r97, %r120, %r122;
	cvt.rn.f32.u32 	%f17, %r97;
	fma.rn.f32 	%f18, %f17, 0f2F800000, 0f2F000000;
	setp.lt.f32 	%p12, %f18, %f1;
	@%p12 bra 	$L__BB6_24;
	ld.global.u16 	%rs34, [%rd11+2];
	bra.uni 	$L__BB6_25;
$L__BB6_24:
	mov.f32 	%f19, 0f00000000;
	// begin inline asm
	{  cvt.rn.f16.f32 %rs34, %f19;}

	// end inline asm
$L__BB6_25:
	st.global.u16 	[%rd12+2], %rs34;
	add.s32 	%r121, %r121, 2;
	mov.u32 	%r123, %r119;
$L__BB6_26:
	and.b32  	%r98, %r42, 1;
	setp.eq.b32 	%p13, %r98, 1;
	not.pred 	%p14, %p13;
	@%p14 bra 	$L__BB6_31;
	shr.u32 	%r99, %r123, 2;
	xor.b32  	%r100, %r99, %r123;
	shl.b32 	%r101, %r120, 4;
	shl.b32 	%r102, %r100, 1;
	xor.b32  	%r103, %r101, %r102;
	xor.b32  	%r104, %r103, %r120;
	xor.b32  	%r105, %r104, %r100;
	add.s32 	%r106, %r122, %r105;
	add.s32 	%r107, %r106, 362437;
	cvt.rn.f32.u32 	%f20, %r107;
	fma.rn.f32 	%f21, %f20, 0f2F800000, 0f2F000000;
	setp.lt.f32 	%p15, %f21, %f1;
	@%p15 bra 	$L__BB6_29;
	cvt.u64.u32 	%rd23, %r121;
	add.s64 	%rd24, %rd23, %rd3;
	shl.b64 	%rd25, %rd24, 1;
	add.s64 	%rd26, %rd2, %rd25;
	ld.global.u16 	%rs35, [%rd26];
	bra.uni 	$L__BB6_30;
$L__BB6_29:
	mov.f32 	%f22, 0f00000000;
	// begin inline asm
	{  cvt.rn.f16.f32 %rs35, %f22;}

	// end inline asm
$L__BB6_30:
	cvt.u64.u32 	%rd27, %r121;
	add.s64 	%rd28, %rd27, %rd3;
	shl.b64 	%rd29, %rd28, 1;
	add.s64 	%rd30, %rd1, %rd29;
	st.global.u16 	[%rd30], %rs35;
$L__BB6_31:
	ret;

}
	// .globl	_Z16dropout_kernel_tI13__nv_bfloat16EvPT_PKS1_iify
.visible .entry _Z16dropout_kernel_tI13__nv_bfloat16EvPT_PKS1_iify(
	.param .u64 .ptr .align 1 _Z16dropout_kernel_tI13__nv_bfloat16EvPT_PKS1_iify_param_0,
	.param .u64 .ptr .align 1 _Z16dropout_kernel_tI13__nv_bfloat16EvPT_PKS1_iify_param_1,
	.param .u32 _Z16dropout_kernel_tI13__nv_bfloat16EvPT_PKS1_iify_param_2,
	.param .u32 _Z16dropout_kernel_tI13__nv_bfloat16EvPT_PKS1_iify_param_3,
	.param .f32 _Z16dropout_kernel_tI13__nv_bfloat16EvPT_PKS1_iify_param_4,
	.param .u64 _Z16dropout_kernel_tI13__nv_bfloat16EvPT_PKS1_iify_param_5
)
{
	.reg .pred 	%p<16>;
	.reg .b16 	%rs<36>;
	.reg .b32 	%r<125>;
	.reg .b32 	%f<23>;
	.reg .b64 	%rd<33>;

	ld.param.u64 	%rd14, [_Z16dropout_kernel_tI13__nv_bfloat16EvPT_PKS1_iify_param_0];
	ld.param.u64 	%rd15, [_Z16dropout_kernel_tI13__nv_bfloat16EvPT_PKS1_iify_param_1];
	ld.param.u32 	%r43, [_Z16dropout_kernel_tI13__nv_bfloat16EvPT_PKS1_iify_param_2];
	ld.param.u32 	%r42, [_Z16dropout_kernel_tI13__nv_bfloat16EvPT_PKS1_iify_param_3];
	ld.param.f32 	%f1, [_Z16dropout_kernel_tI13__nv_bfloat16EvPT_PKS1_iify_param_4];
	ld.param.u64 	%rd13, [_Z16dropout_kernel_tI13__nv_bfloat16EvPT_PKS1_iify_param_5];
	cvta.to.global.u64 	%rd1, %rd14;
	cvta.to.global.u64 	%rd2, %rd15;
	mov.u32 	%r1, %ctaid.x;
	setp.ge.s32 	%p1, %r1, %r43;
	@%p1 bra 	$L__BB7_31;
	cvt.u64.u32 	%rd16, %r1;
	add.s64 	%rd17, %rd13, %rd16;
	cvt.u32.u64 	%r44, %rd17;
	xor.b32  	%r45, %r44, -1429050551;
	mul.lo.s32 	%r2, %r45, 1099087573;
	{ .reg .b32 tmp; mov.b64 {tmp, %r46}, %rd17; }
	xor.b32  	%r3, %r46, -136515619;
	mul.lo.s32 	%r4, %r3, -1703105765;
	mul.lo.s32 	%r47, %r42, %r1;
	cvt.s64.s32 	%rd3, %r47;
	setp.lt.s32 	%p2, %r42, 1;
	@%p2 bra 	$L__BB7_31;
	add.s32 	%r120, %r2, 5783321;
	add.s32 	%r119, %r4, 521288629;
	xor.b32  	%r118, %r2, 362436069;
	add.s32 	%r123, %r2, 123456789;
	and.b32  	%r9, %r42, 3;
	setp.lt.u32 	%p3, %r42, 4;
	add.s32 	%r49, %r2, %r4;
	add.s32 	%r122, %r49, 6615241;
	mov.b32 	%r121, 0;
	@%p3 bra 	$L__BB7_17;
	xor.b32  	%r112, %r4, 88675123;
	and.b32  	%r121, %r42, 2147483644;
	neg.s32 	%r109, %r121;
	mul.lo.s32 	%r50, %r3, 1703105765;
	sub.s32 	%r51, %r2, %r50;
	add.s32 	%r108, %r51, 8064989;
	shl.b64 	%rd18, %rd3, 1;
	add.s64 	%rd19, %rd18, 4;
	add.s64 	%rd32, %rd1, %rd19;
	add.s64 	%rd31, %rd2, %rd19;
	mov.u32 	%r110, %r118;
	mov.u32 	%r111, %r119;
	mov.u32 	%r114, %r123;
$L__BB7_4:
	.pragma "nounroll";
	mov.u32 	%r123, %r120;
	mov.u32 	%r122, %r108;
	shr.u32 	%r52, %r114, 2;
	xor.b32  	%r53, %r52, %r114;
	shl.b32 	%r54, %r123, 4;
	shl.b32 	%r55, %r53, 1;
	xor.b32  	%r56, %r54, %r55;
	xor.b32  	%r57, %r56, %r123;
	xor.b32  	%r118, %r57, %r53;
	add.s32 	%r58, %r122, %r118;
	add.s32 	%r59, %r58, -1087311;
	cvt.rn.f32.u32 	%f2, %r59;
	fma.rn.f32 	%f3, %f2, 0f2F800000, 0f2F000000;
	setp.geu.f32 	%p4, %f3, %f1;
	@%p4 bra 	$L__BB7_6;
	mov.f32 	%f4, 0f00000000;
	// begin inline asm
	{  cvt.rn.bf16.f32 %rs29, %f4;}

	// end inline asm
	bra.uni 	$L__BB7_7;
$L__BB7_6:
	ld.global.u16 	%rs29, [%rd31+-4];
$L__BB7_7:
	st.global.u16 	[%rd32+-4], %rs29;
	shr.u32 	%r60, %r110, 2;
	xor.b32  	%r61, %r60, %r110;
	shl.b32 	%r62, %r118, 4;
	shl.b32 	%r63, %r61, 1;
	xor.b32  	%r64, %r62, %r63;
	xor.b32  	%r65, %r64, %r118;
	xor.b32  	%r119, %r65, %r61;
	add.s32 	%r66, %r122, %r119;
	add.s32 	%r67, %r66, -724874;
	cvt.rn.f32.u32 	%f5, %r67;
	fma.rn.f32 	%f6, %f5, 0f2F800000, 0f2F000000;
	setp.lt.f32 	%p5, %f6, %f1;
	@%p5 bra 	$L__BB7_9;
	ld.global.u16 	%rs30, [%rd31+-2];
	bra.uni 	$L__BB7_10;
$L__BB7_9:
	mov.f32 	%f7, 0f00000000;
	// begin inline asm
	{  cvt.rn.bf16.f32 %rs30, %f7;}

	// end inline asm
$L__BB7_10:
	st.global.u16 	[%rd32+-2], %rs30;
	shr.u32 	%r68, %r111, 2;
	xor.b32  	%r69, %r68, %r111;
	shl.b32 	%r70, %r119, 4;
	shl.b32 	%r71, %r69, 1;
	xor.b32  	%r72, %r70, %r71;
	xor.b32  	%r73, %r72, %r119;
	xor.b32  	%r24, %r73, %r69;
	add.s32 	%r74, %r122, %r24;
	add.s32 	%r75, %r74, -362437;
	cvt.rn.f32.u32 	%f8, %r75;
	fma.rn.f32 	%f9, %f8, 0f2F800000, 0f2F000000;
	setp.lt.f32 	%p6, %f9, %f1;
	@%p6 bra 	$L__BB7_12;
	ld.global.u16 	%rs31, [%rd31];
	bra.uni 	$L__BB7_13;
$L__BB7_12:
	mov.f32 	%f10, 0f00000000;
	// begin inline asm
	{  cvt.rn.bf16.f32 %rs31, %f10;}

	// end inline asm
$L__BB7_13:
	st.global.u16 	[%rd32], %rs31;
	shr.u32 	%r76, %r112, 2;
	xor.b32  	%r77, %r76, %r112;
	shl.b32 	%r78, %r24, 4;
	shl.b32 	%r79, %r77, 1;
	xor.b32  	%r80, %r78, %r79;
	xor.b32  	%r81, %r80, %r24;
	xor.b32  	%r120, %r81, %r77;
	add.s32 	%r82, %r122, %r120;
	cvt.rn.f32.u32 	%f11, %r82;
	fma.rn.f32 	%f12, %f11, 0f2F800000, 0f2F000000;
	setp.lt.f32 	%p7, %f12, %f1;
	@%p7 bra 	$L__BB7_15;
	ld.global.u16 	%rs32, [%rd31+2];
	bra.uni 	$L__BB7_16;
$L__BB7_15:
	mov.f32 	%f13, 0f00000000;
	// begin inline asm
	{  cvt.rn.bf16.f32 %rs32, %f13;}

	// end inline asm
$L__BB7_16:
	st.global.u16 	[%rd32+2], %rs32;
	add.s32 	%r109, %r109, 4;
	add.s32 	%r108, %r122, 1449748;
	add.s64 	%rd32, %rd32, 8;
	add.s64 	%rd31, %rd31, 8;
	setp.ne.s32 	%p8, %r109, 0;
	mov.u32 	%r110, %r118;
	mov.u32 	%r111, %r119;
	mov.u32 	%r112, %r24;
	mov.u32 	%r114, %r123;
	@%p8 bra 	$L__BB7_4;
$L__BB7_17:
	setp.eq.s32 	%p9, %r9, 0;
	@%p9 bra 	$L__BB7_31;
	setp.eq.s32 	%p10, %r9, 1;
	@%p10 bra 	$L__BB7_26;
	shr.u32 	%r83, %r123, 2;
	xor.b32  	%r84, %r83, %r123;
	shl.b32 	%r85, %r120, 4;
	shl.b32 	%r86, %r84, 1;
	xor.b32  	%r87, %r85, %r86;
	xor.b32  	%r88, %r87, %r120;
	xor.b32  	%r34, %r88, %r84;
	add.s32 	%r89, %r122, %r34;
	add.s32 	%r90, %r89, 362437;
	cvt.rn.f32.u32 	%f14, %r90;
	fma.rn.f32 	%f15, %f14, 0f2F800000, 0f2F000000;
	setp.lt.f32 	%p11, %f15, %f1;
	cvt.u64.u32 	%rd20, %r121;
	add.s64 	%rd10, %rd20, %rd3;
	shl.b64 	%rd21, %rd10, 1;
	add.s64 	%rd11, %rd2, %rd21;
	@%p11 bra 	$L__BB7_21;
	ld.global.u16 	%rs33, [%rd11];
	bra.uni 	$L__BB7_22;
$L__BB7_21:
	mov.f32 	%f16, 0f00000000;
	// begin inline asm
	{  cvt.rn.bf16.f32 %rs33, %f16;}

	// end inline asm
$L__BB7_22:
	add.s64 	%rd12, %rd1, %rd21;
	st.global.u16 	[%rd12], %rs33;
	shr.u32 	%r91, %r118, 2;
	xor.b32  	%r92, %r91, %r118;
	shl.b32 	%r93, %r34, 4;
	shl.b32 	%r94, %r92, 1;
	xor.b32  	%r95, %r93, %r94;
	xor.b32  	%r96, %r95, %r34;
	xor.b32  	%r120, %r96, %r92;
	add.s32 	%r122, %r122, 724874;
	add.s32 	%r97, %r120, %r122;
	cvt.rn.f32.u32 	%f17, %r97;
	fma.rn.f32 	%f18, %f17, 0f2F800000, 0f2F000000;
	setp.lt.f32 	%p12, %f18, %f1;
	@%p12 bra 	$L__BB7_24;
	ld.global.u16 	%rs34, [%rd11+2];
	bra.uni 	$L__BB7_25;
$L__BB7_24:
	mov.f32 	%f19, 0f00000000;
	// begin inline asm
	{  cvt.rn.bf16.f32 %rs34, %f19;}

	// end inline asm
$L__BB7_25:
	st.global.u16 	[%rd12+2], %rs34;
	add.s32 	%r121, %r121, 2;
	mov.u32 	%r123, %r119;
$L__BB7_26:
	and.b32  	%r98, %r42, 1;
	setp.eq.b32 	%p13, %r98, 1;
	not.pred 	%p14, %p13;
	@%p14 bra 	$L__BB7_31;
	shr.u32 	%r99, %r123, 2;
	xor.b32  	%r100, %r99, %r123;
	shl.b32 	%r101, %r120, 4;
	shl.b32 	%r102, %r100, 1;
	xor.b32  	%r103, %r101, %r102;
	xor.b32  	%r104, %r103, %r120;
	xor.b32  	%r105, %r104, %r100;
	add.s32 	%r106, %r122, %r105;
	add.s32 	%r107, %r106, 362437;
	cvt.rn.f32.u32 	%f20, %r107;
	fma.rn.f32 	%f21, %f20, 0f2F800000, 0f2F000000;
	setp.lt.f32 	%p15, %f21, %f1;
	@%p15 bra 	$L__BB7_29;
	cvt.u64.u32 	%rd23, %r121;
	add.s64 	%rd24, %rd23, %rd3;
	shl.b64 	%rd25, %rd24, 1;
	add.s64 	%rd26, %rd2, %rd25;
	ld.global.u16 	%rs35, [%rd26];
	bra.uni 	$L__BB7_30;
$L__BB7_29:
	mov.f32 	%f22, 0f00000000;
	// begin inline asm
	{  cvt.rn.bf16.f32 %rs35, %f22;}

	// end inline asm
$L__BB7_30:
	cvt.u64.u32 	%rd27, %r121;
	add.s64 	%rd28, %rd27, %rd3;
	shl.b64 	%rd29, %rd28, 1;
	add.s64 	%rd30, %rd1, %rd29;
	st.global.u16 	[%rd30], %rs35;
$L__BB7_31:
	ret;

}
	// .globl	_Z20gather_rows_kernel_tIfEvPT_PKS0_PKiii
.visible .entry _Z20gather_rows_kernel_tIfEvPT_PKS0_PKiii(
	.param .u64 .ptr .align 1 _Z20gather_rows_kernel_tIfEvPT_PKS0_PKiii_param_0,
	.param .u64 .ptr .align 1 _Z20gather_rows_kernel_tIfEvPT_PKS0_PKiii_param_1,
	.param .u64 .ptr .align 1 _Z20gather_rows_kernel_tIfEvPT_PKS0_PKiii_param_2,
	.param .u32 _Z20gather_rows_kernel_tIfEvPT_PKS0_PKiii_param_3,
	.param .u32 _Z20gather_rows_kernel_tIfEvPT_PKS0_PKiii_param_4
)
{
	.reg .pred 	%p<11>;
	.reg .b32 	%r<28>;
	.reg .b32 	%f<30>;
	.reg .b64 	%rd<50>;

	ld.param.u64 	%rd18, [_Z20gather_rows_kernel_tIfEvPT_PKS0_PKiii_param_0];
	ld.param.u64 	%rd19, [_Z20gather_rows_kernel_tIfEvPT_PKS0_PKiii_param_1];
	ld.param.u64 	%rd17, [_Z20gather_rows_kernel_tIfEvPT_PKS0_PKiii_param_2];
	ld.param.u32 	%r18, [_Z20gather_rows_kernel_tIfEvPT_PKS0_PKiii_param_3];
	ld.param.u32 	%r17, [_Z20gather_rows_kernel_tIfEvPT_PKS0_PKiii_param_4];
	cvta.to.global.u64 	%rd1, %rd18;
	cvta.to.global.u64 	%rd2, %rd19;
	mov.u32 	%r1, %ctaid.x;
	setp.ge.s32 	%p1, %r1, %r18;
	@%p1 bra 	$L__BB8_14;
	cvta.to.global.u64 	%rd20, %rd17;
	mul.wide.u32 	%rd21, %r1, 4;
	add.s64 	%rd22, %rd20, %rd21;
	ld.global.u32 	%r19, [%rd22];
	mul.lo.s32 	%r20, %r19, %r17;
	cvt.s64.s32 	%rd3, %r20;
	mul.lo.s32 	%r21, %r17, %r1;
	cvt.s64.s32 	%rd4, %r21;
	setp.lt.s32 	%p2, %r17, 1;
	@%p2 bra 	$L__BB8_14;
	and.b32  	%r2, %r17, 15;
	setp.lt.u32 	%p3, %r17, 16;
	mov.b32 	%r25, 0;
	@%p3 bra 	$L__BB8_5;
	and.b32  	%r25, %r17, 2147483632;
	neg.s32 	%r23, %r25;
	shl.b64 	%rd23, %rd3, 2;
	add.s64 	%rd24, %rd23, %rd2;
	add.s64 	%rd47, %rd24, 32;
	shl.b64 	%rd25, %rd4, 2;
	add.s64 	%rd26, %rd25, %rd1;
	add.s64 	%rd46, %rd26, 32;
$L__BB8_4:
	.pragma "nounroll";
	ld.global.f32 	%f1, [%rd47+-32];
	st.global.f32 	[%rd46+-32], %f1;
	ld.global.f32 	%f2, [%rd47+-28];
	st.global.f32 	[%rd46+-28], %f2;
	ld.global.f32 	%f3, [%rd47+-24];
	st.global.f32 	[%rd46+-24], %f3;
	ld.global.f32 	%f4, [%rd47+-20];
	st.global.f32 	[%rd46+-20], %f4;
	ld.global.f32 	%f5, [%rd47+-16];
	st.global.f32 	[%rd46+-16], %f5;
	ld.global.f32 	%f6, [%rd47+-12];
	st.global.f32 	[%rd46+-12], %f6;
	ld.global.f32 	%f7, [%rd47+-8];
	st.global.f32 	[%rd46+-8], %f7;
	ld.global.f32 	%f8, [%rd47+-4];
	st.global.f32 	[%rd46+-4], %f8;
	ld.global.f32 	%f9, [%rd47];
	st.global.f32 	[%rd46], %f9;
	ld.global.f32 	%f10, [%rd47+4];
	st.global.f32 	[%rd46+4], %f10;
	ld.global.f32 	%f11, [%rd47+8];
	st.global.f32 	[%rd46+8], %f11;
	ld.global.f32 	%f12, [%rd47+12];
	st.global.f32 	[%rd46+12], %f12;
	ld.global.f32 	%f13, [%rd47+16];
	st.global.f32 	[%rd46+16], %f13;
	ld.global.f32 	%f14, [%rd47+20];
	st.global.f32 	[%rd46+20], %f14;
	ld.global.f32 	%f15, [%rd47+24];
	st.global.f32 	[%rd46+24], %f15;
	ld.global.f32 	%f16, [%rd47+28];
	st.global.f32 	[%rd46+28], %f16;
	add.s32 	%r23, %r23, 16;
	add.s64 	%rd47, %rd47, 64;
	add.s64 	%rd46, %rd46, 64;
	setp.ne.s32 	%p4, %r23, 0;
	@%p4 bra 	$L__BB8_4;
$L__BB8_5:
	setp.eq.s32 	%p5, %r2, 0;
	@%p5 bra 	$L__BB8_14;
	and.b32  	%r8, %r17, 7;
	setp.lt.u32 	%p6, %r2, 8;
	@%p6 bra 	$L__BB8_8;
	cvt.u64.u32 	%rd27, %r25;
	add.s64 	%rd28, %rd27, %rd3;
	shl.b64 	%rd29, %rd28, 2;
	add.s64 	%rd30, %rd2, %rd29;
	ld.global.f32 	%f17, [%rd30];
	add.s64 	%rd31, %rd27, %rd4;
	shl.b64 	%rd32, %rd31, 2;
	add.s64 	%rd33, %rd1, %rd32;
	st.global.f32 	[%rd33], %f17;
	ld.global.f32 	%f18, [%rd30+4];
	st.global.f32 	[%rd33+4], %f18;
	ld.global.f32 	%f19, [%rd30+8];
	st.global.f32 	[%rd33+8], %f19;
	ld.global.f32 	%f20, [%rd30+12];
	st.global.f32 	[%rd33+12], %f20;
	ld.global.f32 	%f21, [%rd30+16];
	st.global.f32 	[%rd33+16], %f21;
	ld.global.f32 	%f22, [%rd30+20];
	st.global.f32 	[%rd33+20], %f22;
	ld.global.f32 	%f23, [%rd30+24];
	st.global.f32 	[%rd33+24], %f23;
	ld.global.f32 	%f24, [%rd30+28];
	st.global.f32 	[%rd33+28], %f24;
	add.s32 	%r25, %r25, 8;
$L__BB8_8:
	setp.eq.s32 	%p7, %r8, 0;
	@%p7 bra 	$L__BB8_14;
	and.b32  	%r11, %r17, 3;
	setp.lt.u32 	%p8, %r8, 4;
	@%p8 bra 	$L__BB8_11;
	cvt.u64.u32 	%rd34, %r25;
	add.s64 	%rd35, %rd34, %rd3;
	shl.b64 	%rd36, %rd35, 2;
	add.s64 	%rd37, %rd2, %rd36;
	ld.global.f32 	%f25, [%rd37];
	add.s64 	%rd38, %rd34, %rd4;
	shl.b64 	%rd39, %rd38, 2;
	add.s64 	%rd40, %rd1, %rd39;
	st.global.f32 	[%rd40], %f25;
	ld.global.f32 	%f26, [%rd37+4];
	st.global.f32 	[%rd40+4], %f26;
	ld.global.f32 	%f27, [%rd37+8];
	st.global.f32 	[%rd40+8], %f27;
	ld.global.f32 	%f28, [%rd37+12];
	st.global.f32 	[%rd40+12], %f28;
	add.s32 	%r25, %r25, 4;
$L__BB8_11:
	setp.eq.s32 	%p9, %r11, 0;
	@%p9 bra 	$L__BB8_14;
	cvt.u64.u32 	%rd41, %r25;
	add.s64 	%rd42, %rd4, %rd41;
	shl.b64 	%rd43, %rd42, 2;
	add.s64 	%rd49, %rd1, %rd43;
	add.s64 	%rd44, %rd3, %rd41;
	shl.b64 	%rd45, %rd44, 2;
	add.s64 	%rd48, %rd2, %rd45;
	neg.s32 	%r27, %r11;
$L__BB8_13:
	.pragma "nounroll";
	ld.global.f32 	%f29, [%rd48];
	st.global.f32 	[%rd49], %f29;
	add.s64 	%rd49, %rd49, 4;
	add.s64 	%rd48, %rd48, 4;
	add.s32 	%r27, %r27, 1;
	setp.ne.s32 	%p10, %r27, 0;
	@%p10 bra 	$L__BB8_13;
$L__BB8_14:
	ret;

}
	// .globl	_Z20gather_rows_kernel_tI6__halfEvPT_PKS1_PKiii
.visible .entry _Z20gather_rows_kernel_tI6__halfEvPT_PKS1_PKiii(
	.param .u64 .ptr .align 1 _Z20gather_rows_kernel_tI6__halfEvPT_PKS1_PKiii_param_0,
	.param .u64 .ptr .align 1 _Z20gather_rows_kernel_tI6__halfEvPT_PKS1_PKiii_param_1,
	.param .u64 .ptr .align 1 _Z20gather_rows_kernel_tI6__halfEvPT_PKS1_PKiii_param_2,
	.param .u32 _Z20gather_rows_kernel_tI6__halfEvPT_PKS1_PKiii_param_3,
	.param .u32 _Z20gather_rows_kernel_tI6__halfEvPT_PKS1_PKiii_param_4
)
{
	.reg .pred 	%p<11>;
	.reg .b16 	%rs<30>;
	.reg .b32 	%r<28>;
	.reg .b64 	%rd<50>;

	ld.param.u64 	%rd18, [_Z20gather_rows_kernel_tI6__halfEvPT_PKS1_PKiii_param_0];
	ld.param.u64 	%rd19, [_Z20gather_rows_kernel_tI6__halfEvPT_PKS1_PKiii_param_1];
	ld.param.u64 	%rd17, [_Z20gather_rows_kernel_tI6__halfEvPT_PKS1_PKiii_param_2];
	ld.param.u32 	%r18, [_Z20gather_rows_kernel_tI6__halfEvPT_PKS1_PKiii_param_3];
	ld.param.u32 	%r17, [_Z20gather_rows_kernel_tI6__halfEvPT_PKS1_PKiii_param_4];
	cvta.to.global.u64 	%rd1, %rd18;
	cvta.to.global.u64 	%rd2, %rd19;
	mov.u32 	%r1, %ctaid.x;
	setp.ge.s32 	%p1, %r1, %r18;
	@%p1 bra 	$L__BB9_14;
	cvta.to.global.u64 	%rd20, %rd17;
	mul.wide.u32 	%rd21, %r1, 4;
	add.s64 	%rd22, %rd20, %rd21;
	ld.global.u32 	%r19, [%rd22];
	mul.lo.s32 	%r20, %r19, %r17;
	cvt.s64.s32 	%rd3, %r20;
	mul.lo.s32 	%r21, %r17, %r1;
	cvt.s64.s32 	%rd4, %r21;
	setp.lt.s32 	%p2, %r17, 1;
	@%p2 bra 	$L__BB9_14;
	and.b32  	%r2, %r17, 15;
	setp.lt.u32 	%p3, %r17, 16;
	mov.b32 	%r25, 0;
	@%p3 bra 	$L__BB9_5;
	and.b32  	%r25, %r17, 2147483632;
	neg.s32 	%r23, %r25;
	shl.b64 	%rd23, %rd4, 1;
	add.s64 	%rd24, %rd23, %rd1;
	add.s64 	%rd47, %rd24, 16;
	shl.b64 	%rd25, %rd3, 1;
	add.s64 	%rd26, %rd25, %rd2;
	add.s64 	%rd46, %rd26, 16;
$L__BB9_4:
	.pragma "nounroll";
	ld.global.u16 	%rs1, [%rd46+-16];
	st.global.u16 	[%rd47+-16], %rs1;
	ld.global.u16 	%rs2, [%rd46+-14];
	st.global.u16 	[%rd47+-14], %rs2;
	ld.global.u16 	%rs3, [%rd46+-12];
	st.global.u16 	[%rd47+-12], %rs3;
	ld.global.u16 	%rs4, [%rd46+-10];
	st.global.u16 	[%rd47+-10], %rs4;
	ld.global.u16 	%rs5, [%rd46+-8];
	st.global.u16 	[%rd47+-8], %rs5;
	ld.global.u16 	%rs6, [%rd46+-6];
	st.global.u16 	[%rd47+-6], %rs6;
	ld.global.u16 	%rs7, [%rd46+-4];
	st.global.u16 	[%rd47+-4], %rs7;
	ld.global.u16 	%rs8, [%rd46+-2];
	st.global.u16 	[%rd47+-2], %rs8;
	ld.global.u16 	%rs9, [%rd46];
	st.global.u16 	[%rd47], %rs9;
	ld.global.u16 	%rs10, [%rd46+2];
	st.global.u16 	[%rd47+2], %rs10;
	ld.global.u16 	%rs11, [%rd46+4];
	st.global.u16 	[%rd47+4], %rs11;
	ld.global.u16 	%rs12, [%rd46+6];
	st.global.u16 	[%rd47+6], %rs12;
	ld.global.u16 	%rs13, [%rd46+8];
	st.global.u16 	[%rd47+8], %rs13;
	ld.global.u16 	%rs14, [%rd46+10];
	st.global.u16 	[%rd47+10], %rs14;
	ld.global.u16 	%rs15, [%rd46+12];
	st.global.u16 	[%rd47+12], %rs15;
	ld.global.u16 	%rs16, [%rd46+14];
	st.global.u16 	[%rd47+14], %rs16;
	add.s32 	%r23, %r23, 16;
	add.s64 	%rd47, %rd47, 32;
	add.s64 	%rd46, %rd46, 32;
	setp.ne.s32 	%p4, %r23, 0;
	@%p4 bra 	$L__BB9_4;
$L__BB9_5:
	setp.eq.s32 	%p5, %r2, 0;
	@%p5 bra 	$L__BB9_14;
	and.b32  	%r8, %r17, 7;
	setp.lt.u32 	%p6, %r2, 8;
	@%p6 bra 	$L__BB9_8;
	cvt.u64.u32 	%rd27, %r25;
	add.s64 	%rd28, %rd27, %rd4;
	shl.b64 	%rd29, %rd28, 1;
	add.s64 	%rd30, %rd1, %rd29;
	add.s64 	%rd31, %rd27, %rd3;
	shl.b64 	%rd32, %rd31, 1;
	add.s64 	%rd33, %rd2, %rd32;
	ld.global.u16 	%rs17, [%rd33];
	st.global.u16 	[%rd30], %rs17;
	ld.global.u16 	%rs18, [%rd33+2];
	st.global.u16 	[%rd30+2], %rs18;
	ld.global.u16 	%rs19, [%rd33+4];
	st.global.u16 	[%rd30+4], %rs19;
	ld.global.u16 	%rs20, [%rd33+6];
	st.global.u16 	[%rd30+6], %rs20;
	ld.global.u16 	%rs21, [%rd33+8];
	st.global.u16 	[%rd30+8], %rs21;
	ld.global.u16 	%rs22, [%rd33+10];
	st.global.u16 	[%rd30+10], %rs22;
	ld.global.u16 	%rs23, [%rd33+12];
	st.global.u16 	[%rd30+12], %rs23;
	ld.global.u16 	%rs24, [%rd33+14];
	st.global.u16 	[%rd30+14], %rs24;
	add.s32 	%r25, %r25, 8;
$L__BB9_8:
	setp.eq.s32 	%p7, %r8, 0;
	@%p7 bra 	$L__BB9_14;
	and.b32  	%r11, %r17, 3;
	setp.lt.u32 	%p8, %r8, 4;
	@%p8 bra 	$L__BB9_11;
	cvt.u64.u32 	%rd34, %r25;
	add.s64 	%rd35, %rd34, %rd4;
	shl.b64 	%rd36, %rd35, 1;
	add.s64 	%rd37, %rd1, %rd36;
	add.s64 	%rd38, %rd34, %rd3;
	shl.b64 	%rd39, %rd38, 1;
	add.s64 	%rd40, %rd2, %rd39;
	ld.global.u16 	%rs25, [%rd40];
	st.global.u16 	[%rd37], %rs25;
	ld.global.u16 	%rs26, [%rd40+2];
	st.global.u16 	[%rd37+2], %rs26;
	ld.global.u16 	%rs27, [%rd40+4];
	st.global.u16 	[%rd37+4], %rs27;
	ld.global.u16 	%rs28, [%rd40+6];
	st.global.u16 	[%rd37+6], %rs28;
	add.s32 	%r25, %r25, 4;
$L__BB9_11:
	setp.eq.s32 	%p9, %r11, 0;
	@%p9 bra 	$L__BB9_14;
	cvt.u64.u32 	%rd41, %r25;
	add.s64 	%rd42, %rd3, %rd41;
	shl.b64 	%rd43, %rd42, 1;
	add.s64 	%rd49, %rd2, %rd43;
	add.s64 	%rd44, %rd4, %rd41;
	shl.b64 	%rd45, %rd44, 1;
	add.s64 	%rd48, %rd1, %rd45;
	neg.s32 	%r27, %r11;
$L__BB9_13:
	.pragma "nounroll";
	ld.global.u16 	%rs29, [%rd49];
	st.global.u16 	[%rd48], %rs29;
	add.s64 	%rd49, %rd49, 2;
	add.s64 	%rd48, %rd48, 2;
	add.s32 	%r27, %r27, 1;
	setp.ne.s32 	%p10, %r27, 0;
	@%p10 bra 	$L__BB9_13;
$L__BB9_14:
	ret;

}
	// .globl	_Z20gather_rows_kernel_tI13__nv_bfloat16EvPT_PKS1_PKiii
.visible .entry _Z20gather_rows_kernel_tI13__nv_bfloat16EvPT_PKS1_PKiii(
	.param .u64 .ptr .align 1 _Z20gather_rows_kernel_tI13__nv_bfloat16EvPT_PKS1_PKiii_param_0,
	.param .u64 .ptr .align 1 _Z20gather_rows_kernel_tI13__nv_bfloat16EvPT_PKS1_PKiii_param_1,
	.param .u64 .ptr .align 1 _Z20gather_rows_kernel_tI13__nv_bfloat16EvPT_PKS1_PKiii_param_2,
	.param .u32 _Z20gather_rows_kernel_tI13__nv_bfloat16EvPT_PKS1_PKiii_param_3,
	.param .u32 _Z20gather_rows_kernel_tI13__nv_bfloat16EvPT_PKS1_PKiii_param_4
)
{
	.reg .pred 	%p<11>;
	.reg .b16 	%rs<30>;
	.reg .b32 	%r<28>;
	.reg .b64 	%rd<50>;

	ld.param.u64 	%rd18, [_Z20gather_rows_kernel_tI13__nv_bfloat16EvPT_PKS1_PKiii_param_0];
	ld.param.u64 	%rd19, [_Z20gather_rows_kernel_tI13__nv_bfloat16EvPT_PKS1_PKiii_param_1];
	ld.param.u64 	%rd17, [_Z20gather_rows_kernel_tI13__nv_bfloat16EvPT_PKS1_PKiii_param_2];
	ld.param.u32 	%r18, [_Z20gather_rows_kernel_tI13__nv_bfloat16EvPT_PKS1_PKiii_param_3];
	ld.param.u32 	%r17, [_Z20gather_rows_kernel_tI13__nv_bfloat16EvPT_PKS1_PKiii_param_4];
	cvta.to.global.u64 	%rd1, %rd18;
	cvta.to.global.u64 	%rd2, %rd19;
	mov.u32 	%r1, %ctaid.x;
	setp.ge.s32 	%p1, %r1, %r18;
	@%p1 bra 	$L__BB10_14;
	cvta.to.global.u64 	%rd20, %rd17;
	mul.wide.u32 	%rd21, %r1, 4;
	add.s64 	%rd22, %rd20, %rd21;
	ld.global.u32 	%r19, [%rd22];
	mul.lo.s32 	%r20, %r19, %r17;
	cvt.s64.s32 	%rd3, %r20;
	mul.lo.s32 	%r21, %r17, %r1;
	cvt.s64.s32 	%rd4, %r21;
	setp.lt.s32 	%p2, %r17, 1;
	@%p2 bra 	$L__BB10_14;
	and.b32  	%r2, %r17, 15;
	setp.lt.u32 	%p3, %r17, 16;
	mov.b32 	%r25, 0;
	@%p3 bra 	$L__BB10_5;
	and.b32  	%r25, %r17, 2147483632;
	neg.s32 	%r23, %r25;
	shl.b64 	%rd23, %rd4, 1;
	add.s64 	%rd24, %rd23, %rd1;
	add.s64 	%rd47, %rd24, 16;
	shl.b64 	%rd25, %rd3, 1;
	add.s64 	%rd26, %rd25, %rd2;
	add.s64 	%rd46, %rd26, 16;
$L__BB10_4:
	.pragma "nounroll";
	ld.global.u16 	%rs1, [%rd46+-16];
	st.global.u16 	[%rd47+-16], %rs1;
	ld.global.u16 	%rs2, [%rd46+-14];
	st.global.u16 	[%rd47+-14], %rs2;
	ld.global.u16 	%rs3, [%rd46+-12];
	st.global.u16 	[%rd47+-12], %rs3;
	ld.global.u16 	%rs4, [%rd46+-10];
	st.global.u16 	[%rd47+-10], %rs4;
	ld.global.u16 	%rs5, [%rd46+-8];
	st.global.u16 	[%rd47+-8], %rs5;
	ld.global.u16 	%rs6, [%rd46+-6];
	st.global.u16 	[%rd47+-6], %rs6;
	ld.global.u16 	%rs7, [%rd46+-4];
	st.global.u16 	[%rd47+-4], %rs7;
	ld.global.u16 	%rs8, [%rd46+-2];
	st.global.u16 	[%rd47+-2], %rs8;
	ld.global.u16 	%rs9, [%rd46];
	st.global.u16 	[%rd47], %rs9;
	ld.global.u16 	%rs10, [%rd46+2];
	st.global.u16 	[%rd47+2], %rs10;
	ld.global.u16 	%rs11, [%rd46+4];
	st.global.u16 	[%rd47+4], %rs11;
	ld.global.u16 	%rs12, [%rd46+6];
	st.global.u16 	[%rd47+6], %rs12;
	ld.global.u16 	%rs13, [%rd46+8];
	st.global.u16 	[%rd47+8], %rs13;
	ld.global.u16 	%rs14, [%rd46+10];
	st.global.u16 	[%rd47+10], %rs14;
	ld.global.u16 	%rs15, [%rd46+12];
	st.global.u16 	[%rd47+12], %rs15;
	ld.global.u16 	%rs16, [%rd46+14];
	st.global.u16 	[%rd47+14], %rs16;
	add.s32 	%r23, %r23, 16;
	add.s64 	%rd47, %rd47, 32;
	add.s64 	%rd46, %rd46, 32;
	setp.ne.s32 	%p4, %r23, 0;
	@%p4 bra 	$L__BB10_4;
$L__BB10_5:
	setp.eq.s32 	%p5, %r2, 0;
	@%p5 bra 	$L__BB10_14;
	and.b32  	%r8, %r17, 7;
	setp.lt.u32 	%p6, %r2, 8;
	@%p6 bra 	$L__BB10_8;
	cvt.u64.u32 	%rd27, %r25;
	add.s64 	%rd28, %rd27, %rd4;
	shl.b64 	%rd29, %rd28, 1;
	add.s64 	%rd30, %rd1, %rd29;
	add.s64 	%rd31, %rd27, %rd3;
	shl.b64 	%rd32, %rd31, 1;
	add.s64 	%rd33, %rd2, %rd32;
	ld.global.u16 	%rs17, [%rd33];
	st.global.u16 	[%rd30], %rs17;
	ld.global.u16 	%rs18, [%rd33+2];
	st.global.u16 	[%rd30+2], %rs18;
	ld.global.u16 	%rs19, [%rd33+4];
	st.global.u16 	[%rd30+4], %rs19;
	ld.global.u16 	%rs20, [%rd33+6];
	st.global.u16 	[%rd30+6], %rs20;
	ld.global.u16 	%rs21, [%rd33+8];
	st.global.u16 	[%rd30+8], %rs21;
	ld.global.u16 	%rs22, [%rd33+10];
	st.global.u16 	[%rd30+10], %rs22;
	ld.global.u16 	%rs23, [%rd33+12];
	st.global.u16 	[%rd30+12], %rs23;
	ld.global.u16 	%rs24, [%rd33+14];
	st.global.u16 	[%rd30+14], %rs24;
	add.s32 	%r25, %r25, 8;
$L__BB10_8:
	setp.eq.s32 	%p7, %r8, 0;
	@%p7 bra 	$L__BB10_14;
	and.b32  	%r11, %r17, 3;
	setp.lt.u32 	%p8, %r8, 4;
	@%p8 bra 	$L__BB10_11;
	cvt.u64.u32 	%rd34, %r25;
	add.s64 	%rd35, %rd34, %rd4;
	shl.b64 	%rd36, %rd35, 1;
	add.s64 	%rd37, %rd1, %rd36;
	add.s64 	%rd38, %rd34, %rd3;
	shl.b64 	%rd39, %rd38, 1;
	add.s64 	%rd40, %rd2, %rd39;
	ld.global.u16 	%rs25, [%rd40];
	st.global.u16 	[%rd37], %rs25;
	ld.global.u16 	%rs26, [%rd40+2];
	st.global.u16 	[%rd37+2], %rs26;
	ld.global.u16 	%rs27, [%rd40+4];
	st.global.u16 	[%rd37+4], %rs27;
	ld.global.u16 	%rs28, [%rd40+6];
	st.global.u16 	[%rd37+6], %rs28;
	add.s32 	%r25, %r25, 4;
$L__BB10_11:
	setp.eq.s32 	%p9, %r11, 0;
	@%p9 bra 	$L__BB10_14;
	cvt.u64.u32 	%rd41, %r25;
	add.s64 	%rd42, %rd3, %rd41;
	shl.b64 	%rd43, %rd42, 1;
	add.s64 	%rd49, %rd2, %rd43;
	add.s64 	%rd44, %rd4, %rd41;
	shl.b64 	%rd45, %rd44, 1;
	add.s64 	%rd48, %rd1, %rd45;
	neg.s32 	%r27, %r11;
$L__BB10_13:
	.pragma "nounroll";
	ld.global.u16 	%rs29, [%rd49];
	st.global.u16 	[%rd48], %rs29;
	add.s64 	%rd49, %rd49, 2;
	add.s64 	%rd48, %rd48, 2;
	add.s32 	%r27, %r27, 1;
	setp.ne.s32 	%p10, %r27, 0;
	@%p10 bra 	$L__BB10_13;
$L__BB10_14:
	ret;

}
	// .globl	_Z21row_mean_var_kernel_tIfEvPKT_PfS3_ii
.visible .entry _Z21row_mean_var_kernel_tIfEvPKT_PfS3_ii(
	.param .u64 .ptr .align 1 _Z21row_mean_var_kernel_tIfEvPKT_PfS3_ii_param_0,
	.param .u64 .ptr .align 1 _Z21row_mean_var_kernel_tIfEvPKT_PfS3_ii_param_1,
	.param .u64 .ptr .align 1 _Z21row_mean_var_kernel_tIfEvPKT_PfS3_ii_param_2,
	.param .u32 _Z21row_mean_var_kernel_tIfEvPKT_PfS3_ii_param_3,
	.param .u32 _Z21row_mean_var_kernel_tIfEvPKT_PfS3_ii_param_4
)
{
	.reg .pred 	%p<11>;
	.reg .b32 	%r<26>;
	.reg .b32 	%f<135>;
	.reg .b64 	%rd<32>;

	ld.param.u64 	%rd11, [_Z21row_mean_var_kernel_tIfEvPKT_PfS3_ii_param_0];
	ld.param.u64 	%rd9, [_Z21row_mean_var_kernel_tIfEvPKT_PfS3_ii_param_1];
	ld.param.u64 	%rd10, [_Z21row_mean_var_kernel_tIfEvPKT_PfS3_ii_param_2];
	ld.param.u32 	%r18, [_Z21row_mean_var_kernel_tIfEvPKT_PfS3_ii_param_3];
	ld.param.u32 	%r17, [_Z21row_mean_var_kernel_tIfEvPKT_PfS3_ii_param_4];
	cvta.to.global.u64 	%rd1, %rd11;
	mov.u32 	%r1, %ctaid.x;
	setp.ge.s32 	%p1, %r1, %r18;
	@%p1 bra 	$L__BB11_15;
	mul.lo.s32 	%r19, %r17, %r1;
	cvt.s64.s32 	%rd2, %r19;
	setp.lt.s32 	%p2, %r17, 1;
	mov.f32 	%f133, 0f00000000;
	mov.f32 	%f134, %f133;
	@%p2 bra 	$L__BB11_14;
	and.b32  	%r2, %r17, 15;
	setp.lt.u32 	%p3, %r17, 16;
	mov.f32 	%f134, 0f00000000;
	mov.b32 	%r23, 0;
	mov.f32 	%f133, %f134;
	@%p3 bra 	$L__BB11_5;
	and.b32  	%r23, %r17, 2147483632;
	neg.s32 	%r21, %r23;
	shl.b64 	%rd12, %rd2, 2;
	add.s64 	%rd13, %rd12, %rd1;
	add.s64 	%rd30, %rd13, 32;
	mov.f32 	%f134, 0f00000000;
$L__BB11_4:
	.pragma "nounroll";
	ld.global.f32 	%f31, [%rd30+-32];
	add.f32 	%f32, %f133, %f31;
	fma.rn.f32 	%f33, %f31, %f31, %f134;
	ld.global.f32 	%f34, [%rd30+-28];
	add.f32 	%f35, %f32, %f34;
	fma.rn.f32 	%f36, %f34, %f34, %f33;
	ld.global.f32 	%f37, [%rd30+-24];
	add.f32 	%f38, %f35, %f37;
	fma.rn.f32 	%f39, %f37, %f37, %f36;
	ld.global.f32 	%f40, [%rd30+-20];
	add.f32 	%f41, %f38, %f40;
	fma.rn.f32 	%f42, %f40, %f40, %f39;
	ld.global.f32 	%f43, [%rd30+-16];
	add.f32 	%f44, %f41, %f43;
	fma.rn.f32 	%f45, %f43, %f43, %f42;
	ld.global.f32 	%f46, [%rd30+-12];
	add.f32 	%f47, %f44, %f46;
	fma.rn.f32 	%f48, %f46, %f46, %f45;
	ld.global.f32 	%f49, [%rd30+-8];
	add.f32 	%f50, %f47, %f49;
	fma.rn.f32 	%f51, %f49, %f49, %f48;
	ld.global.f32 	%f52, [%rd30+-4];
	add.f32 	%f53, %f50, %f52;
	fma.rn.f32 	%f54, %f52, %f52, %f51;
	ld.global.f32 	%f55, [%rd30];
	add.f32 	%f56, %f53, %f55;
	fma.rn.f32 	%f57, %f55, %f55, %f54;
	ld.global.f32 	%f58, [%rd30+4];
	add.f32 	%f59, %f56, %f58;
	fma.rn.f32 	%f60, %f58, %f58, %f57;
	ld.global.f32 	%f61, [%rd30+8];
	add.f32 	%f62, %f59, %f61;
	fma.rn.f32 	%f63, %f61, %f61, %f60;
	ld.global.f32 	%f64, [%rd30+12];
	add.f32 	%f65, %f62, %f64;
	fma.rn.f32 	%f66, %f64, %f64, %f63;
	ld.global.f32 	%f67, [%rd30+16];
	add.f32 	%f68, %f65, %f67;
	fma.rn.f32 	%f69, %f67, %f67, %f66;
	ld.global.f32 	%f70, [%rd30+20];
	add.f32 	%f71, %f68, %f70;
	fma.rn.f32 	%f72, %f70, %f70, %f69;
	ld.global.f32 	%f73, [%rd30+24];
	add.f32 	%f74, %f71, %f73;
	fma.rn.f32 	%f75, %f73, %f73, %f72;
	ld.global.f32 	%f76, [%rd30+28];
	add.f32 	%f133, %f74, %f76;
	fma.rn.f32 	%f134, %f76, %f76, %f75;
	add.s32 	%r21, %r21, 16;
	add.s64 	%rd30, %rd30, 64;
	setp.ne.s32 	%p4, %r21, 0;
	@%p4 bra 	$L__BB11_4;
$L__BB11_5:
	setp.eq.s32 	%p5, %r2, 0;
	@%p5 bra 	$L__BB11_14;
	and.b32  	%r8, %r17, 7;
	setp.lt.u32 	%p6, %r2, 8;
	@%p6 bra 	$L__BB11_8;
	cvt.u64.u32 	%rd14, %r23;
	add.s64 	%rd15, %rd14, %rd2;
	shl.b64 	%rd16, %rd15, 2;
	add.s64 	%rd17, %rd1, %rd16;
	ld.global.f32 	%f78, [%rd17];
	add.f32 	%f79, %f133, %f78;
	fma.rn.f32 	%f80, %f78, %f78, %f134;
	ld.global.f32 	%f81, [%rd17+4];
	add.f32 	%f82, %f79, %f81;
	fma.rn.f32 	%f83, %f81, %f81, %f80;
	ld.global.f32 	%f84, [%rd17+8];
	add.f32 	%f85, %f82, %f84;
	fma.rn.f32 	%f86, %f84, %f84, %f83;
	ld.global.f32 	%f87, [%rd17+12];
	add.f32 	%f88, %f85, %f87;
	fma.rn.f32 	%f89, %f87, %f87, %f86;
	ld.global.f32 	%f90, [%rd17+16];
	add.f32 	%f91, %f88, %f90;
	fma.rn.f32 	%f92, %f90, %f90, %f89;
	ld.global.f32 	%f93, [%rd17+20];
	add.f32 	%f94, %f91, %f93;
	fma.rn.f32 	%f95, %f93, %f93, %f92;
	ld.global.f32 	%f96, [%rd17+24];
	add.f32 	%f97, %f94, %f96;
	fma.rn.f32 	%f98, %f96, %f96, %f95;
	ld.global.f32 	%f99, [%rd17+28];
	add.f32 	%f133, %f97, %f99;
	fma.rn.f32 	%f134, %f99, %f99, %f98;
	add.s32 	%r23, %r23, 8;
$L__BB11_8:
	setp.eq.s32 	%p7, %r8, 0;
	@%p7 bra 	$L__BB11_14;
	and.b32  	%r11, %r17, 3;
	setp.lt.u32 	%p8, %r8, 4;
	@%p8 bra 	$L__BB11_11;
	cvt.u64.u32 	%rd18, %r23;
	add.s64 	%rd19, %rd18, %rd2;
	shl.b64 	%rd20, %rd19, 2;
	add.s64 	%rd21, %rd1, %rd20;
	ld.global.f32 	%f101, [%rd21];
	add.f32 	%f102, %f133, %f101;
	fma.rn.f32 	%f103, %f101, %f101, %f134;
	ld.global.f32 	%f104, [%rd21+4];
	add.f32 	%f105, %f102, %f104;
	fma.rn.f32 	%f106, %f104, %f104, %f103;
	ld.global.f32 	%f107, [%rd21+8];
	add.f32 	%f108, %f105, %f107;
	fma.rn.f32 	%f109, %f107, %f107, %f106;
	ld.global.f32 	%f110, [%rd21+12];
	add.f32 	%f133, %f108, %f110;
	fma.rn.f32 	%f134, %f110, %f110, %f109;
	add.s32 	%r23, %r23, 4;
$L__BB11_11:
	setp.eq.s32 	%p9, %r11, 0;
	@%p9 bra 	$L__BB11_14;
	cvt.u64.u32 	%rd22, %r23;
	add.s64 	%rd23, %rd2, %rd22;
	shl.b64 	%rd24, %rd23, 2;
	add.s64 	%rd31, %rd1, %rd24;
	neg.s32 	%r25, %r11;
$L__BB11_13:
	.pragma "nounroll";
	ld.global.f32 	%f111, [%rd31];
	add.f32 	%f133, %f133, %f111;
	fma.rn.f32 	%f134, %f111, %f111, %f134;
	add.s64 	%rd31, %rd31, 4;
	add.s32 	%r25, %r25, 1;
	setp.ne.s32 	%p10, %r25, 0;
	@%p10 bra 	$L__BB11_13;
$L__BB11_14:
	cvt.rn.f32.s32 	%f112, %r17;
	div.rn.f32 	%f113, %f133, %f112;
	cvta.to.global.u64 	%rd25, %rd9;
	mul.wide.u32 	%rd26, %r1, 4;
	add.s64 	%rd27, %rd25, %rd26;
	st.global.f32 	[%rd27], %f113;
	div.rn.f32 	%f114, %f134, %f112;
	mul.f32 	%f115, %f113, %f113;
	sub.f32 	%f116, %f114, %f115;
	cvta.to.global.u64 	%rd28, %rd10;
	add.s64 	%rd29, %rd28, %rd26;
	st.global.f32 	[%rd29], %f116;
$L__BB11_15:
	ret;

}
	// .globl	_Z21row_mean_var_kernel_tI6__halfEvPKT_PfS4_ii
.visible .entry _Z21row_mean_var_kernel_tI6__halfEvPKT_PfS4_ii(
	.param .u64 .ptr .align 1 _Z21row_mean_var_kernel_tI6__halfEvPKT_PfS4_ii_param_0,
	.param .u64 .ptr .align 1 _Z21row_mean_var_kernel_tI6__halfEvPKT_PfS4_ii_param_1,
	.param .u64 .ptr .align 1 _Z21row_mean_var_kernel_tI6__halfEvPKT_PfS4_ii_param_2,
	.param .u32 _Z21row_mean_var_kernel_tI6__halfEvPKT_PfS4_ii_param_3,
	.param .u32 _Z21row_mean_var_kernel_tI6__halfEvPKT_PfS4_ii_param_4
)
{
	.reg .pred 	%p<11>;
	.reg .b16 	%rs<30>;
	.reg .b32 	%r<26>;
	.reg .b32 	%f<135>;
	.reg .b64 	%rd<32>;

	ld.param.u64 	%rd11, [_Z21row_mean_var_kernel_tI6__halfEvPKT_PfS4_ii_param_0];
	ld.param.u64 	%rd9, [_Z21row_mean_var_kernel_tI6__halfEvPKT_PfS4_ii_param_1];
	ld.param.u64 	%rd10, [_Z21row_mean_var_kernel_tI6__halfEvPKT_PfS4_ii_param_2];
	ld.param.u32 	%r18, [_Z21row_mean_var_kernel_tI6__halfEvPKT_PfS4_ii_param_3];
	ld.param.u32 	%r17, [_Z21row_mean_var_kernel_tI6__halfEvPKT_PfS4_ii_param_4];
	cvta.to.global.u64 	%rd1, %rd11;
	mov.u32 	%r1, %ctaid.x;
	setp.ge.s32 	%p1, %r1, %r18;
	@%p1 bra 	$L__BB12_15;
	mul.lo.s32 	%r19, %r17, %r1;
	cvt.s64.s32 	%rd2, %r19;
	setp.lt.s32 	%p2, %r17, 1;
	mov.f32 	%f133, 0f00000000;
	mov.f32 	%f134, %f133;
	@%p2 bra 	$L__BB12_14;
	and.b32  	%r2, %r17, 15;
	setp.lt.u32 	%p3, %r17, 16;
	mov.f32 	%f134, 0f00000000;
	mov.b32 	%r23, 0;
	mov.f32 	%f133, %f134;
	@%p3 bra 	$L__BB12_5;
	and.b32  	%r23, %r17, 2147483632;
	neg.s32 	%r21, %r23;
	shl.b64 	%rd12, %rd2, 1;
	add.s64 	%rd13, %rd12, %rd1;
	add.s64 	%rd30, %rd13, 16;
	mov.f32 	%f134, 0f00000000;
$L__BB12_4:
	.pragma "nounroll";
	ld.global.u16 	%rs1, [%rd30+-16];
	// begin inline asm
	{  cvt.f32.f16 %f31, %rs1;}

	// end inline asm
	add.f32 	%f47, %f133, %f31;
	fma.rn.f32 	%f48, %f31, %f31, %f134;
	ld.global.u16 	%rs2, [%rd30+-14];
	// begin inline asm
	{  cvt.f32.f16 %f32, %rs2;}

	// end inline asm
	add.f32 	%f49, %f47, %f32;
	fma.rn.f32 	%f50, %f32, %f32, %f48;
	ld.global.u16 	%rs3, [%rd30+-12];
	// begin inline asm
	{  cvt.f32.f16 %f33, %rs3;}

	// end inline asm
	add.f32 	%f51, %f49, %f33;
	fma.rn.f32 	%f52, %f33, %f33, %f50;
	ld.global.u16 	%rs4, [%rd30+-10];
	// begin inline asm
	{  cvt.f32.f16 %f34, %rs4;}

	// end inline asm
	add.f32 	%f53, %f51, %f34;
	fma.rn.f32 	%f54, %f34, %f34, %f52;
	ld.global.u16 	%rs5, [%rd30+-8];
	// begin inline asm
	{  cvt.f32.f16 %f35, %rs5;}

	// end inline asm
	add.f32 	%f55, %f53, %f35;
	fma.rn.f32 	%f56, %f35, %f35, %f54;
	ld.global.u16 	%rs6, [%rd30+-6];
	// begin inline asm
	{  cvt.f32.f16 %f36, %rs6;}

	// end inline asm
	add.f32 	%f57, %f55, %f36;
	fma.rn.f32 	%f58, %f36, %f36, %f56;
	ld.global.u16 	%rs7, [%rd30+-4];
	// begin inline asm
	{  cvt.f32.f16 %f37, %rs7;}

	// end inline asm
	add.f32 	%f59, %f57, %f37;
	fma.rn.f32 	%f60, %f37, %f37, %f58;
	ld.global.u16 	%rs8, [%rd30+-2];
	// begin inline asm
	{  cvt.f32.f16 %f38, %rs8;}

	// end inline asm
	add.f32 	%f61, %f59, %f38;
	fma.rn.f32 	%f62, %f38, %f38, %f60;
	ld.global.u16 	%rs9, [%rd30];
	// begin inline asm
	{  cvt.f32.f16 %f39, %rs9;}

	// end inline asm
	add.f32 	%f63, %f61, %f39;
	fma.rn.f32 	%f64, %f39, %f39, %f62;
	ld.global.u16 	%rs10, [%rd30+2];
	// begin inline asm
	{  cvt.f32.f16 %f40, %rs10;}

	// end inline asm
	add.f32 	%f65, %f63, %f40;
	fma.rn.f32 	%f66, %f40, %f40, %f64;
	ld.global.u16 	%rs11, [%rd30+4];
	// begin inline asm
	{  cvt.f32.f16 %f41, %rs11;}

	// end inline asm
	add.f32 	%f67, %f65, %f41;
	fma.rn.f32 	%f68, %f41, %f41, %f66;
	ld.global.u16 	%rs12, [%rd30+6];
	// begin inline asm
	{  cvt.f32.f16 %f42, %rs12;}

	// end inline asm
	add.f32 	%f69, %f67, %f42;
	fma.rn.f32 	%f70, %f42, %f42, %f68;
	ld.global.u16 	%rs13, [%rd30+8];
	// begin inline asm
	{  cvt.f32.f16 %f43, %rs13;}

	// end inline asm
	add.f32 	%f71, %f69, %f43;
	fma.rn.f32 	%f72, %f43, %f43, %f70;
	ld.global.u16 	%rs14, [%rd30+10];
	// begin inline asm
	{  cvt.f32.f16 %f44, %rs14;}

	// end inline asm
	add.f32 	%f73, %f71, %f44;
	fma.rn.f32 	%f74, %f44, %f44, %f72;
	ld.global.u16 	%rs15, [%rd30+12];
	// begin inline asm
	{  cvt.f32.f16 %f45, %rs15;}

	// end inline asm
	add.f32 	%f75, %f73, %f45;
	fma.rn.f32 	%f76, %f45, %f45, %f74;
	ld.global.u16 	%rs16, [%rd30+14];
	// begin inline asm
	{  cvt.f32.f16 %f46, %rs16;}

	// end inline asm
	add.f32 	%f133, %f75, %f46;
	fma.rn.f32 	%f134, %f46, %f46, %f76;
	add.s32 	%r21, %r21, 16;
	add.s64 	%rd30, %rd30, 32;
	setp.ne.s32 	%p4, %r21, 0;
	@%p4 bra 	$L__BB12_4;
$L__BB12_5:
	setp.eq.s32 	%p5, %r2, 0;
	@%p5 bra 	$L__BB12_14;
	and.b32  	%r8, %r17, 7;
	setp.lt.u32 	%p6, %r2, 8;
	@%p6 bra 	$L__BB12_8;
	cvt.u64.u32 	%rd14, %r23;
	add.s64 	%rd15, %rd14, %rd2;
	shl.b64 	%rd16, %rd15, 1;
	add.s64 	%rd17, %rd1, %rd16;
	ld.global.u16 	%rs17, [%rd17];
	// begin inline asm
	{  cvt.f32.f16 %f78, %rs17;}

	// end inline asm
	add.f32 	%f86, %f133, %f78;
	fma.rn.f32 	%f87, %f78, %f78, %f134;
	ld.global.u16 	%rs18, [%rd17+2];
	// begin inline asm
	{  cvt.f32.f16 %f79, %rs18;}

	// end inline asm
	add.f32 	%f88, %f86, %f79;
	fma.rn.f32 	%f89, %f79, %f79, %f87;
	ld.global.u16 	%rs19, [%rd17+4];
	// begin inline asm
	{  cvt.f32.f16 %f80, %rs19;}

	// end inline asm
	add.f32 	%f90, %f88, %f80;
	fma.rn.f32 	%f91, %f80, %f80, %f89;
	ld.global.u16 	%rs20, [%rd17+6];
	// begin inline asm
	{  cvt.f32.f16 %f81, %rs20;}

	// end inline asm
	add.f32 	%f92, %f90, %f81;
	fma.rn.f32 	%f93, %f81, %f81, %f91;
	ld.global.u16 	%rs21, [%rd17+8];
	// begin inline asm
	{  cvt.f32.f16 %f82, %rs21;}

	// end inline asm
	add.f32 	%f94, %f92, %f82;
	fma.rn.f32 	%f95, %f82, %f82, %f93;
	ld.global.u16 	%rs22, [%rd17+10];
	// begin inline asm
	{  cvt.f32.f16 %f83, %rs22;}

	// end inline asm
	add.f32 	%f96, %f94, %f83;
	fma.rn.f32 	%f97, %f83, %f83, %f95;
	ld.global.u16 	%rs23, [%rd17+12];
	// begin inline asm
	{  cvt.f32.f16 %f84, %rs23;}

	// end inline asm
	add.f32 	%f98, %f96, %f84;
	fma.rn.f32 	%f99, %f84, %f84, %f97;
	ld.global.u16 	%rs24, [%rd17+14];
	// begin inline asm
	{  cvt.f32.f16 %f85, %rs24;}

	// end inline asm
	add.f32 	%f133, %f98, %f85;
	fma.rn.f32 	%f134, %f85, %f85, %f99;
	add.s32 	%r23, %r23, 8;
$L__BB12_8:
	setp.eq.s32 	%p7, %r8, 0;
	@%p7 bra 	$L__BB12_14;
	and.b32  	%r11, %r17, 3;
	setp.lt.u32 	%p8, %r8, 4;
	@%p8 bra 	$L__BB12_11;
	cvt.u64.u32 	%rd18, %r23;
	add.s64 	%rd19, %rd18, %rd2;
	shl.b64 	%rd20, %rd19, 1;
	add.s64 	%rd21, %rd1, %rd20;
	ld.global.u16 	%rs25, [%rd21];
	// begin inline asm
	{  cvt.f32.f16 %f101, %rs25;}

	// end inline asm
	add.f32 	%f105, %f133, %f101;
	fma.rn.f32 	%f106, %f101, %f101, %f134;
	ld.global.u16 	%rs26, [%rd21+2];
	// begin inline asm
	{  cvt.f32.f16 %f102, %rs26;}

	// end inline asm
	add.f32 	%f107, %f105, %f102;
	fma.rn.f32 	%f108, %f102, %f102, %f106;
	ld.global.u16 	%rs27, [%rd21+4];
	// begin inline asm
	{  cvt.f32.f16 %f103, %rs27;}

	// end inline asm
	add.f32 	%f109, %f107, %f103;
	fma.rn.f32 	%f110, %f103, %f103, %f108;
	ld.global.u16 	%rs28, [%rd21+6];
	// begin inline asm
	{  cvt.f32.f16 %f104, %rs28;}

	// end inline asm
	add.f32 	%f133, %f109, %f104;
	fma.rn.f32 	%f134, %f104, %f104, %f110;
	add.s32 	%r23, %r23, 4;
$L__BB12_11:
	setp.eq.s32 	%p9, %r11, 0;
	@%p9 bra 	$L__BB12_14;
	cvt.u64.u32 	%rd22, %r23;
	add.s64 	%rd23, %rd2, %rd22;
	shl.b64 	%rd24, %rd23, 1;
	add.s64 	%rd31, %rd1, %rd24;
	neg.s32 	%r25, %r11;
$L__BB12_13:
	.pragma "nounroll";
	ld.global.u16 	%rs29, [%rd31];
	// begin inline asm
	{  cvt.f32.f16 %f111, %rs29;}

	// end inline asm
	add.f32 	%f133, %f133, %f111;
	fma.rn.f32 	%f134, %f111, %f111, %f134;
	add.s64 	%rd31, %rd31, 2;
	add.s32 	%r25, %r25, 1;
	setp.ne.s32 	%p10, %r25, 0;
	@%p10 bra 	$L__BB12_13;
$L__BB12_14:
	cvt.rn.f32.s32 	%f112, %r17;
	div.rn.f32 	%f113, %f133, %f112;
	cvta.to.global.u64 	%rd25, %rd9;
	mul.wide.u32 	%rd26, %r1, 4;
	add.s64 	%rd27, %rd25, %rd26;
	st.global.f32 	[%rd27], %f113;
	div.rn.f32 	%f114, %f134, %f112;
	mul.f32 	%f115, %f113, %f113;
	sub.f32 	%f116, %f114, %f115;
	cvta.to.global.u64 	%rd28, %rd10;
	add.s64 	%rd29, %rd28, %rd26;
	st.global.f32 	[%rd29], %f116;
$L__BB12_15:
	ret;

}
	// .globl	_Z21row_mean_var_kernel_tI13__nv_bfloat16EvPKT_PfS4_ii
.visible .entry _Z21row_mean_var_kernel_tI13__nv_bfloat16EvPKT_PfS4_ii(
	.param .u64 .ptr .align 1 _Z21row_mean_var_kernel_tI13__nv_bfloat16EvPKT_PfS4_ii_param_0,
	.param .u64 .ptr .align 1 _Z21row_mean_var_kernel_tI13__nv_bfloat16EvPKT_PfS4_ii_param_1,
	.param .u64 .ptr .align 1 _Z21row_mean_var_kernel_tI13__nv_bfloat16EvPKT_PfS4_ii_param_2,
	.param .u32 _Z21row_mean_var_kernel_tI13__nv_bfloat16EvPKT_PfS4_ii_param_3,
	.param .u32 _Z21row_mean_var_kernel_tI13__nv_bfloat16EvPKT_PfS4_ii_param_4
)
{
	.reg .pred 	%p<11>;
	.reg .b16 	%rs<30>;
	.reg .b32 	%r<26>;
	.reg .b32 	%f<135>;
	.reg .b64 	%rd<32>;

	ld.param.u64 	%rd11, [_Z21row_mean_var_kernel_tI13__nv_bfloat16EvPKT_PfS4_ii_param_0];
	ld.param.u64 	%rd9, [_Z21row_mean_var_kernel_tI13__nv_bfloat16EvPKT_PfS4_ii_param_1];
	ld.param.u64 	%rd10, [_Z21row_mean_var_kernel_tI13__nv_bfloat16EvPKT_PfS4_ii_param_2];
	ld.param.u32 	%r18, [_Z21row_mean_var_kernel_tI13__nv_bfloat16EvPKT_PfS4_ii_param_3];
	ld.param.u32 	%r17, [_Z21row_mean_var_kernel_tI13__nv_bfloat16EvPKT_PfS4_ii_param_4];
	cvta.to.global.u64 	%rd1, %rd11;
	mov.u32 	%r1, %ctaid.x;
	setp.ge.s32 	%p1, %r1, %r18;
	@%p1 bra 	$L__BB13_15;
	mul.lo.s32 	%r19, %r17, %r1;
	cvt.s64.s32 	%rd2, %r19;
	setp.lt.s32 	%p2, %r17, 1;
	mov.f32 	%f133, 0f00000000;
	mov.f32 	%f134, %f133;
	@%p2 bra 	$L__BB13_14;
	and.b32  	%r2, %r17, 15;
	setp.lt.u32 	%p3, %r17, 16;
	mov.f32 	%f134, 0f00000000;
	mov.b32 	%r23, 0;
	mov.f32 	%f133, %f134;
	@%p3 bra 	$L__BB13_5;
	and.b32  	%r23, %r17, 2147483632;
	neg.s32 	%r21, %r23;
	shl.b64 	%rd12, %rd2, 1;
	add.s64 	%rd13, %rd12, %rd1;
	add.s64 	%rd30, %rd13, 16;
	mov.f32 	%f134, 0f00000000;
$L__BB13_4:
	.pragma "nounroll";
	ld.global.u16 	%rs1, [%rd30+-16];
	// begin inline asm
	{ cvt.f32.bf16 %f31, %rs1;}

	// end inline asm
	add.f32 	%f47, %f133, %f31;
	fma.rn.f32 	%f48, %f31, %f31, %f134;
	ld.global.u16 	%rs2, [%rd30+-14];
	// begin inline asm
	{ cvt.f32.bf16 %f32, %rs2;}

	// end inline asm
	add.f32 	%f49, %f47, %f32;
	fma.rn.f32 	%f50, %f32, %f32, %f48;
	ld.global.u16 	%rs3, [%rd30+-12];
	// begin inline asm
	{ cvt.f32.bf16 %f33, %rs3;}

	// end inline asm
	add.f32 	%f51, %f49, %f33;
	fma.rn.f32 	%f52, %f33, %f33, %f50;
	ld.global.u16 	%rs4, [%rd30+-10];
	// begin inline asm
	{ cvt.f32.bf16 %f34, %rs4;}

	// end inline asm
	add.f32 	%f53, %f51, %f34;
	fma.rn.f32 	%f54, %f34, %f34, %f52;
	ld.global.u16 	%rs5, [%rd30+-8];
	// begin inline asm
	{ cvt.f32.bf16 %f35, %rs5;}

	// end inline asm
	add.f32 	%f55, %f53, %f35;
	fma.rn.f32 	%f56, %f35, %f35, %f54;
	ld.global.u16 	%rs6, [%rd30+-6];
	// begin inline asm
	{ cvt.f32.bf16 %f36, %rs6;}

	// end inline asm
	add.f32 	%f57, %f55, %f36;
	fma.rn.f32 	%f58, %f36, %f36, %f56;
	ld.global.u16 	%rs7, [%rd30+-4];
	// begin inline asm
	{ cvt.f32.bf16 %f37, %rs7;}

	// end inline asm
	add.f32 	%f59, %f57, %f37;
	fma.rn.f32 	%f60, %f37, %f37, %f58;
	ld.global.u16 	%rs8, [%rd30+-2];
	// begin inline asm
	{ cvt.f32.bf16 %f38, %rs8;}

	// end inline asm
	add.f32 	%f61, %f59, %f38;
	fma.rn.f32 	%f62, %f38, %f38, %f60;
	ld.global.u16 	%rs9, [%rd30];
	// begin inline asm
	{ cvt.f32.bf16 %f39, %rs9;}

	// end inline asm
	add.f32 	%f63, %f61, %f39;
	fma.rn.f32 	%f64, %f39, %f39, %f62;
	ld.global.u16 	%rs10, [%rd30+2];
	// begin inline asm
	{ cvt.f32.bf16 %f40, %rs10;}

	// end inline asm
	add.f32 	%f65, %f63, %f40;
	fma.rn.f32 	%f66, %f40, %f40, %f64;
	ld.global.u16 	%rs11, [%rd30+4];
	// begin inline asm
	{ cvt.f32.bf16 %f41, %rs11;}

	// end inline asm
	add.f32 	%f67, %f65, %f41;
	fma.rn.f32 	%f68, %f41, %f41, %f66;
	ld.global.u16 	%rs12, [%rd30+6];
	// begin inline asm
	{ cvt.f32.bf16 %f42, %rs12;}

	// end inline asm
	add.f32 	%f69, %f67, %f42;
	fma.rn.f32 	%f70, %f42, %f42, %f68;
	ld.global.u16 	%rs13, [%rd30+8];
	// begin inline asm
	{ cvt.f32.bf16 %f43, %rs13;}

	// end inline asm
	add.f32 	%f71, %f69, %f43;
	fma.rn.f32 	%f72, %f43, %f43, %f70;
	ld.global.u16 	%rs14, [%rd30+10];
	// begin inline asm
	{ cvt.f32.bf16 %f44, %rs14;}

	// end inline asm
	add.f32 	%f73, %f71, %f44;
	fma.rn.f32 	%f74, %f44, %f44, %f72;
	ld.global.u16 	%rs15, [%rd30+12];
	// begin inline asm
	{ cvt.f32.bf16 %f45, %rs15;}

	// end inline asm
	add.f32 	%f75, %f73, %f45;
	fma.rn.f32 	%f76, %f45, %f45, %f74;
	ld.global.u16 	%rs16, [%rd30+14];
	// begin inline asm
	{ cvt.f32.bf16 %f46, %rs16;}

	// end inline asm
	add.f32 	%f133, %f75, %f46;
	fma.rn.f32 	%f134, %f46, %f46, %f76;
	add.s32 	%r21, %r21, 16;
	add.s64 	%rd30, %rd30, 32;
	setp.ne.s32 	%p4, %r21, 0;
	@%p4 bra 	$L__BB13_4;
$L__BB13_5:
	setp.eq.s32 	%p5, %r2, 0;
	@%p5 bra 	$L__BB13_14;
	and.b32  	%r8, %r17, 7;
	setp.lt.u32 	%p6, %r2, 8;
	@%p6 bra 	$L__BB13_8;
	cvt.u64.u32 	%rd14, %r23;
	add.s64 	%rd15, %rd14, %rd2;
	shl.b64 	%rd16, %rd15, 1;
	add.s64 	%rd17, %rd1, %rd16;
	ld.global.u16 	%rs17, [%rd17];
	// begin inline asm
	{ cvt.f32.bf16 %f78, %rs17;}

	// end inline asm
	add.f32 	%f86, %f133, %f78;
	fma.rn.f32 	%f87, %f78, %f78, %f134;
	ld.global.u16 	%rs18, [%rd17+2];
	// begin inline asm
	{ cvt.f32.bf16 %f79, %rs18;}

	// end inline asm
	add.f32 	%f88, %f86, %f79;
	fma.rn.f32 	%f89, %f79, %f79, %f87;
	ld.global.u16 	%rs19, [%rd17+4];
	// begin inline asm
	{ cvt.f32.bf16 %f80, %rs19;}

	// end inline asm
	add.f32 	%f90, %f88, %f80;
	fma.rn.f32 	%f91, %f80, %f80, %f89;
	ld.global.u16 	%rs20, [%rd17+6];
	// begin inline asm
	{ cvt.f32.bf16 %f81, %rs20;}

	// end inline asm
	add.f32 	%f92, %f90, %f81;
	fma.rn.f32 	%f93, %f81, %f81, %f91;
	ld.global.u16 	%rs21, [%rd17+8];
	// begin inline asm
	{ cvt.f32.bf16 %f82, %rs21;}

	// end inline asm
	add.f32 	%f94, %f92, %f82;
	fma.rn.f32 	%f95, %f82, %f82, %f93;
	ld.global.u16 	%rs22, [%rd17+10];
	// begin inline asm
	{ cvt.f32.bf16 %f83, %rs22;}

	// end inline asm
	add.f32 	%f96, %f94, %f83;
	fma.rn.f32 	%f97, %f83, %f83, %f95;
	ld.global.u16 	%rs23, [%rd17+12];
	// begin inline asm
	{ cvt.f32.bf16 %f84, %rs23;}

	// end inline asm
	add.f32 	%f98, %f96, %f84;
	fma.rn.f32 	%f99, %f84, %f84, %f97;
	ld.global.u16 	%rs24, [%rd17+14];
	// begin inline asm
	{ cvt.f32.bf16 %f85, %rs24;}

	// end inline asm
	add.f32 	%f133, %f98, %f85;
	fma.rn.f32 	%f134, %f85, %f85, %f99;
	add.s32 	%r23, %r23, 8;
$L__BB13_8:
	setp.eq.s32 	%p7, %r8, 0;
	@%p7 bra 	$L__BB13_14;
	and.b32  	%r11, %r17, 3;
	setp.lt.u32 	%p8, %r8, 4;
	@%p8 bra 	$L__BB13_11;
	cvt.u64.u32 	%rd18, %r23;
	add.s64 	%rd19, %rd18, %rd2;
	shl.b64 	%rd20, %rd19, 1;
	add.s64 	%rd21, %rd1, %rd20;
	ld.global.u16 	%rs25, [%rd21];
	// begin inline asm
	{ cvt.f32.bf16 %f101, %rs25;}

	// end inline asm
	add.f32 	%f105, %f133, %f101;
	fma.rn.f32 	%f106, %f101, %f101, %f134;
	ld.global.u16 	%rs26, [%rd21+2];
	// begin inline asm
	{ cvt.f32.bf16 %f102, %rs26;}

	// end inline asm
	add.f32 	%f107, %f105, %f102;
	fma.rn.f32 	%f108, %f102, %f102, %f106;
	ld.global.u16 	%rs27, [%rd21+4];
	// begin inline asm
	{ cvt.f32.bf16 %f103, %rs27;}

	// end inline asm
	add.f32 	%f109, %f107, %f103;
	fma.rn.f32 	%f110, %f103, %f103, %f108;
	ld.global.u16 	%rs28, [%rd21+6];
	// begin inline asm
	{ cvt.f32.bf16 %f104, %rs28;}

	// end inline asm
	add.f32 	%f133, %f109, %f104;
	fma.rn.f32 	%f134, %f104, %f104, %f110;
	add.s32 	%r23, %r23, 4;
$L__BB13_11:
	setp.eq.s32 	%p9, %r11, 0;
	@%p9 bra 	$L__BB13_14;
	cvt.u64.u32 	%rd22, %r23;
	add.s64 	%rd23, %rd2, %rd22;
	shl.b64 	%rd24, %rd23, 1;
	add.s64 	%rd31, %rd1, %rd24;
	neg.s32 	%r25, %r11;
$L__BB13_13:
	.pragma "nounroll";
	ld.global.u16 	%rs29, [%rd31];
	// begin inline asm
	{ cvt.f32.bf16 %f111, %rs29;}

	// end inline asm
	add.f32 	%f133, %f133, %f111;
	fma.rn.f32 	%f134, %f111, %f111, %f134;
	add.s64 	%rd31, %rd31, 2;
	add.s32 	%r25, %r25, 1;
	setp.ne.s32 	%p10, %r25, 0;
	@%p10 bra 	$L__BB13_13;
$L__BB13_14:
	cvt.rn.f32.s32 	%f112, %r17;
	div.rn.f32 	%f113, %f133, %f112;
	cvta.to.global.u64 	%rd25, %rd9;
	mul.wide.u32 	%rd26, %r1, 4;
	add.s64 	%rd27, %rd25, %rd26;
	st.global.f32 	[%rd27], %f113;
	div.rn.f32 	%f114, %f134, %f112;
	mul.f32 	%f115, %f113, %f113;
	sub.f32 	%f116, %f114, %f115;
	cvta.to.global.u64 	%rd28, %rd10;
	add.s64 	%rd29, %rd28, %rd26;
	st.global.f32 	[%rd29], %f116;
$L__BB13_15:
	ret;

}
	// .globl	_Z25apply_layer_norm_kernel_tIfEvPT_PKS0_PKfS5_iif
.visible .entry _Z25apply_layer_norm_kernel_tIfEvPT_PKS0_PKfS5_iif(
	.param .u64 .ptr .align 1 _Z25apply_layer_norm_kernel_tIfEvPT_PKS0_PKfS5_iif_param_0,
	.param .u64 .ptr .align 1 _Z25apply_layer_norm_kernel_tIfEvPT_PKS0_PKfS5_iif_param_1,
	.param .u64 .ptr .align 1 _Z25apply_layer_norm_kernel_tIfEvPT_PKS0_PKfS5_iif_param_2,
	.param .u64 .ptr .align 1 _Z25apply_layer_norm_kernel_tIfEvPT_PKS0_PKfS5_iif_param_3,
	.param .u32 _Z25apply_layer_norm_kernel_tIfEvPT_PKS0_PKfS5_iif_param_4,
	.param .u32 _Z25apply_layer_norm_kernel_tIfEvPT_PKS0_PKfS5_iif_param_5,
	.param .f32 _Z25apply_layer_norm_kernel_tIfEvPT_PKS0_PKfS5_iif_param_6
)
{
	.reg .pred 	%p<11>;
	.reg .b32 	%r<22>;
	.reg .b32 	%f<51>;
	.reg .b64 	%rd<38>;

	ld.param.u64 	%rd12, [_Z25apply_layer_norm_kernel_tIfEvPT_PKS0_PKfS5_iif_param_0];
	ld.param.u64 	%rd13, [_Z25apply_layer_norm_kernel_tIfEvPT_PKS0_PKfS5_iif_param_1];
	ld.param.u64 	%rd10, [_Z25apply_layer_norm_kernel_tIfEvPT_PKS0_PKfS5_iif_param_2];
	ld.param.u64 	%rd11, [_Z25apply_layer_norm_kernel_tIfEvPT_PKS0_PKfS5_iif_param_3];
	ld.param.u32 	%r14, [_Z25apply_layer_norm_kernel_tIfEvPT_PKS0_PKfS5_iif_param_4];
	ld.param.u32 	%r13, [_Z25apply_layer_norm_kernel_tIfEvPT_PKS0_PKfS5_iif_param_5];
	ld.param.f32 	%f3, [_Z25apply_layer_norm_kernel_tIfEvPT_PKS0_PKfS5_iif_param_6];
	cvta.to.global.u64 	%rd1, %rd12;
	cvta.to.global.u64 	%rd2, %rd13;
	mov.u32 	%r1, %ctaid.x;
	setp.ge.s32 	%p1, %r1, %r14;
	@%p1 bra 	$L__BB14_13;
	cvta.to.global.u64 	%rd14, %rd10;
	cvta.to.global.u64 	%rd15, %rd11;
	mul.lo.s32 	%r15, %r13, %r1;
	cvt.s64.s32 	%rd3, %r15;
	mul.wide.u32 	%rd16, %r1, 4;
	add.s64 	%rd17, %rd14, %rd16;
	ld.global.f32 	%f1, [%rd17];
	add.s64 	%rd18, %rd15, %rd16;
	ld.global.f32 	%f4, [%rd18];
	add.f32 	%f5, %f3, %f4;
	sqrt.rn.f32 	%f2, %f5;
	setp.lt.s32 	%p2, %r13, 1;
	@%p2 bra 	$L__BB14_13;
	and.b32  	%r2, %r13, 7;
	setp.lt.u32 	%p3, %r13, 8;
	mov.b32 	%r20, 0;
	@%p3 bra 	$L__BB14_5;
	and.b32  	%r20, %r13, 2147483640;
	neg.s32 	%r18, %r20;
	shl.b64 	%rd19, %rd3, 2;
	add.s64 	%rd20, %rd19, 16;
	add.s64 	%rd37, %rd2, %rd20;
	add.s64 	%rd36, %rd1, %rd20;
$L__BB14_4:
	.pragma "nounroll";
	ld.global.f32 	%f6, [%rd37+-16];
	sub.f32 	%f7, %f6, %f1;
	div.rn.f32 	%f8, %f7, %f2;
	st.global.f32 	[%rd36+-16], %f8;
	ld.global.f32 	%f9, [%rd37+-12];
	sub.f32 	%f10, %f9, %f1;
	div.rn.f32 	%f11, %f10, %f2;
	st.global.f32 	[%rd36+-12], %f11;
	ld.global.f32 	%f12, [%rd37+-8];
	sub.f32 	%f13, %f12, %f1;
	div.rn.f32 	%f14, %f13, %f2;
	st.global.f32 	[%rd36+-8], %f14;
	ld.global.f32 	%f15, [%rd37+-4];
	sub.f32 	%f16, %f15, %f1;
	div.rn.f32 	%f17, %f16, %f2;
	st.global.f32 	[%rd36+-4], %f17;
	ld.global.f32 	%f18, [%rd37];
	sub.f32 	%f19, %f18, %f1;
	div.rn.f32 	%f20, %f19, %f2;
	st.global.f32 	[%rd36], %f20;
	ld.global.f32 	%f21, [%rd37+4];
	sub.f32 	%f22, %f21, %f1;
	div.rn.f32 	%f23, %f22, %f2;
	st.global.f32 	[%rd36+4], %f23;
	ld.global.f32 	%f24, [%rd37+8];
	sub.f32 	%f25, %f24, %f1;
	div.rn.f32 	%f26, %f25, %f2;
	st.global.f32 	[%rd36+8], %f26;
	ld.global.f32 	%f27, [%rd37+12];
	sub.f32 	%f28, %f27, %f1;
	div.rn.f32 	%f29, %f28, %f2;
	st.global.f32 	[%rd36+12], %f29;
	add.s32 	%r18, %r18, 8;
	add.s64 	%rd37, %rd37, 32;
	add.s64 	%rd36, %rd36, 32;
	setp.ne.s32 	%p4, %r18, 0;
	@%p4 bra 	$L__BB14_4;
$L__BB14_5:
	setp.eq.s32 	%p5, %r2, 0;
	@%p5 bra 	$L__BB14_13;
	and.b32  	%r8, %r13, 3;
	setp.lt.u32 	%p6, %r2, 4;
	@%p6 bra 	$L__BB14_8;
	cvt.u64.u32 	%rd21, %r20;
	add.s64 	%rd22, %rd21, %rd3;
	shl.b64 	%rd23, %rd22, 2;
	add.s64 	%rd24, %rd2, %rd23;
	ld.global.f32 	%f30, [%rd24];
	sub.f32 	%f31, %f30, %f1;
	div.rn.f32 	%f32, %f31, %f2;
	add.s64 	%rd25, %rd1, %rd23;
	st.global.f32 	[%rd25], %f32;
	ld.global.f32 	%f33, [%rd24+4];
	sub.f32 	%f34, %f33, %f1;
	div.rn.f32 	%f35, %f34, %f2;
	st.global.f32 	[%rd25+4], %f35;
	ld.global.f32 	%f36, [%rd24+8];
	sub.f32 	%f37, %f36, %f1;
	div.rn.f32 	%f38, %f37, %f2;
	st.global.f32 	[%rd25+8], %f38;
	ld.global.f32 	%f39, [%rd24+12];
	sub.f32 	%f40, %f39, %f1;
	div.rn.f32 	%f41, %f40, %f2;
	st.global.f32 	[%rd25+12], %f41;
	add.s32 	%r20, %r20, 4;
$L__BB14_8:
	setp.eq.s32 	%p7, %r8, 0;
	@%p7 bra 	$L__BB14_13;
	setp.eq.s32 	%p8, %r8, 1;
	@%p8 bra 	$L__BB14_11;
	cvt.u64.u32 	%rd26, %r20;
	add.s64 	%rd27, %rd26, %rd3;
	shl.b64 	%rd28, %rd27, 2;
	add.s64 	%rd29, %rd2, %rd28;
	ld.global.f32 	%f42, [%rd29];
	sub.f32 	%f43, %f42, %f1;
	div.rn.f32 	%f44, %f43, %f2;
	add.s64 	%rd30, %rd1, %rd28;
	st.global.f32 	[%rd30], %f44;
	ld.global.f32 	%f45, [%rd29+4];
	sub.f32 	%f46, %f45, %f1;
	div.rn.f32 	%f47, %f46, %f2;
	st.global.f32 	[%rd30+4], %f47;
	add.s32 	%r20, %r20, 2;
$L__BB14_11:
	and.b32  	%r17, %r13, 1;
	setp.eq.b32 	%p9, %r17, 1;
	not.pred 	%p10, %p9;
	@%p10 bra 	$L__BB14_13;
	cvt.u64.u32 	%rd31, %r20;
	add.s64 	%rd32, %rd31, %rd3;
	shl.b64 	%rd33, %rd32, 2;
	add.s64 	%rd34, %rd2, %rd33;
	ld.global.f32 	%f48, [%rd34];
	sub.f32 	%f49, %f48, %f1;
	div.rn.f32 	%f50, %f49, %f2;
	add.s64 	%rd35, %rd1, %rd33;
	st.global.f32 	[%rd35], %f50;
$L__BB14_13:
	ret;

}
	// .globl	_Z25apply_layer_norm_kernel_tI6__halfEvPT_PKS1_PKfS6_iif
.visible .entry _Z25apply_layer_norm_kernel_tI6__halfEvPT_PKS1_PKfS6_iif(
	.param .u64 .ptr .align 1 _Z25apply_layer_norm_kernel_tI6__halfEvPT_PKS1_PKfS6_iif_param_0,
	.param .u64 .ptr .align 1 _Z25apply_layer_norm_kernel_tI6__halfEvPT_PKS1_PKfS6_iif_param_1,
	.param .u64 .ptr .align 1 _Z25apply_layer_norm_kernel_tI6__halfEvPT_PKS1_PKfS6_iif_param_2,
	.param .u64 .ptr .align 1 _Z25apply_layer_norm_kernel_tI6__halfEvPT_PKS1_PKfS6_iif_param_3,
	.param .u32 _Z25apply_layer_norm_kernel_tI6__halfEvPT_PKS1_PKfS6_iif_param_4,
	.param .u32 _Z25apply_layer_norm_kernel_tI6__halfEvPT_PKS1_PKfS6_iif_param_5,
	.param .f32 _Z25apply_layer_norm_kernel_tI6__halfEvPT_PKS1_PKfS6_iif_param_6
)
{
	.reg .pred 	%p<11>;
	.reg .b16 	%rs<31>;
	.reg .b32 	%r<22>;
	.reg .b32 	%f<51>;
	.reg .b64 	%rd<38>;

	ld.param.u64 	%rd12, [_Z25apply_layer_norm_kernel_tI6__halfEvPT_PKS1_PKfS6_iif_param_0];
	ld.param.u64 	%rd13, [_Z25apply_layer_norm_kernel_tI6__halfEvPT_PKS1_PKfS6_iif_param_1];
	ld.param.u64 	%rd10, [_Z25apply_layer_norm_kernel_tI6__halfEvPT_PKS1_PKfS6_iif_param_2];
	ld.param.u64 	%rd11, [_Z25apply_layer_norm_kernel_tI6__halfEvPT_PKS1_PKfS6_iif_param_3];
	ld.param.u32 	%r14, [_Z25apply_layer_norm_kernel_tI6__halfEvPT_PKS1_PKfS6_iif_param_4];
	ld.param.u32 	%r13, [_Z25apply_layer_norm_kernel_tI6__halfEvPT_PKS1_PKfS6_iif_param_5];
	ld.param.f32 	%f3, [_Z25apply_layer_norm_kernel_tI6__halfEvPT_PKS1_PKfS6_iif_param_6];
	cvta.to.global.u64 	%rd1, %rd12;
	cvta.to.global.u64 	%rd2, %rd13;
	mov.u32 	%r1, %ctaid.x;
	setp.ge.s32 	%p1, %r1, %r14;
	@%p1 bra 	$L__BB15_13;
	cvta.to.global.u64 	%rd14, %rd10;
	cvta.to.global.u64 	%rd15, %rd11;
	mul.lo.s32 	%r15, %r13, %r1;
	cvt.s64.s32 	%rd3, %r15;
	mul.wide.u32 	%rd16, %r1, 4;
	add.s64 	%rd17, %rd14, %rd16;
	ld.global.f32 	%f1, [%rd17];
	add.s64 	%rd18, %rd15, %rd16;
	ld.global.f32 	%f4, [%rd18];
	add.f32 	%f5, %f3, %f4;
	sqrt.rn.f32 	%f2, %f5;
	setp.lt.s32 	%p2, %r13, 1;
	@%p2 bra 	$L__BB15_13;
	and.b32  	%r2, %r13, 7;
	setp.lt.u32 	%p3, %r13, 8;
	mov.b32 	%r20, 0;
	@%p3 bra 	$L__BB15_5;
	and.b32  	%r20, %r13, 2147483640;
	neg.s32 	%r18, %r20;
	shl.b64 	%rd19, %rd3, 1;
	add.s64 	%rd20, %rd19, 8;
	add.s64 	%rd37, %rd2, %rd20;
	add.s64 	%rd36, %rd1, %rd20;
$L__BB15_4:
	.pragma "nounroll";
	ld.global.u16 	%rs1, [%rd37+-8];
	// begin inline asm
	{  cvt.f32.f16 %f6, %rs1;}

	// end inline asm
	sub.f32 	%f22, %f6, %f1;
	div.rn.f32 	%f7, %f22, %f2;
	// begin inline asm
	{  cvt.rn.f16.f32 %rs2, %f7;}

	// end inline asm
	st.global.u16 	[%rd36+-8], %rs2;
	ld.global.u16 	%rs3, [%rd37+-6];
	// begin inline asm
	{  cvt.f32.f16 %f8, %rs3;}

	// end inline asm
	sub.f32 	%f23, %f8, %f1;
	div.rn.f32 	%f9, %f23, %f2;
	// begin inline asm
	{  cvt.rn.f16.f32 %rs4, %f9;}

	// end inline asm
	st.global.u16 	[%rd36+-6], %rs4;
	ld.global.u16 	%rs5, [%rd37+-4];
	// begin inline asm
	{  cvt.f32.f16 %f10, %rs5;}

	// end inline asm
	sub.f32 	%f24, %f10, %f1;
	div.rn.f32 	%f11, %f24, %f2;
	// begin inline asm
	{  cvt.rn.f16.f32 %rs6, %f11;}

	// end inline asm
	st.global.u16 	[%rd36+-4], %rs6;
	ld.global.u16 	%rs7, [%rd37+-2];
	// begin inline asm
	{  cvt.f32.f16 %f12, %rs7;}

	// end inline asm
	sub.f32 	%f25, %f12, %f1;
	div.rn.f32 	%f13, %f25, %f2;
	// begin inline asm
	{  cvt.rn.f16.f32 %rs8, %f13;}

	// end inline asm
	st.global.u16 	[%rd36+-2], %rs8;
	ld.global.u16 	%rs9, [%rd37];
	// begin inline asm
	{  cvt.f32.f16 %f14, %rs9;}

	// end inline asm
	sub.f32 	%f26, %f14, %f1;
	div.rn.f32 	%f15, %f26, %f2;
	// begin inline asm
	{  cvt.rn.f16.f32 %rs10, %f15;}

	// end inline asm
	st.global.u16 	[%rd36], %rs10;
	ld.global.u16 	%rs11, [%rd37+2];
	// begin inline asm
	{  cvt.f32.f16 %f16, %rs11;}

	// end inline asm
	sub.f32 	%f27, %f16, %f1;
	div.rn.f32 	%f17, %f27, %f2;
	// begin inline asm
	{  cvt.rn.f16.f32 %rs12, %f17;}

	// end inline asm
	st.global.u16 	[%rd36+2], %rs12;
	ld.global.u16 	%rs13, [%rd37+4];
	// begin inline asm
	{  cvt.f32.f16 %f18, %rs13;}

	// end inline asm
	sub.f32 	%f28, %f18, %f1;
	div.rn.f32 	%f19, %f28, %f2;
	// begin inline asm
	{  cvt.rn.f16.f32 %rs14, %f19;}

	// end inline asm
	st.global.u16 	[%rd36+4], %rs14;
	ld.global.u16 	%rs15, [%rd37+6];
	// begin inline asm
	{  cvt.f32.f16 %f20, %rs15;}

	// end inline asm
	sub.f32 	%f29, %f20, %f1;
	div.rn.f32 	%f21, %f29, %f2;
	// begin inline asm
	{  cvt.rn.f16.f32 %rs16, %f21;}

	// end inline asm
	st.global.u16 	[%rd36+6], %rs16;
	add.s32 	%r18, %r18, 8;
	add.s64 	%rd37, %rd37, 16;
	add.s64 	%rd36, %rd36, 16;
	setp.ne.s32 	%p4, %r18, 0;
	@%p4 bra 	$L__BB15_4;
$L__BB15_5:
	setp.eq.s32 	%p5, %r2, 0;
	@%p5 bra 	$L__BB15_13;
	and.b32  	%r8, %r13, 3;
	setp.lt.u32 	%p6, %r2, 4;
	@%p6 bra 	$L__BB15_8;
	cvt.u64.u32 	%rd21, %r20;
	add.s64 	%rd22, %rd21, %rd3;
	shl.b64 	%rd23, %rd22, 1;
	add.s64 	%rd24, %rd2, %rd23;
	ld.global.u16 	%rs17, [%rd24];
	// begin inline asm
	{  cvt.f32.f16 %f30, %rs17;}

	// end inline asm
	sub.f32 	%f38, %f30, %f1;
	div.rn.f32 	%f31, %f38, %f2;
	// begin inline asm
	{  cvt.rn.f16.f32 %rs18, %f31;}

	// end inline asm
	add.s64 	%rd25, %rd1, %rd23;
	st.global.u16 	[%rd25], %rs18;
	ld.global.u16 	%rs19, [%rd24+2];
	// begin inline asm
	{  cvt.f32.f16 %f32, %rs19;}

	// end inline asm
	sub.f32 	%f39, %f32, %f1;
	div.rn.f32 	%f33, %f39, %f2;
	// begin inline asm
	{  cvt.rn.f16.f32 %rs20, %f33;}

	// end inline asm
	st.global.u16 	[%rd25+2], %rs20;
	ld.global.u16 	%rs21, [%rd24+4];
	// begin inline asm
	{  cvt.f32.f16 %f34, %rs21;}

	// end inline asm
	sub.f32 	%f40, %f34, %f1;
	div.rn.f32 	%f35, %f40, %f2;
	// begin inline asm
	{  cvt.rn.f16.f32 %rs22, %f35;}

	// end inline asm
	st.global.u16 	[%rd25+4], %rs22;
	ld.global.u16 	%rs23, [%rd24+6];
	// begin inline asm
	{  cvt.f32.f16 %f36, %rs23;}

	// end inline asm
	sub.f32 	%f41, %f36, %f1;
	div.rn.f32 	%f37, %f41, %f2;
	// begin inline asm
	{  cvt.rn.f16.f32 %rs24, %f37;}

	// end inline asm
	st.global.u16 	[%rd25+6], %rs24;
	add.s32 	%r20, %r20, 4;
$L__BB15_8:
	setp.eq.s32 	%p7, %r8, 0;
	@%p7 bra 	$L__BB15_13;
	setp.eq.s32 	%p8, %r8, 1;
	@%p8 bra 	$L__BB15_11;
	cvt.u64.u32 	%rd26, %r20;
	add.s64 	%rd27, %rd26, %rd3;
	shl.b64 	%rd28, %rd27, 1;
	add.s64 	%rd29, %rd2, %rd28;
	ld.global.u16 	%rs25, [%rd29];
	// begin inline asm
	{  cvt.f32.f16 %f42, %rs25;}

	// end inline asm
	sub.f32 	%f46, %f42, %f1;
	div.rn.f32 	%f43, %f46, %f2;
	// begin inline asm
	{  cvt.rn.f16.f32 %rs26, %f43;}

	// end inline asm
	add.s64 	%rd30, %rd1, %rd28;
	st.global.u16 	[%rd30], %rs26;
	ld.global.u16 	%rs27, [%rd29+2];
	// begin inline asm
	{  cvt.f32.f16 %f44, %rs27;}

	// end inline asm
	sub.f32 	%f47, %f44, %f1;
	div.rn.f32 	%f45, %f47, %f2;
	// begin inline asm
	{  cvt.rn.f16.f32 %rs28, %f45;}

	// end inline asm
	st.global.u16 	[%rd30+2], %rs28;
	add.s32 	%r20, %r20, 2;
$L__BB15_11:
	and.b32  	%r17, %r13, 1;
	setp.eq.b32 	%p9, %r17, 1;
	not.pred 	%p10, %p9;
	@%p10 bra 	$L__BB15_13;
	cvt.u64.u32 	%rd31, %r20;
	add.s64 	%rd32, %rd31, %rd3;
	shl.b64 	%rd33, %rd32, 1;
	add.s64 	%rd34, %rd2, %rd33;
	ld.global.u16 	%rs29, [%rd34];
	// begin inline asm
	{  cvt.f32.f16 %f48, %rs29;}

	// end inline asm
	sub.f32 	%f50, %f48, %f1;
	div.rn.f32 	%f49, %f50, %f2;
	// begin inline asm
	{  cvt.rn.f16.f32 %rs30, %f49;}

	// end inline asm
	add.s64 	%rd35, %rd1, %rd33;
	st.global.u16 	[%rd35], %rs30;
$L__BB15_13:
	ret;

}
	// .globl	_Z25apply_layer_norm_kernel_tI13__nv_bfloat16EvPT_PKS1_PKfS6_iif
.visible .entry _Z25apply_layer_norm_kernel_tI13__nv_bfloat16EvPT_PKS1_PKfS6_iif(
	.param .u64 .ptr .align 1 _Z25apply_layer_norm_kernel_tI13__nv_bfloat16EvPT_PKS1_PKfS6_iif_param_0,
	.param .u64 .ptr .align 1 _Z25apply_layer_norm_kernel_tI13__nv_bfloat16EvPT_PKS1_PKfS6_iif_param_1,
	.param .u64 .ptr .align 1 _Z25apply_layer_norm_kernel_tI13__nv_bfloat16EvPT_PKS1_PKfS6_iif_param_2,
	.param .u64 .ptr .align 1 _Z25apply_layer_norm_kernel_tI13__nv_bfloat16EvPT_PKS1_PKfS6_iif_param_3,
	.param .u32 _Z25apply_layer_norm_kernel_tI13__nv_bfloat16EvPT_PKS1_PKfS6_iif_param_4,
	.param .u32 _Z25apply_layer_norm_kernel_tI13__nv_bfloat16EvPT_PKS1_PKfS6_iif_param_5,
	.param .f32 _Z25apply_layer_norm_kernel_tI13__nv_bfloat16EvPT_PKS1_PKfS6_iif_param_6
)
{
	.reg .pred 	%p<11>;
	.reg .b16 	%rs<31>;
	.reg .b32 	%r<22>;
	.reg .b32 	%f<51>;
	.reg .b64 	%rd<38>;

	ld.param.u64 	%rd12, [_Z25apply_layer_norm_kernel_tI13__nv_bfloat16EvPT_PKS1_PKfS6_iif_param_0];
	ld.param.u64 	%rd13, [_Z25apply_layer_norm_kernel_tI13__nv_bfloat16EvPT_PKS1_PKfS6_iif_param_1];
	ld.param.u64 	%rd10, [_Z25apply_layer_norm_kernel_tI13__nv_bfloat16EvPT_PKS1_PKfS6_iif_param_2];
	ld.param.u64 	%rd11, [_Z25apply_layer_norm_kernel_tI13__nv_bfloat16EvPT_PKS1_PKfS6_iif_param_3];
	ld.param.u32 	%r14, [_Z25apply_layer_norm_kernel_tI13__nv_bfloat16EvPT_PKS1_PKfS6_iif_param_4];
	ld.param.u32 	%r13, [_Z25apply_layer_norm_kernel_tI13__nv_bfloat16EvPT_PKS1_PKfS6_iif_param_5];
	ld.param.f32 	%f3, [_Z25apply_layer_norm_kernel_tI13__nv_bfloat16EvPT_PKS1_PKfS6_iif_param_6];
	cvta.to.global.u64 	%rd1, %rd12;
	cvta.to.global.u64 	%rd2, %rd13;
	mov.u32 	%r1, %ctaid.x;
	setp.ge.s32 	%p1, %r1, %r14;
	@%p1 bra 	$L__BB16_13;
	cvta.to.global.u64 	%rd14, %rd10;
	cvta.to.global.u64 	%rd15, %rd11;
	mul.lo.s32 	%r15, %r13, %r1;
	cvt.s64.s32 	%rd3, %r15;
	mul.wide.u32 	%rd16, %r1, 4;
	add.s64 	%rd17, %rd14, %rd16;
	ld.global.f32 	%f1, [%rd17];
	add.s64 	%rd18, %rd15, %rd16;
	ld.global.f32 	%f4, [%rd18];
	add.f32 	%f5, %f3, %f4;
	sqrt.rn.f32 	%f2, %f5;
	setp.lt.s32 	%p2, %r13, 1;
	@%p2 bra 	$L__BB16_13;
	and.b32  	%r2, %r13, 7;
	setp.lt.u32 	%p3, %r13, 8;
	mov.b32 	%r20, 0;
	@%p3 bra 	$L__BB16_5;
	and.b32  	%r20, %r13, 2147483640;
	neg.s32 	%r18, %r20;
	shl.b64 	%rd19, %rd3, 1;
	add.s64 	%rd20, %rd19, 8;
	add.s64 	%rd37, %rd2, %rd20;
	add.s64 	%rd36, %rd1, %rd20;
$L__BB16_4:
	.pragma "nounroll";
	ld.global.u16 	%rs1, [%rd37+-8];
	// begin inline asm
	{ cvt.f32.bf16 %f6, %rs1;}

	// end inline asm
	sub.f32 	%f22, %f6, %f1;
	div.rn.f32 	%f7, %f22, %f2;
	// begin inline asm
	{  cvt.rn.bf16.f32 %rs2, %f7;}

	// end inline asm
	st.global.u16 	[%rd36+-8], %rs2;
	ld.global.u16 	%rs3, [%rd37+-6];
	// begin inline asm
	{ cvt.f32.bf16 %f8, %rs3;}

	// end inline asm
	sub.f32 	%f23, %f8, %f1;
	div.rn.f32 	%f9, %f23, %f2;
	// begin inline asm
	{  cvt.rn.bf16.f32 %rs4, %f9;}

	// end inline asm
	st.global.u16 	[%rd36+-6], %rs4;
	ld.global.u16 	%rs5, [%rd37+-4];
	// begin inline asm
	{ cvt.f32.bf16 %f10, %rs5;}

	// end inline asm
	sub.f32 	%f24, %f10, %f1;
	div.rn.f32 	%f11, %f24, %f2;
	// begin inline asm
	{  cvt.rn.bf16.f32 %rs6, %f11;}

	// end inline asm
	st.global.u16 	[%rd36+-4], %rs6;
	ld.global.u16 	%rs7, [%rd37+-2];
	// begin inline asm
	{ cvt.f32.bf16 %f12, %rs7;}

	// end inline asm
	sub.f32 	%f25, %f12, %f1;
	div.rn.f32 	%f13, %f25, %f2;
	// begin inline asm
	{  cvt.rn.bf16.f32 %rs8, %f13;}

	// end inline asm
	st.global.u16 	[%rd36+-2], %rs8;
	ld.global.u16 	%rs9, [%rd37];
	// begin inline asm
	{ cvt.f32.bf16 %f14, %rs9;}

	// end inline asm
	sub.f32 	%f26, %f14, %f1;
	div.rn.f32 	%f15, %f26, %f2;
	// begin inline asm
	{  cvt.rn.bf16.f32 %rs10, %f15;}

	// end inline asm
	st.global.u16 	[%rd36], %rs10;
	ld.global.u16 	%rs11, [%rd37+2];
	// begin inline asm
	{ cvt.f32.bf16 %f16, %rs11;}

	// end inline asm
	sub.f32 	%f27, %f16, %f1;
	div.rn.f32 	%f17, %f27, %f2;
	// begin inline asm
	{  cvt.rn.bf16.f32 %rs12, %f17;}

	// end inline asm
	st.global.u16 	[%rd36+2], %rs12;
	ld.global.u16 	%rs13, [%rd37+4];
	// begin inline asm
	{ cvt.f32.bf16 %f18, %rs13;}

	// end inline asm
	sub.f32 	%f28, %f18, %f1;
	div.rn.f32 	%f19, %f28, %f2;
	// begin inline asm
	{  cvt.rn.bf16.f32 %rs14, %f19;}

	// end inline asm
	st.global.u16 	[%rd36+4], %rs14;
	ld.global.u16 	%rs15, [%rd37+6];
	// begin inline asm
	{ cvt.f32.bf16 %f20, %rs15;}

	// end inline asm
	sub.f32 	%f29, %f20, %f1;
	div.rn.f32 	%f21, %f29, %f2;
	// begin inline asm
	{  cvt.rn.bf16.f32 %rs16, %f21;}

	// end inline asm
	st.global.u16 	[%rd36+6], %rs16;
	add.s32 	%r18, %r18, 8;
	add.s64 	%rd37, %rd37, 16;
	add.s64 	%rd36, %rd36, 16;
	setp.ne.s32 	%p4, %r18, 0;
	@%p4 bra 	$L__BB16_4;
$L__BB16_5:
	setp.eq.s32 	%p5, %r2, 0;
	@%p5 bra 	$L__BB16_13;
	and.b32  	%r8, %r13, 3;
	setp.lt.u32 	%p6, %r2, 4;
	@%p6 bra 	$L__BB16_8;
	cvt.u64.u32 	%rd21, %r20;
	add.s64 	%rd22, %rd21, %rd3;
	shl.b64 	%rd23, %rd22, 1;
	add.s64 	%rd24, %rd2, %rd23;
	ld.global.u16 	%rs17, [%rd24];
	// begin inline asm
	{ cvt.f32.bf16 %f30, %rs17;}

	// end inline asm
	sub.f32 	%f38, %f30, %f1;
	div.rn.f32 	%f31, %f38, %f2;
	// begin inline asm
	{  cvt.rn.bf16.f32 %rs18, %f31;}

	// end inline asm
	add.s64 	%rd25, %rd1, %rd23;
	st.global.u16 	[%rd25], %rs18;
	ld.global.u16 	%rs19, [%rd24+2];
	// begin inline asm
	{ cvt.f32.bf16 %f32, %rs19;}

	// end inline asm
	sub.f32 	%f39, %f32, %f1;
	div.rn.f32 	%f33, %f39, %f2;
	// begin inline asm
	{  cvt.rn.bf16.f32 %rs20, %f33;}

	// end inline asm
	st.global.u16 	[%rd25+2], %rs20;
	ld.global.u16 	%rs21, [%rd24+4];
	// begin inline asm
	{ cvt.f32.bf16 %f34, %rs21;}

	// end inline asm
	sub.f32 	%f40, %f34, %f1;
	div.rn.f32 	%f35, %f40, %f2;
	// begin inline asm
	{  cvt.rn.bf16.f32 %rs22, %f35;}

	// end inline asm
	st.global.u16 	[%rd25+4], %rs22;
	ld.global.u16 	%rs23, [%rd24+6];
	// begin inline asm
	{ cvt.f32.bf16 %f36, %rs23;}

	// end inline asm
	sub.f32 	%f41, %f36, %f1;
	div.rn.f32 	%f37, %f41, %f2;
	// begin inline asm
	{  cvt.rn.bf16.f32 %rs24, %f37;}

	// end inline asm
	st.global.u16 	[%rd25+6], %rs24;
	add.s32 	%r20, %r20, 4;
$L__BB16_8:
	setp.eq.s32 	%p7, %r8, 0;
	@%p7 bra 	$L__BB16_13;
	setp.eq.s32 	%p8, %r8, 1;
	@%p8 bra 	$L__BB16_11;
	cvt.u64.u32 	%rd26, %r20;
	add.s64 	%rd27, %rd26, %rd3;
	shl.b64 	%rd28, %rd27, 1;
	add.s64 	%rd29, %rd2, %rd28;
	ld.global.u16 	%rs25, [%rd29];
	// begin inline asm
	{ cvt.f32.bf16 %f42, %rs25;}

	// end inline asm
	sub.f32 	%f46, %f42, %f1;
	div.rn.f32 	%f43, %f46, %f2;
	// begin inline asm
	{  cvt.rn.bf16.f32 %rs26, %f43;}

	// end inline asm
	add.s64 	%rd30, %rd1, %rd28;
	st.global.u16 	[%rd30], %rs26;
	ld.global.u16 	%rs27, [%rd29+2];
	// begin inline asm
	{ cvt.f32.bf16 %f44, %rs27;}

	// end inline asm
	sub.f32 	%f47, %f44, %f1;
	div.rn.f32 	%f45, %f47, %f2;
	// begin inline asm
	{  cvt.rn.bf16.f32 %rs28, %f45;}

	// end inline asm
	st.global.u16 	[%rd30+2], %rs28;
	add.s32 	%r20, %r20, 2;
$L__BB16_11:
	and.b32  	%r17, %r13, 1;
	setp.eq.b32 	%p9, %r17, 1;
	not.pred 	%p10, %p9;
	@%p10 bra 	$L__BB16_13;
	cvt.u64.u32 	%rd31, %r20;
	add.s64 	%rd32, %rd31, %rd3;
	shl.b64 	%rd33, %rd32, 1;
	add.s64 	%rd34, %rd2, %rd33;
	ld.global.u16 	%rs29, [%rd34];
	// begin inline asm
	{ cvt.f32.bf16 %f48, %rs29;}

	// end inline asm
	sub.f32 	%f50, %f48, %f1;
	div.rn.f32 	%f49, %f50, %f2;
	// begin inline asm
	{  cvt.rn.bf16.f32 %rs30, %f49;}

	// end inline asm
	add.s64 	%rd35, %rd1, %rd33;
	st.global.u16 	[%rd35], %rs30;
$L__BB16_13:
	ret;

}
	// .globl	_Z19slice_cols_kernel_tIfEvPT_PKS0_iiii
.visible .entry _Z19slice_cols_kernel_tIfEvPT_PKS0_iiii(
	.param .u64 .ptr .align 1 _Z19slice_cols_kernel_tIfEvPT_PKS0_iiii_param_0,
	.param .u64 .ptr .align 1 _Z19slice_cols_kernel_tIfEvPT_PKS0_iiii_param_1,
	.param .u32 _Z19slice_cols_kernel_tIfEvPT_PKS0_iiii_param_2,
	.param .u32 _Z19slice_cols_kernel_tIfEvPT_PKS0_iiii_param_3,
	.param .u32 _Z19slice_cols_kernel_tIfEvPT_PKS0_iiii_param_4,
	.param .u32 _Z19slice_cols_kernel_tIfEvPT_PKS0_iiii_param_5
)
{
	.reg .pred 	%p<4>;
	.reg .b32 	%r<10>;
	.reg .b32 	%f<2>;
	.reg .b64 	%rd<9>;

	ld.param.u64 	%rd1, [_Z19slice_cols_kernel_tIfEvPT_PKS0_iiii_param_0];
	ld.param.u64 	%rd2, [_Z19slice_cols_kernel_tIfEvPT_PKS0_iiii_param_1];
	ld.param.u32 	%r6, [_Z19slice_cols_kernel_tIfEvPT_PKS0_iiii_param_2];
	ld.param.u32 	%r3, [_Z19slice_cols_kernel_tIfEvPT_PKS0_iiii_param_3];
	ld.param.u32 	%r4, [_Z19slice_cols_kernel_tIfEvPT_PKS0_iiii_param_4];
	ld.param.u32 	%r5, [_Z19slice_cols_kernel_tIfEvPT_PKS0_iiii_param_5];
	mov.u32 	%r1, %ctaid.x;
	mov.u32 	%r2, %tid.x;
	setp.ge.s32 	%p1, %r1, %r6;
	setp.ge.s32 	%p2, %r2, %r5;
	or.pred  	%p3, %p1, %p2;
	@%p3 bra 	$L__BB17_2;
	cvta.to.global.u64 	%rd3, %rd2;
	cvta.to.global.u64 	%rd4, %rd1;
	add.s32 	%r7, %r4, %r2;
	mad.lo.s32 	%r8, %r3, %r1, %r7;
	mul.wide.s32 	%rd5, %r8, 4;
	add.s64 	%rd6, %rd3, %rd5;
	ld.global.f32 	%f1, [%rd6];
	mad.lo.s32 	%r9, %r5, %r1, %r2;
	mul.wide.u32 	%rd7, %r9, 4;
	add.s64 	%rd8, %rd4, %rd7;
	st.global.f32 	[%rd8], %f1;
$L__BB17_2:
	ret;

}
	// .globl	_Z19slice_cols_kernel_tI6__halfEvPT_PKS1_iiii
.visible .entry _Z19slice_cols_kernel_tI6__halfEvPT_PKS1_iiii(
	.param .u64 .ptr .align 1 _Z19slice_cols_kernel_tI6__halfEvPT_PKS1_iiii_param_0,
	.param .u64 .ptr .align 1 _Z19slice_cols_kernel_tI6__halfEvPT_PKS1_iiii_param_1,
	.param .u32 _Z19slice_cols_kernel_tI6__halfEvPT_PKS1_iiii_param_2,
	.param .u32 _Z19slice_cols_kernel_tI6__halfEvPT_PKS1_iiii_param_3,
	.param .u32 _Z19slice_cols_kernel_tI6__halfEvPT_PKS1_iiii_param_4,
	.param .u32 _Z19slice_cols_kernel_tI6__halfEvPT_PKS1_iiii_param_5
)
{
	.reg .pred 	%p<4>;
	.reg .b16 	%rs<2>;
	.reg .b32 	%r<10>;
	.reg .b64 	%rd<9>;

	ld.param.u64 	%rd1, [_Z19slice_cols_kernel_tI6__halfEvPT_PKS1_iiii_param_0];
	ld.param.u64 	%rd2, [_Z19slice_cols_kernel_tI6__halfEvPT_PKS1_iiii_param_1];
	ld.param.u32 	%r6, [_Z19slice_cols_kernel_tI6__halfEvPT_PKS1_iiii_param_2];
	ld.param.u32 	%r3, [_Z19slice_cols_kernel_tI6__halfEvPT_PKS1_iiii_param_3];
	ld.param.u32 	%r4, [_Z19slice_cols_kernel_tI6__halfEvPT_PKS1_iiii_param_4];
	ld.param.u32 	%r5, [_Z19slice_cols_kernel_tI6__halfEvPT_PKS1_iiii_param_5];
	mov.u32 	%r1, %ctaid.x;
	mov.u32 	%r2, %tid.x;
	setp.ge.s32 	%p1, %r1, %r6;
	setp.ge.s32 	%p2, %r2, %r5;
	or.pred  	%p3, %p1, %p2;
	@%p3 bra 	$L__BB18_2;
	cvta.to.global.u64 	%rd3, %rd2;
	cvta.to.global.u64 	%rd4, %rd1;
	mad.lo.s32 	%r7, %r5, %r1, %r2;
	mul.wide.u32 	%rd5, %r7, 2;
	add.s64 	%rd6, %rd4, %rd5;
	add.s32 	%r8, %r4, %r2;
	mad.lo.s32 	%r9, %r3, %r1, %r8;
	mul.wide.s32 	%rd7, %r9, 2;
	add.s64 	%rd8, %rd3, %rd7;
	ld.global.u16 	%rs1, [%rd8];
	st.global.u16 	[%rd6], %rs1;
$L__BB18_2:
	ret;

}
	// .globl	_Z19slice_cols_kernel_tI13__nv_bfloat16EvPT_PKS1_iiii
.visible .entry _Z19slice_cols_kernel_tI13__nv_bfloat16EvPT_PKS1_iiii(
	.param .u64 .ptr .align 1 _Z19slice_cols_kernel_tI13__nv_bfloat16EvPT_PKS1_iiii_param_0,
	.param .u64 .ptr .align 1 _Z19slice_cols_kernel_tI13__nv_bfloat16EvPT_PKS1_iiii_param_1,
	.param .u32 _Z19slice_cols_kernel_tI13__nv_bfloat16EvPT_PKS1_iiii_param_2,
	.param .u32 _Z19slice_cols_kernel_tI13__nv_bfloat16EvPT_PKS1_iiii_param_3,
	.param .u32 _Z19slice_cols_kernel_tI13__nv_bfloat16EvPT_PKS1_iiii_param_4,
	.param .u32 _Z19slice_cols_kernel_tI13__nv_bfloat16EvPT_PKS1_iiii_param_5
)
{
	.reg .pred 	%p<4>;
	.reg .b16 	%rs<2>;
	.reg .b32 	%r<10>;
	.reg .b64 	%rd<9>;

	ld.param.u64 	%rd1, [_Z19slice_cols_kernel_tI13__nv_bfloat16EvPT_PKS1_iiii_param_0];
	ld.param.u64 	%rd2, [_Z19slice_cols_kernel_tI13__nv_bfloat16EvPT_PKS1_iiii_param_1];
	ld.param.u32 	%r6, [_Z19slice_cols_kernel_tI13__nv_bfloat16EvPT_PKS1_iiii_param_2];
	ld.param.u32 	%r3, [_Z19slice_cols_kernel_tI13__nv_bfloat16EvPT_PKS1_iiii_param_3];
	ld.param.u32 	%r4, [_Z19slice_cols_kernel_tI13__nv_bfloat16EvPT_PKS1_iiii_param_4];
	ld.param.u32 	%r5, [_Z19slice_cols_kernel_tI13__nv_bfloat16EvPT_PKS1_iiii_param_5];
	mov.u32 	%r1, %ctaid.x;
	mov.u32 	%r2, %tid.x;
	setp.ge.s32 	%p1, %r1, %r6;
	setp.ge.s32 	%p2, %r2, %r5;
	or.pred  	%p3, %p1, %p2;
	@%p3 bra 	$L__BB19_2;
	cvta.to.global.u64 	%rd3, %rd2;
	cvta.to.global.u64 	%rd4, %rd1;
	mad.lo.s32 	%r7, %r5, %r1, %r2;
	mul.wide.u32 	%rd5, %r7, 2;
	add.s64 	%rd6, %rd4, %rd5;
	add.s32 	%r8, %r4, %r2;
	mad.lo.s32 	%r9, %r3, %r1, %r8;
	mul.wide.s32 	%rd7, %r9, 2;
	add.s64 	%rd8, %rd3, %rd7;
	ld.global.u16 	%rs1, [%rd8];
	st.global.u16 	[%rd6], %rs1;
$L__BB19_2:
	ret;

}
	// .globl	_Z17set_cols_kernel_tIfEvPT_PKS0_iiii
.visible .entry _Z17set_cols_kernel_tIfEvPT_PKS0_iiii(
	.param .u64 .ptr .align 1 _Z17set_cols_kernel_tIfEvPT_PKS0_iiii_param_0,
	.param .u64 .ptr .align 1 _Z17set_cols_kernel_tIfEvPT_PKS0_iiii_param_1,
	.param .u32 _Z17set_cols_kernel_tIfEvPT_PKS0_iiii_param_2,
	.param .u32 _Z17set_cols_kernel_tIfEvPT_PKS0_iiii_param_3,
	.param .u32 _Z17set_cols_kernel_tIfEvPT_PKS0_iiii_param_4,
	.param .u32 _Z17set_cols_kernel_tIfEvPT_PKS0_iiii_param_5
)
{
	.reg .pred 	%p<4>;
	.reg .b32 	%r<10>;
	.reg .b32 	%f<2>;
	.reg .b64 	%rd<9>;

	ld.param.u64 	%rd1, [_Z17set_cols_kernel_tIfEvPT_PKS0_iiii_param_0];
	ld.param.u64 	%rd2, [_Z17set_cols_kernel_tIfEvPT_PKS0_iiii_param_1];
	ld.param.u32 	%r6, [_Z17set_cols_kernel_tIfEvPT_PKS0_iiii_param_2];
	ld.param.u32 	%r3, [_Z17set_cols_kernel_tIfEvPT_PKS0_iiii_param_3];
	ld.param.u32 	%r4, [_Z17set_cols_kernel_tIfEvPT_PKS0_iiii_param_4];
	ld.param.u32 	%r5, [_Z17set_cols_kernel_tIfEvPT_PKS0_iiii_param_5];
	mov.u32 	%r1, %ctaid.x;
	mov.u32 	%r2, %tid.x;
	setp.ge.s32 	%p1, %r1, %r6;
	setp.ge.s32 	%p2, %r2, %r5;
	or.pred  	%p3, %p1, %p2;
	@%p3 bra 	$L__BB20_2;
	cvta.to.global.u64 	%rd3, %rd2;
	cvta.to.global.u64 	%rd4, %rd1;
	mad.lo.s32 	%r7, %r5, %r1, %r2;
	mul.wide.u32 	%rd5, %r7, 4;
	add.s64 	%rd6, %rd3, %rd5;
	ld.global.f32 	%f1, [%rd6];
	add.s32 	%r8, %r4, %r2;
	mad.lo.s32 	%r9, %r3, %r1, %r8;
	mul.wide.s32 	%rd7, %r9, 4;
	add.s64 	%rd8, %rd4, %rd7;
	st.global.f32 	[%rd8], %f1;
$L__BB20_2:
	ret;

}
	// .globl	_Z17set_cols_kernel_tI6__halfEvPT_PKS1_iiii
.visible .entry _Z17set_cols_kernel_tI6__halfEvPT_PKS1_iiii(
	.param .u64 .ptr .align 1 _Z17set_cols_kernel_tI6__halfEvPT_PKS1_iiii_param_0,
	.param .u64 .ptr .align 1 _Z17set_cols_kernel_tI6__halfEvPT_PKS1_iiii_param_1,
	.param .u32 _Z17set_cols_kernel_tI6__halfEvPT_PKS1_iiii_param_2,
	.param .u32 _Z17set_cols_kernel_tI6__halfEvPT_PKS1_iiii_param_3,
	.param .u32 _Z17set_cols_kernel_tI6__halfEvPT_PKS1_iiii_param_4,
	.param .u32 _Z17set_cols_kernel_tI6__halfEvPT_PKS1_iiii_param_5
)
{
	.reg .pred 	%p<4>;
	.reg .b16 	%rs<2>;
	.reg .b32 	%r<10>;
	.reg .b64 	%rd<9>;

	ld.param.u64 	%rd1, [_Z17set_cols_kernel_tI6__halfEvPT_PKS1_iiii_param_0];
	ld.param.u64 	%rd2, [_Z17set_cols_kernel_tI6__halfEvPT_PKS1_iiii_param_1];
	ld.param.u32 	%r6, [_Z17set_cols_kernel_tI6__halfEvPT_PKS1_iiii_param_2];
	ld.param.u32 	%r3, [_Z17set_cols_kernel_tI6__halfEvPT_PKS1_iiii_param_3];
	ld.param.u32 	%r4, [_Z17set_cols_kernel_tI6__halfEvPT_PKS1_iiii_param_4];
	ld.param.u32 	%r5, [_Z17set_cols_kernel_tI6__halfEvPT_PKS1_iiii_param_5];
	mov.u32 	%r1, %ctaid.x;
	mov.u32 	%r2, %tid.x;
	setp.ge.s32 	%p1, %r1, %r6;
	setp.ge.s32 	%p2, %r2, %r5;
	or.pred  	%p3, %p1, %p2;
	@%p3 bra 	$L__BB21_2;
	cvta.to.global.u64 	%rd3, %rd2;
	cvta.to.global.u64 	%rd4, %rd1;
	add.s32 	%r7, %r4, %r2;
	mad.lo.s32 	%r8, %r3, %r1, %r7;
	mul.wide.s32 	%rd5, %r8, 2;
	add.s64 	%rd6, %rd4, %rd5;
	mad.lo.s32 	%r9, %r5, %r1, %r2;
	mul.wide.u32 	%rd7, %r9, 2;
	add.s64 	%rd8, %rd3, %rd7;
	ld.global.u16 	%rs1, [%rd8];
	st.global.u16 	[%rd6], %rs1;
$L__BB21_2:
	ret;

}
	// .globl	_Z17set_cols_kernel_tI13__nv_bfloat16EvPT_PKS1_iiii
.visible .entry _Z17set_cols_kernel_tI13__nv_bfloat16EvPT_PKS1_iiii(
	.param .u64 .ptr .align 1 _Z17set_cols_kernel_tI13__nv_bfloat16EvPT_PKS1_iiii_param_0,
	.param .u64 .ptr .align 1 _Z17set_cols_kernel_tI13__nv_bfloat16EvPT_PKS1_iiii_param_1,
	.param .u32 _Z17set_cols_kernel_tI13__nv_bfloat16EvPT_PKS1_iiii_param_2,
	.param .u32 _Z17set_cols_kernel_tI13__nv_bfloat16EvPT_PKS1_iiii_param_3,
	.param .u32 _Z17set_cols_kernel_tI13__nv_bfloat16EvPT_PKS1_iiii_param_4,
	.param .u32 _Z17set_cols_kernel_tI13__nv_bfloat16EvPT_PKS1_iiii_param_5
)
{
	.reg .pred 	%p<4>;
	.reg .b16 	%rs<2>;
	.reg .b32 	%r<10>;
	.reg .b64 	%rd<9>;

	ld.param.u64 	%rd1, [_Z17set_cols_kernel_tI13__nv_bfloat16EvPT_PKS1_iiii_param_0];
	ld.param.u64 	%rd2, [_Z17set_cols_kernel_tI13__nv_bfloat16EvPT_PKS1_iiii_param_1];
	ld.param.u32 	%r6, [_Z17set_cols_kernel_tI13__nv_bfloat16EvPT_PKS1_iiii_param_2];
	ld.param.u32 	%r3, [_Z17set_cols_kernel_tI13__nv_bfloat16EvPT_PKS1_iiii_param_3];
	ld.param.u32 	%r4, [_Z17set_cols_kernel_tI13__nv_bfloat16EvPT_PKS1_iiii_param_4];
	ld.param.u32 	%r5, [_Z17set_cols_kernel_tI13__nv_bfloat16EvPT_PKS1_iiii_param_5];
	mov.u32 	%r1, %ctaid.x;
	mov.u32 	%r2, %tid.x;
	setp.ge.s32 	%p1, %r1, %r6;
	setp.ge.s32 	%p2, %r2, %r5;
	or.pred  	%p3, %p1, %p2;
	@%p3 bra 	$L__BB22_2;
	cvta.to.global.u64 	%rd3, %rd2;
	cvta.to.global.u64 	%rd4, %rd1;
	add.s32 	%r7, %r4, %r2;
	mad.lo.s32 	%r8, %r3, %r1, %r7;
	mul.wide.s32 	%rd5, %r8, 2;
	add.s64 	%rd6, %rd4, %rd5;
	mad.lo.s32 	%r9, %r5, %r1, %r2;
	mul.wide.u32 	%rd7, %r9, 2;
	add.s64 	%rd8, %rd3, %rd7;
	ld.global.u16 	%rs1, [%rd8];
	st.global.u16 	[%rd6], %rs1;
$L__BB22_2:
	ret;

}
	// .globl	count_token_pairs_kernel
.visible .entry count_token_pairs_kernel(
	.param .u64 .ptr .align 1 count_token_pairs_kernel_param_0,
	.param .u64 .ptr .align 1 count_token_pairs_kernel_param_1,
	.param .u64 .ptr .align 1 count_token_pairs_kernel_param_2,
	.param .u32 count_token_pairs_kernel_param_3,
	.param .u32 count_token_pairs_kernel_param_4,
	.param .u64 .ptr .align 1 count_token_pairs_kernel_param_5
)
{
	.reg .pred 	%p<2>;
	.reg .b32 	%r<12>;
	.reg .b64 	%rd<15>;

	ld.param.u64 	%rd1, [count_token_pairs_kernel_param_0];
	ld.param.u64 	%rd2, [count_token_pairs_kernel_param_1];
	ld.param.u64 	%rd3, [count_token_pairs_kernel_param_2];
	ld.param.u32 	%r3, [count_token_pairs_kernel_param_3];
	ld.param.u32 	%r2, [count_token_pairs_kernel_param_4];
	ld.param.u64 	%rd4, [count_token_pairs_kernel_param_5];
	mov.u32 	%r4, %ctaid.x;
	mov.u32 	%r5, %ntid.x;
	mov.u32 	%r6, %tid.x;
	mad.lo.s32 	%r1, %r4, %r5, %r6;
	setp.ge.s32 	%p1, %r1, %r3;
	@%p1 bra 	$L__BB23_2;
	cvta.to.global.u64 	%rd5, %rd1;
	cvta.to.global.u64 	%rd6, %rd2;
	cvta.to.global.u64 	%rd7, %rd3;
	cvta.to.global.u64 	%rd8, %rd4;
	mul.wide.s32 	%rd9, %r1, 4;
	add.s64 	%rd10, %rd5, %rd9;
	ld.global.u32 	%r7, [%rd10];
	add.s64 	%rd11, %rd6, %rd9;
	ld.global.u32 	%r8, [%rd11];
	mad.lo.s32 	%r9, %r7, %r2, %r8;
	mul.wide.s32 	%rd12, %r9, 4;
	add.s64 	%rd13, %rd8, %rd12;
	add.s64 	%rd14, %rd7, %rd9;
	ld.global.u32 	%r10, [%rd14];
	atom.global.add.u32 	%r11, [%rd13], %r10;
$L__BB23_2:
	ret;

}
	// .globl	layer_norm_backward_kernel
.visible .entry layer_norm_backward_kernel(
	.param .u64 .ptr .align 1 layer_norm_backward_kernel_param_0,
	.param .u64 .ptr .align 1 layer_norm_backward_kernel_param_1,
	.param .u64 .ptr .align 1 layer_norm_backward_kernel_param_2,
	.param .u64 .ptr .align 1 layer_norm_backward_kernel_param_3,
	.param .u64 .ptr .align 1 layer_norm_backward_kernel_param_4,
	.param .u64 .ptr .align 1 layer_norm_backward_kernel_param_5,
	.param .u64 .ptr .align 1 layer_norm_backward_kernel_param_6,
	.param .u64 .ptr .align 1 layer_norm_backward_kernel_param_7,
	.param .u64 .ptr .align 1 layer_norm_backward_kernel_param_8,
	.param .u32 layer_norm_backward_kernel_param_9,
	.param .u32 layer_norm_backward_kernel_param_10,
	.param .f32 layer_norm_backward_kernel_param_11
)
{
	.reg .pred 	%p<20>;
	.reg .b32 	%r<40>;
	.reg .b32 	%f<407>;
	.reg .b64 	%rd<148>;

	ld.param.u64 	%rd46, [layer_norm_backward_kernel_param_1];
	ld.param.u64 	%rd47, [layer_norm_backward_kernel_param_2];
	ld.param.u64 	%rd53, [layer_norm_backward_kernel_param_5];
	ld.param.u64 	%rd50, [layer_norm_backward_kernel_param_6];
	ld.param.u64 	%rd51, [layer_norm_backward_kernel_param_7];
	ld.param.u64 	%rd52, [layer_norm_backward_kernel_param_8];
	ld.param.u32 	%r25, [layer_norm_backward_kernel_param_9];
	ld.param.u32 	%r24, [layer_norm_backward_kernel_param_10];
	ld.param.f32 	%f29, [layer_norm_backward_kernel_param_11];
	cvta.to.global.u64 	%rd1, %rd47;
	cvta.to.global.u64 	%rd2, %rd46;
	cvta.to.global.u64 	%rd3, %rd52;
	cvta.to.global.u64 	%rd4, %rd53;
	mov.u32 	%r1, %ctaid.x;
	setp.ge.s32 	%p1, %r1, %r25;
	@%p1 bra 	$L__BB24_25;
	ld.param.u64 	%rd134, [layer_norm_backward_kernel_param_4];
	ld.param.u64 	%rd132, [layer_norm_backward_kernel_param_3];
	cvta.to.global.u64 	%rd54, %rd50;
	cvta.to.global.u64 	%rd55, %rd51;
	cvta.to.global.u64 	%rd5, %rd134;
	cvta.to.global.u64 	%rd6, %rd132;
	mul.lo.s32 	%r26, %r24, %r1;
	cvt.s64.s32 	%rd7, %r26;
	mul.wide.u32 	%rd56, %r1, 4;
	add.s64 	%rd57, %rd54, %rd56;
	ld.global.f32 	%f1, [%rd57];
	add.s64 	%rd58, %rd55, %rd56;
	ld.global.f32 	%f31, [%rd58];
	add.f32 	%f32, %f29, %f31;
	sqrt.rn.f32 	%f33, %f32;
	rcp.rn.f32 	%f2, %f33;
	setp.lt.s32 	%p2, %r24, 1;
	mov.f32 	%f403, 0f00000000;
	mov.f32 	%f404, %f403;
	@%p2 bra 	$L__BB24_13;
	setp.lt.u32 	%p3, %r24, 8;
	mov.f32 	%f404, 0f00000000;
	mov.b32 	%r32, 0;
	mov.f32 	%f403, %f404;
	@%p3 bra 	$L__BB24_5;
	and.b32  	%r32, %r24, 2147483640;
	neg.s32 	%r35, %r32;
	shl.b64 	%rd59, %rd7, 2;
	add.s64 	%rd60, %rd59, 16;
	add.s64 	%rd143, %rd6, %rd60;
	add.s64 	%rd142, %rd4, 16;
	add.s64 	%rd141, %rd5, %rd60;
	add.s64 	%rd140, %rd3, %rd60;
	add.s64 	%rd139, %rd2, 16;
	add.s64 	%rd138, %rd1, 16;
	mov.f32 	%f404, 0f00000000;
$L__BB24_4:
	.pragma "nounroll";
	ld.global.f32 	%f37, [%rd143+-16];
	ld.global.f32 	%f38, [%rd142+-16];
	mul.f32 	%f39, %f37, %f38;
	add.f32 	%f40, %f403, %f39;
	ld.global.f32 	%f41, [%rd141+-16];
	sub.f32 	%f42, %f41, %f1;
	fma.rn.f32 	%f43, %f39, %f42, %f404;
	ld.global.f32 	%f44, [%rd140+-16];
	mul.f32 	%f45, %f37, %f44;
	atom.global.add.f32 	%f46, [%rd139+-16], %f45;
	ld.global.f32 	%f47, [%rd143+-16];
	atom.global.add.f32 	%f48, [%rd138+-16], %f47;
	ld.global.f32 	%f49, [%rd143+-12];
	ld.global.f32 	%f50, [%rd142+-12];
	mul.f32 	%f51, %f49, %f50;
	add.f32 	%f52, %f40, %f51;
	ld.global.f32 	%f53, [%rd141+-12];
	sub.f32 	%f54, %f53, %f1;
	fma.rn.f32 	%f55, %f51, %f54, %f43;
	ld.global.f32 	%f56, [%rd140+-12];
	mul.f32 	%f57, %f49, %f56;
	atom.global.add.f32 	%f58, [%rd139+-12], %f57;
	ld.global.f32 	%f59, [%rd143+-12];
	atom.global.add.f32 	%f60, [%rd138+-12], %f59;
	ld.global.f32 	%f61, [%rd143+-8];
	ld.global.f32 	%f62, [%rd142+-8];
	mul.f32 	%f63, %f61, %f62;
	add.f32 	%f64, %f52, %f63;
	ld.global.f32 	%f65, [%rd141+-8];
	sub.f32 	%f66, %f65, %f1;
	fma.rn.f32 	%f67, %f63, %f66, %f55;
	ld.global.f32 	%f68, [%rd140+-8];
	mul.f32 	%f69, %f61, %f68;
	atom.global.add.f32 	%f70, [%rd139+-8], %f69;
	ld.global.f32 	%f71, [%rd143+-8];
	atom.global.add.f32 	%f72, [%rd138+-8], %f71;
	ld.global.f32 	%f73, [%rd143+-4];
	ld.global.f32 	%f74, [%rd142+-4];
	mul.f32 	%f75, %f73, %f74;
	add.f32 	%f76, %f64, %f75;
	ld.global.f32 	%f77, [%rd141+-4];
	sub.f32 	%f78, %f77, %f1;
	fma.rn.f32 	%f79, %f75, %f78, %f67;
	ld.global.f32 	%f80, [%rd140+-4];
	mul.f32 	%f81, %f73, %f80;
	atom.global.add.f32 	%f82, [%rd139+-4], %f81;
	ld.global.f32 	%f83, [%rd143+-4];
	atom.global.add.f32 	%f84, [%rd138+-4], %f83;
	ld.global.f32 	%f85, [%rd143];
	ld.global.f32 	%f86, [%rd142];
	mul.f32 	%f87, %f85, %f86;
	add.f32 	%f88, %f76, %f87;
	ld.global.f32 	%f89, [%rd141];
	sub.f32 	%f90, %f89, %f1;
	fma.rn.f32 	%f91, %f87, %f90, %f79;
	ld.global.f32 	%f92, [%rd140];
	mul.f32 	%f93, %f85, %f92;
	atom.global.add.f32 	%f94, [%rd139], %f93;
	ld.global.f32 	%f95, [%rd143];
	atom.global.add.f32 	%f96, [%rd138], %f95;
	ld.global.f32 	%f97, [%rd143+4];
	ld.global.f32 	%f98, [%rd142+4];
	mul.f32 	%f99, %f97, %f98;
	add.f32 	%f100, %f88, %f99;
	ld.global.f32 	%f101, [%rd141+4];
	sub.f32 	%f102, %f101, %f1;
	fma.rn.f32 	%f103, %f99, %f102, %f91;
	ld.global.f32 	%f104, [%rd140+4];
	mul.f32 	%f105, %f97, %f104;
	atom.global.add.f32 	%f106, [%rd139+4], %f105;
	ld.global.f32 	%f107, [%rd143+4];
	atom.global.add.f32 	%f108, [%rd138+4], %f107;
	ld.global.f32 	%f109, [%rd143+8];
	ld.global.f32 	%f110, [%rd142+8];
	mul.f32 	%f111, %f109, %f110;
	add.f32 	%f112, %f100, %f111;
	ld.global.f32 	%f113, [%rd141+8];
	sub.f32 	%f114, %f113, %f1;
	fma.rn.f32 	%f115, %f111, %f114, %f103;
	ld.global.f32 	%f116, [%rd140+8];
	mul.f32 	%f117, %f109, %f116;
	atom.global.add.f32 	%f118, [%rd139+8], %f117;
	ld.global.f32 	%f119, [%rd143+8];
	atom.global.add.f32 	%f120, [%rd138+8], %f119;
	ld.global.f32 	%f121, [%rd143+12];
	ld.global.f32 	%f122, [%rd142+12];
	mul.f32 	%f123, %f121, %f122;
	add.f32 	%f403, %f112, %f123;
	ld.global.f32 	%f124, [%rd141+12];
	sub.f32 	%f125, %f124, %f1;
	fma.rn.f32 	%f404, %f123, %f125, %f115;
	ld.global.f32 	%f126, [%rd140+12];
	mul.f32 	%f127, %f121, %f126;
	atom.global.add.f32 	%f128, [%rd139+12], %f127;
	ld.global.f32 	%f129, [%rd143+12];
	atom.global.add.f32 	%f130, [%rd138+12], %f129;
	add.s32 	%r35, %r35, 8;
	add.s64 	%rd143, %rd143, 32;
	add.s64 	%rd142, %rd142, 32;
	add.s64 	%rd141, %rd141, 32;
	add.s64 	%rd140, %rd140, 32;
	add.s64 	%rd139, %rd139, 32;
	add.s64 	%rd138, %rd138, 32;
	setp.eq.s32 	%p4, %r35, 0;
	@%p4 bra 	$L__BB24_5;
	bra.uni 	$L__BB24_4;
$L__BB24_5:
	and.b32  	%r4, %r24, 7;
	setp.eq.s32 	%p5, %r4, 0;
	@%p5 bra 	$L__BB24_13;
	shl.b64 	%rd61, %rd7, 2;
	add.s64 	%rd14, %rd6, %rd61;
	add.s64 	%rd15, %rd5, %rd61;
	setp.lt.u32 	%p6, %r4, 4;
	@%p6 bra 	$L__BB24_8;
	ld.param.u64 	%rd136, [layer_norm_backward_kernel_param_8];
	ld.param.u64 	%rd130, [layer_norm_backward_kernel_param_2];
	ld.param.u64 	%rd127, [layer_norm_backward_kernel_param_1];
	cvt.u64.u32 	%rd62, %r32;
	mul.wide.u32 	%rd63, %r32, 4;
	add.s64 	%rd64, %rd14, %rd63;
	ld.global.f32 	%f132, [%rd64];
	add.s64 	%rd65, %rd4, %rd63;
	ld.global.f32 	%f133, [%rd65];
	mul.f32 	%f134, %f132, %f133;
	add.f32 	%f135, %f403, %f134;
	add.s64 	%rd66, %rd15, %rd63;
	ld.global.f32 	%f136, [%rd66];
	sub.f32 	%f137, %f136, %f1;
	fma.rn.f32 	%f138, %f134, %f137, %f404;
	cvta.to.global.u64 	%rd67, %rd127;
	add.s64 	%rd68, %rd67, %rd63;
	add.s64 	%rd69, %rd62, %rd7;
	cvta.to.global.u64 	%rd70, %rd136;
	shl.b64 	%rd71, %rd69, 2;
	add.s64 	%rd72, %rd70, %rd71;
	ld.global.f32 	%f139, [%rd72];
	mul.f32 	%f140, %f132, %f139;
	atom.global.add.f32 	%f141, [%rd68], %f140;
	cvta.to.global.u64 	%rd73, %rd130;
	add.s64 	%rd74, %rd73, %rd63;
	ld.global.f32 	%f142, [%rd64];
	atom.global.add.f32 	%f143, [%rd74], %f142;
	ld.global.f32 	%f144, [%rd64+4];
	ld.global.f32 	%f145, [%rd65+4];
	mul.f32 	%f146, %f144, %f145;
	add.f32 	%f147, %f135, %f146;
	ld.global.f32 	%f148, [%rd66+4];
	sub.f32 	%f149, %f148, %f1;
	fma.rn.f32 	%f150, %f146, %f149, %f138;
	ld.global.f32 	%f151, [%rd72+4];
	mul.f32 	%f152, %f144, %f151;
	atom.global.add.f32 	%f153, [%rd68+4], %f152;
	ld.global.f32 	%f154, [%rd64+4];
	atom.global.add.f32 	%f155, [%rd74+4], %f154;
	ld.global.f32 	%f156, [%rd64+8];
	ld.global.f32 	%f157, [%rd65+8];
	mul.f32 	%f158, %f156, %f157;
	add.f32 	%f159, %f147, %f158;
	ld.global.f32 	%f160, [%rd66+8];
	sub.f32 	%f161, %f160, %f1;
	fma.rn.f32 	%f162, %f158, %f161, %f150;
	ld.global.f32 	%f163, [%rd72+8];
	mul.f32 	%f164, %f156, %f163;
	atom.global.add.f32 	%f165, [%rd68+8], %f164;
	ld.global.f32 	%f166, [%rd64+8];
	atom.global.add.f32 	%f167, [%rd74+8], %f166;
	ld.global.f32 	%f168, [%rd64+12];
	ld.global.f32 	%f169, [%rd65+12];
	mul.f32 	%f170, %f168, %f169;
	add.f32 	%f403, %f159, %f170;
	ld.global.f32 	%f171, [%rd66+12];
	sub.f32 	%f172, %f171, %f1;
	fma.rn.f32 	%f404, %f170, %f172, %f162;
	ld.global.f32 	%f173, [%rd72+12];
	mul.f32 	%f174, %f168, %f173;
	atom.global.add.f32 	%f175, [%rd68+12], %f174;
	ld.global.f32 	%f176, [%rd64+12];
	atom.global.add.f32 	%f177, [%rd74+12], %f176;
	add.s32 	%r32, %r32, 4;
$L__BB24_8:
	and.b32  	%r7, %r24, 3;
	setp.eq.s32 	%p7, %r7, 0;
	@%p7 bra 	$L__BB24_13;
	ld.param.u64 	%rd137, [layer_norm_backward_kernel_param_8];
	ld.param.u64 	%rd131, [layer_norm_backward_kernel_param_2];
	cvta.to.global.u64 	%rd16, %rd137;
	cvta.to.global.u64 	%rd17, %rd131;
	setp.eq.s32 	%p8, %r7, 1;
	@%p8 bra 	$L__BB24_11;
	ld.param.u64 	%rd128, [layer_norm_backward_kernel_param_1];
	cvt.u64.u32 	%rd75, %r32;
	mul.wide.u32 	%rd76, %r32, 4;
	add.s64 	%rd77, %rd14, %rd76;
	ld.global.f32 	%f179, [%rd77];
	add.s64 	%rd78, %rd4, %rd76;
	ld.global.f32 	%f180, [%rd78];
	mul.f32 	%f181, %f179, %f180;
	add.f32 	%f182, %f403, %f181;
	add.s64 	%rd79, %rd15, %rd76;
	ld.global.f32 	%f183, [%rd79];
	sub.f32 	%f184, %f183, %f1;
	fma.rn.f32 	%f185, %f181, %f184, %f404;
	cvta.to.global.u64 	%rd80, %rd128;
	add.s64 	%rd81, %rd80, %rd76;
	add.s64 	%rd82, %rd75, %rd7;
	shl.b64 	%rd83, %rd82, 2;
	add.s64 	%rd84, %rd16, %rd83;
	ld.global.f32 	%f186, [%rd84];
	mul.f32 	%f187, %f179, %f186;
	atom.global.add.f32 	%f188, [%rd81], %f187;
	add.s64 	%rd85, %rd17, %rd76;
	ld.global.f32 	%f189, [%rd77];
	atom.global.add.f32 	%f190, [%rd85], %f189;
	ld.global.f32 	%f191, [%rd77+4];
	ld.global.f32 	%f192, [%rd78+4];
	mul.f32 	%f193, %f191, %f192;
	add.f32 	%f403, %f182, %f193;
	ld.global.f32 	%f194, [%rd79+4];
	sub.f32 	%f195, %f194, %f1;
	fma.rn.f32 	%f404, %f193, %f195, %f185;
	ld.global.f32 	%f196, [%rd84+4];
	mul.f32 	%f197, %f191, %f196;
	atom.global.add.f32 	%f198, [%rd81+4], %f197;
	ld.global.f32 	%f199, [%rd77+4];
	atom.global.add.f32 	%f200, [%rd85+4], %f199;
	add.s32 	%r32, %r32, 2;
$L__BB24_11:
	and.b32  	%r29, %r24, 1;
	setp.eq.b32 	%p9, %r29, 1;
	not.pred 	%p10, %p9;
	@%p10 bra 	$L__BB24_13;
	ld.param.u64 	%rd129, [layer_norm_backward_kernel_param_1];
	cvt.u64.u32 	%rd86, %r32;
	mul.wide.u32 	%rd87, %r32, 4;
	add.s64 	%rd88, %rd14, %rd87;
	ld.global.f32 	%f201, [%rd88];
	add.s64 	%rd89, %rd4, %rd87;
	ld.global.f32 	%f202, [%rd89];
	mul.f32 	%f203, %f201, %f202;
	add.f32 	%f403, %f403, %f203;
	add.s64 	%rd90, %rd15, %rd87;
	ld.global.f32 	%f204, [%rd90];
	sub.f32 	%f205, %f204, %f1;
	fma.rn.f32 	%f404, %f203, %f205, %f404;
	cvta.to.global.u64 	%rd91, %rd129;
	add.s64 	%rd92, %rd91, %rd87;
	add.s64 	%rd93, %rd86, %rd7;
	shl.b64 	%rd94, %rd93, 2;
	add.s64 	%rd95, %rd16, %rd94;
	ld.global.f32 	%f206, [%rd95];
	mul.f32 	%f207, %f201, %f206;
	atom.global.add.f32 	%f208, [%rd92], %f207;
	add.s64 	%rd96, %rd17, %rd87;
	ld.global.f32 	%f209, [%rd88];
	atom.global.add.f32 	%f210, [%rd96], %f209;
$L__BB24_13:
	setp.lt.s32 	%p11, %r24, 1;
	@%p11 bra 	$L__BB24_25;
	ld.param.u64 	%rd126, [layer_norm_backward_kernel_param_0];
	cvta.to.global.u64 	%rd18, %rd126;
	cvt.rn.f32.s32 	%f23, %r24;
	div.rn.f32 	%f24, %f403, %f23;
	and.b32  	%r10, %r24, 7;
	setp.lt.u32 	%p12, %r24, 8;
	mov.b32 	%r37, 0;
	@%p12 bra 	$L__BB24_17;
	and.b32  	%r37, %r24, 2147483640;
	neg.s32 	%r36, %r37;
	shl.b64 	%rd97, %rd7, 2;
	add.s64 	%rd98, %rd97, 16;
	add.s64 	%rd147, %rd5, %rd98;
	add.s64 	%rd146, %rd6, %rd98;
	add.s64 	%rd145, %rd4, 16;
	add.s64 	%rd144, %rd18, %rd98;
$L__BB24_16:
	.pragma "nounroll";
	ld.global.f32 	%f211, [%rd147+-16];
	sub.f32 	%f212, %f211, %f1;
	ld.global.f32 	%f213, [%rd146+-16];
	ld.global.f32 	%f214, [%rd145+-16];
	mul.f32 	%f215, %f213, %f214;
	sub.f32 	%f216, %f215, %f24;
	mul.f32 	%f217, %f2, %f212;
	mul.f32 	%f218, %f2, %f217;
	div.rn.f32 	%f219, %f218, %f23;
	mul.f32 	%f220, %f404, %f219;
	sub.f32 	%f221, %f216, %f220;
	mul.f32 	%f222, %f2, %f221;
	st.global.f32 	[%rd144+-16], %f222;
	ld.global.f32 	%f223, [%rd147+-12];
	sub.f32 	%f224, %f223, %f1;
	ld.global.f32 	%f225, [%rd146+-12];
	ld.global.f32 	%f226, [%rd145+-12];
	mul.f32 	%f227, %f225, %f226;
	sub.f32 	%f228, %f227, %f24;
	mul.f32 	%f229, %f2, %f224;
	mul.f32 	%f230, %f2, %f229;
	div.rn.f32 	%f231, %f230, %f23;
	mul.f32 	%f232, %f404, %f231;
	sub.f32 	%f233, %f228, %f232;
	mul.f32 	%f234, %f2, %f233;
	st.global.f32 	[%rd144+-12], %f234;
	ld.global.f32 	%f235, [%rd147+-8];
	sub.f32 	%f236, %f235, %f1;
	ld.global.f32 	%f237, [%rd146+-8];
	ld.global.f32 	%f238, [%rd145+-8];
	mul.f32 	%f239, %f237, %f238;
	sub.f32 	%f240, %f239, %f24;
	mul.f32 	%f241, %f2, %f236;
	mul.f32 	%f242, %f2, %f241;
	div.rn.f32 	%f243, %f242, %f23;
	mul.f32 	%f244, %f404, %f243;
	sub.f32 	%f245, %f240, %f244;
	mul.f32 	%f246, %f2, %f245;
	st.global.f32 	[%rd144+-8], %f246;
	ld.global.f32 	%f247, [%rd147+-4];
	sub.f32 	%f248, %f247, %f1;
	ld.global.f32 	%f249, [%rd146+-4];
	ld.global.f32 	%f250, [%rd145+-4];
	mul.f32 	%f251, %f249, %f250;
	sub.f32 	%f252, %f251, %f24;
	mul.f32 	%f253, %f2, %f248;
	mul.f32 	%f254, %f2, %f253;
	div.rn.f32 	%f255, %f254, %f23;
	mul.f32 	%f256, %f404, %f255;
	sub.f32 	%f257, %f252, %f256;
	mul.f32 	%f258, %f2, %f257;
	st.global.f32 	[%rd144+-4], %f258;
	ld.global.f32 	%f259, [%rd147];
	sub.f32 	%f260, %f259, %f1;
	ld.global.f32 	%f261, [%rd146];
	ld.global.f32 	%f262, [%rd145];
	mul.f32 	%f263, %f261, %f262;
	sub.f32 	%f264, %f263, %f24;
	mul.f32 	%f265, %f2, %f260;
	mul.f32 	%f266, %f2, %f265;
	div.rn.f32 	%f267, %f266, %f23;
	mul.f32 	%f268, %f404, %f267;
	sub.f32 	%f269, %f264, %f268;
	mul.f32 	%f270, %f2, %f269;
	st.global.f32 	[%rd144], %f270;
	ld.global.f32 	%f271, [%rd147+4];
	sub.f32 	%f272, %f271, %f1;
	ld.global.f32 	%f273, [%rd146+4];
	ld.global.f32 	%f274, [%rd145+4];
	mul.f32 	%f275, %f273, %f274;
	sub.f32 	%f276, %f275, %f24;
	mul.f32 	%f277, %f2, %f272;
	mul.f32 	%f278, %f2, %f277;
	div.rn.f32 	%f279, %f278, %f23;
	mul.f32 	%f280, %f404, %f279;
	sub.f32 	%f281, %f276, %f280;
	mul.f32 	%f282, %f2, %f281;
	st.global.f32 	[%rd144+4], %f282;
	ld.global.f32 	%f283, [%rd147+8];
	sub.f32 	%f284, %f283, %f1;
	ld.global.f32 	%f285, [%rd146+8];
	ld.global.f32 	%f286, [%rd145+8];
	mul.f32 	%f287, %f285, %f286;
	sub.f32 	%f288, %f287, %f24;
	mul.f32 	%f289, %f2, %f284;
	mul.f32 	%f290, %f2, %f289;
	div.rn.f32 	%f291, %f290, %f23;
	mul.f32 	%f292, %f404, %f291;
	sub.f32 	%f293, %f288, %f292;
	mul.f32 	%f294, %f2, %f293;
	st.global.f32 	[%rd144+8], %f294;
	ld.global.f32 	%f295, [%rd147+12];
	sub.f32 	%f296, %f295, %f1;
	ld.global.f32 	%f297, [%rd146+12];
	ld.global.f32 	%f298, [%rd145+12];
	mul.f32 	%f299, %f297, %f298;
	sub.f32 	%f300, %f299, %f24;
	mul.f32 	%f301, %f2, %f296;
	mul.f32 	%f302, %f2, %f301;
	div.rn.f32 	%f303, %f302, %f23;
	mul.f32 	%f304, %f404, %f303;
	sub.f32 	%f305, %f300, %f304;
	mul.f32 	%f306, %f2, %f305;
	st.global.f32 	[%rd144+12], %f306;
	add.s32 	%r36, %r36, 8;
	add.s64 	%rd147, %rd147, 32;
	add.s64 	%rd146, %rd146, 32;
	add.s64 	%rd145, %rd145, 32;
	add.s64 	%rd144, %rd144, 32;
	setp.ne.s32 	%p13, %r36, 0;
	@%p13 bra 	$L__BB24_16;
$L__BB24_17:
	setp.eq.s32 	%p14, %r10, 0;
	@%p14 bra 	$L__BB24_25;
	ld.param.u64 	%rd135, [layer_norm_backward_kernel_param_4];
	ld.param.u64 	%rd133, [layer_norm_backward_kernel_param_3];
	cvta.to.global.u64 	%rd99, %rd133;
	shl.b64 	%rd100, %rd7, 2;
	add.s64 	%rd43, %rd99, %rd100;
	cvta.to.global.u64 	%rd101, %rd135;
	add.s64 	%rd44, %rd101, %rd100;
	and.b32  	%r19, %r24, 3;
	setp.lt.u32 	%p15, %r10, 4;
	@%p15 bra 	$L__BB24_20;
	cvt.u64.u32 	%rd102, %r37;
	mul.wide.u32 	%rd103, %r37, 4;
	add.s64 	%rd104, %rd44, %rd103;
	ld.global.f32 	%f307, [%rd104];
	sub.f32 	%f308, %f307, %f1;
	add.s64 	%rd105, %rd43, %rd103;
	ld.global.f32 	%f309, [%rd105];
	add.s64 	%rd106, %rd4, %rd103;
	ld.global.f32 	%f310, [%rd106];
	mul.f32 	%f311, %f309, %f310;
	sub.f32 	%f312, %f311, %f24;
	mul.f32 	%f313, %f2, %f308;
	mul.f32 	%f314, %f2, %f313;
	div.rn.f32 	%f315, %f314, %f23;
	mul.f32 	%f316, %f404, %f315;
	sub.f32 	%f317, %f312, %f316;
	mul.f32 	%f318, %f2, %f317;
	add.s64 	%rd107, %rd102, %rd7;
	shl.b64 	%rd108, %rd107, 2;
	add.s64 	%rd109, %rd18, %rd108;
	st.global.f32 	[%rd109], %f318;
	ld.global.f32 	%f319, [%rd104+4];
	sub.f32 	%f320, %f319, %f1;
	ld.global.f32 	%f321, [%rd105+4];
	ld.global.f32 	%f322, [%rd106+4];
	mul.f32 	%f323, %f321, %f322;
	sub.f32 	%f324, %f323, %f24;
	mul.f32 	%f325, %f2, %f320;
	mul.f32 	%f326, %f2, %f325;
	div.rn.f32 	%f327, %f326, %f23;
	mul.f32 	%f328, %f404, %f327;
	sub.f32 	%f329, %f324, %f328;
	mul.f32 	%f330, %f2, %f329;
	st.global.f32 	[%rd109+4], %f330;
	ld.global.f32 	%f331, [%rd104+8];
	sub.f32 	%f332, %f331, %f1;
	ld.global.f32 	%f333, [%rd105+8];
	ld.global.f32 	%f334, [%rd106+8];
	mul.f32 	%f335, %f333, %f334;
	sub.f32 	%f336, %f335, %f24;
	mul.f32 	%f337, %f2, %f332;
	mul.f32 	%f338, %f2, %f337;
	div.rn.f32 	%f339, %f338, %f23;
	mul.f32 	%f340, %f404, %f339;
	sub.f32 	%f341, %f336, %f340;
	mul.f32 	%f342, %f2, %f341;
	st.global.f32 	[%rd109+8], %f342;
	ld.global.f32 	%f343, [%rd104+12];
	sub.f32 	%f344, %f343, %f1;
	ld.global.f32 	%f345, [%rd105+12];
	ld.global.f32 	%f346, [%rd106+12];
	mul.f32 	%f347, %f345, %f346;
	sub.f32 	%f348, %f347, %f24;
	mul.f32 	%f349, %f2, %f344;
	mul.f32 	%f350, %f2, %f349;
	div.rn.f32 	%f351, %f350, %f23;
	mul.f32 	%f352, %f404, %f351;
	sub.f32 	%f353, %f348, %f352;
	mul.f32 	%f354, %f2, %f353;
	st.global.f32 	[%rd109+12], %f354;
	add.s32 	%r37, %r37, 4;
$L__BB24_20:
	setp.eq.s32 	%p16, %r19, 0;
	@%p16 bra 	$L__BB24_25;
	setp.eq.s32 	%p17, %r19, 1;
	@%p17 bra 	$L__BB24_23;
	cvt.u64.u32 	%rd110, %r37;
	mul.wide.u32 	%rd111, %r37, 4;
	add.s64 	%rd112, %rd44, %rd111;
	ld.global.f32 	%f355, [%rd112];
	sub.f32 	%f356, %f355, %f1;
	add.s64 	%rd113, %rd43, %rd111;
	ld.global.f32 	%f357, [%rd113];
	add.s64 	%rd114, %rd4, %rd111;
	ld.global.f32 	%f358, [%rd114];
	mul.f32 	%f359, %f357, %f358;
	sub.f32 	%f360, %f359, %f24;
	mul.f32 	%f361, %f2, %f356;
	mul.f32 	%f362, %f2, %f361;
	div.rn.f32 	%f363, %f362, %f23;
	mul.f32 	%f364, %f404, %f363;
	sub.f32 	%f365, %f360, %f364;
	mul.f32 	%f366, %f2, %f365;
	add.s64 	%rd115, %rd110, %rd7;
	shl.b64 	%rd116, %rd115, 2;
	add.s64 	%rd117, %rd18, %rd116;
	st.global.f32 	[%rd117], %f366;
	ld.global.f32 	%f367, [%rd112+4];
	sub.f32 	%f368, %f367, %f1;
	ld.global.f32 	%f369, [%rd113+4];
	ld.global.f32 	%f370, [%rd114+4];
	mul.f32 	%f371, %f369, %f370;
	sub.f32 	%f372, %f371, %f24;
	mul.f32 	%f373, %f2, %f368;
	mul.f32 	%f374, %f2, %f373;
	div.rn.f32 	%f375, %f374, %f23;
	mul.f32 	%f376, %f404, %f375;
	sub.f32 	%f377, %f372, %f376;
	mul.f32 	%f378, %f2, %f377;
	st.global.f32 	[%rd117+4], %f378;
	add.s32 	%r37, %r37, 2;
$L__BB24_23:
	and.b32  	%r31, %r24, 1;
	setp.eq.b32 	%p18, %r31, 1;
	not.pred 	%p19, %p18;
	@%p19 bra 	$L__BB24_25;
	cvt.u64.u32 	%rd118, %r37;
	mul.wide.u32 	%rd119, %r37, 4;
	add.s64 	%rd120, %rd44, %rd119;
	ld.global.f32 	%f379, [%rd120];
	sub.f32 	%f380, %f379, %f1;
	add.s64 	%rd121, %rd43, %rd119;
	ld.global.f32 	%f381, [%rd121];
	add.s64 	%rd122, %rd4, %rd119;
	ld.global.f32 	%f382, [%rd122];
	mul.f32 	%f383, %f381, %f382;
	sub.f32 	%f384, %f383, %f24;
	mul.f32 	%f385, %f2, %f380;
	mul.f32 	%f386, %f2, %f385;
	div.rn.f32 	%f387, %f386, %f23;
	mul.f32 	%f388, %f404, %f387;
	sub.f32 	%f389, %f384, %f388;
	mul.f32 	%f390, %f2, %f389;
	add.s64 	%rd123, %rd118, %rd7;
	shl.b64 	%rd124, %rd123, 2;
	add.s64 	%rd125, %rd18, %rd124;
	st.global.f32 	[%rd125], %f390;
$L__BB24_25:
	ret;

}
	// .globl	_Z17sum_cols_kernel_tIfEvPT_PKS0_ii
.visible .entry _Z17sum_cols_kernel_tIfEvPT_PKS0_ii(
	.param .u64 .ptr .align 1 _Z17sum_cols_kernel_tIfEvPT_PKS0_ii_param_0,
	.param .u64 .ptr .align 1 _Z17sum_cols_kernel_tIfEvPT_PKS0_ii_param_1,
	.param .u32 _Z17sum_cols_kernel_tIfEvPT_PKS0_ii_param_2,
	.param .u32 _Z17sum_cols_kernel_tIfEvPT_PKS0_ii_param_3
)
{
	.reg .pred 	%p<11>;
	.reg .b32 	%r<35>;
	.reg .b32 	%f<83>;
	.reg .b64 	%rd<43>;

	ld.param.u64 	%rd2, [_Z17sum_cols_kernel_tIfEvPT_PKS0_ii_param_0];
	ld.param.u64 	%rd3, [_Z17sum_cols_kernel_tIfEvPT_PKS0_ii_param_1];
	ld.param.u32 	%r23, [_Z17sum_cols_kernel_tIfEvPT_PKS0_ii_param_2];
	ld.param.u32 	%r24, [_Z17sum_cols_kernel_tIfEvPT_PKS0_ii_param_3];
	cvta.to.global.u64 	%rd1, %rd3;
	mov.u32 	%r1, %ctaid.x;
	setp.ge.s32 	%p1, %r1, %r24;
	@%p1 bra 	$L__BB25_15;
	setp.lt.s32 	%p2, %r23, 1;
	mov.f32 	%f82, 0f00000000;
	@%p2 bra 	$L__BB25_14;
	and.b32  	%r2, %r23, 15;
	setp.lt.u32 	%p3, %r23, 16;
	mov.f32 	%f82, 0f00000000;
	mov.b32 	%r31, 0;
	@%p3 bra 	$L__BB25_5;
	and.b32  	%r31, %r23, 2147483632;
	neg.s32 	%r29, %r31;
	shl.b32 	%r5, %r24, 4;
	mov.f32 	%f82, 0f00000000;
	mul.wide.s32 	%rd6, %r24, 4;
	mov.u32 	%r28, %r1;
$L__BB25_4:
	.pragma "nounroll";
	mul.wide.s32 	%rd4, %r28, 4;
	add.s64 	%rd5, %rd1, %rd4;
	ld.global.f32 	%f18, [%rd5];
	add.f32 	%f19, %f82, %f18;
	add.s64 	%rd7, %rd5, %rd6;
	ld.global.f32 	%f20, [%rd7];
	add.f32 	%f21, %f19, %f20;
	add.s64 	%rd8, %rd7, %rd6;
	ld.global.f32 	%f22, [%rd8];
	add.f32 	%f23, %f21, %f22;
	add.s64 	%rd9, %rd8, %rd6;
	ld.global.f32 	%f24, [%rd9];
	add.f32 	%f25, %f23, %f24;
	add.s64 	%rd10, %rd9, %rd6;
	ld.global.f32 	%f26, [%rd10];
	add.f32 	%f27, %f25, %f26;
	add.s64 	%rd11, %rd10, %rd6;
	ld.global.f32 	%f28, [%rd11];
	add.f32 	%f29, %f27, %f28;
	add.s64 	%rd12, %rd11, %rd6;
	ld.global.f32 	%f30, [%rd12];
	add.f32 	%f31, %f29, %f30;
	add.s64 	%rd13, %rd12, %rd6;
	ld.global.f32 	%f32, [%rd13];
	add.f32 	%f33, %f31, %f32;
	add.s64 	%rd14, %rd13, %rd6;
	ld.global.f32 	%f34, [%rd14];
	add.f32 	%f35, %f33, %f34;
	add.s64 	%rd15, %rd14, %rd6;
	ld.global.f32 	%f36, [%rd15];
	add.f32 	%f37, %f35, %f36;
	add.s64 	%rd16, %rd15, %rd6;
	ld.global.f32 	%f38, [%rd16];
	add.f32 	%f39, %f37, %f38;
	add.s64 	%rd17, %rd16, %rd6;
	ld.global.f32 	%f40, [%rd17];
	add.f32 	%f41, %f39, %f40;
	add.s64 	%rd18, %rd17, %rd6;
	ld.global.f32 	%f42, [%rd18];
	add.f32 	%f43, %f41, %f42;
	add.s64 	%rd19, %rd18, %rd6;
	ld.global.f32 	%f44, [%rd19];
	add.f32 	%f45, %f43, %f44;
	add.s64 	%rd20, %rd19, %rd6;
	ld.global.f32 	%f46, [%rd20];
	add.f32 	%f47, %f45, %f46;
	add.s64 	%rd21, %rd20, %rd6;
	ld.global.f32 	%f48, [%rd21];
	add.f32 	%f82, %f47, %f48;
	add.s32 	%r29, %r29, 16;
	add.s32 	%r28, %r28, %r5;
	setp.ne.s32 	%p4, %r29, 0;
	@%p4 bra 	$L__BB25_4;
$L__BB25_5:
	setp.eq.s32 	%p5, %r2, 0;
	@%p5 bra 	$L__BB25_14;
	and.b32  	%r11, %r23, 7;
	setp.lt.u32 	%p6, %r2, 8;
	@%p6 bra 	$L__BB25_8;
	mad.lo.s32 	%r26, %r31, %r24, %r1;
	mul.wide.s32 	%rd22, %r26, 4;
	add.s64 	%rd23, %rd1, %rd22;
	ld.global.f32 	%f50, [%rd23];
	add.f32 	%f51, %f82, %f50;
	mul.wide.s32 	%rd24, %r24, 4;
	add.s64 	%rd25, %rd23, %rd24;
	ld.global.f32 	%f52, [%rd25];
	add.f32 	%f53, %f51, %f52;
	add.s64 	%rd26, %rd25, %rd24;
	ld.global.f32 	%f54, [%rd26];
	add.f32 	%f55, %f53, %f54;
	add.s64 	%rd27, %rd26, %rd24;
	ld.global.f32 	%f56, [%rd27];
	add.f32 	%f57, %f55, %f56;
	add.s64 	%rd28, %rd27, %rd24;
	ld.global.f32 	%f58, [%rd28];
	add.f32 	%f59, %f57, %f58;
	add.s64 	%rd29, %rd28, %rd24;
	ld.global.f32 	%f60, [%rd29];
	add.f32 	%f61, %f59, %f60;
	add.s64 	%rd30, %rd29, %rd24;
	ld.global.f32 	%f62, [%rd30];
	add.f32 	%f63, %f61, %f62;
	add.s64 	%rd31, %rd30, %rd24;
	ld.global.f32 	%f64, [%rd31];
	add.f32 	%f82, %f63, %f64;
	add.s32 	%r31, %r31, 8;
$L__BB25_8:
	setp.eq.s32 	%p7, %r11, 0;
	@%p7 bra 	$L__BB25_14;
	and.b32  	%r14, %r23, 3;
	setp.lt.u32 	%p8, %r11, 4;
	@%p8 bra 	$L__BB25_11;
	mad.lo.s32 	%r27, %r31, %r24, %r1;
	mul.wide.s32 	%rd32, %r27, 4;
	add.s64 	%rd33, %rd1, %rd32;
	ld.global.f32 	%f66, [%rd33];
	add.f32 	%f67, %f82, %f66;
	mul.wide.s32 	%rd34, %r24, 4;
	add.s64 	%rd35, %rd33, %rd34;
	ld.global.f32 	%f68, [%rd35];
	add.f32 	%f69, %f67, %f68;
	add.s64 	%rd36, %rd35, %rd34;
	ld.global.f32 	%f70, [%rd36];
	add.f32 	%f71, %f69, %f70;
	add.s64 	%rd37, %rd36, %rd34;
	ld.global.f32 	%f72, [%rd37];
	add.f32 	%f82, %f71, %f72;
	add.s32 	%r31, %r31, 4;
$L__BB25_11:
	setp.eq.s32 	%p9, %r14, 0;
	@%p9 bra 	$L__BB25_14;
	mad.lo.s32 	%r34, %r31, %r24, %r1;
	neg.s32 	%r33, %r14;
$L__BB25_13:
	.pragma "nounroll";
	mul.wide.s32 	%rd38, %r34, 4;
	add.s64 	%rd39, %rd1, %rd38;
	ld.global.f32 	%f73, [%rd39];
	add.f32 	%f82, %f82, %f73;
	add.s32 	%r34, %r34, %r24;
	add.s32 	%r33, %r33, 1;
	setp.ne.s32 	%p10, %r33, 0;
	@%p10 bra 	$L__BB25_13;
$L__BB25_14:
	cvta.to.global.u64 	%rd40, %rd2;
	mul.wide.u32 	%rd41, %r1, 4;
	add.s64 	%rd42, %rd40, %rd41;
	st.global.f32 	[%rd42], %f82;
$L__BB25_15:
	ret;

}
	// .globl	_Z17sum_cols_kernel_tI6__halfEvPT_PKS1_ii
.visible .entry _Z17sum_cols_kernel_tI6__halfEvPT_PKS1_ii(
	.param .u64 .ptr .align 1 _Z17sum_cols_kernel_tI6__halfEvPT_PKS1_ii_param_0,
	.param .u64 .ptr .align 1 _Z17sum_cols_kernel_tI6__halfEvPT_PKS1_ii_param_1,
	.param .u32 _Z17sum_cols_kernel_tI6__halfEvPT_PKS1_ii_param_2,
	.param .u32 _Z17sum_cols_kernel_tI6__halfEvPT_PKS1_ii_param_3
)
{
	.reg .pred 	%p<11>;
	.reg .b16 	%rs<31>;
	.reg .b32 	%r<35>;
	.reg .b32 	%f<84>;
	.reg .b64 	%rd<43>;

	ld.param.u64 	%rd2, [_Z17sum_cols_kernel_tI6__halfEvPT_PKS1_ii_param_0];
	ld.param.u64 	%rd3, [_Z17sum_cols_kernel_tI6__halfEvPT_PKS1_ii_param_1];
	ld.param.u32 	%r23, [_Z17sum_cols_kernel_tI6__halfEvPT_PKS1_ii_param_2];
	ld.param.u32 	%r24, [_Z17sum_cols_kernel_tI6__halfEvPT_PKS1_ii_param_3];
	cvta.to.global.u64 	%rd1, %rd3;
	mov.u32 	%r1, %ctaid.x;
	setp.ge.s32 	%p1, %r1, %r24;
	@%p1 bra 	$L__BB26_15;
	setp.lt.s32 	%p2, %r23, 1;
	mov.f32 	%f83, 0f00000000;
	@%p2 bra 	$L__BB26_14;
	and.b32  	%r2, %r23, 15;
	setp.lt.u32 	%p3, %r23, 16;
	mov.f32 	%f83, 0f00000000;
	mov.b32 	%r31, 0;
	@%p3 bra 	$L__BB26_5;
	and.b32  	%r31, %r23, 2147483632;
	neg.s32 	%r29, %r31;
	shl.b32 	%r5, %r24, 4;
	mov.f32 	%f83, 0f00000000;
	mul.wide.s32 	%rd6, %r24, 2;
	mov.u32 	%r28, %r1;
$L__BB26_4:
	.pragma "nounroll";
	mul.wide.s32 	%rd4, %r28, 2;
	add.s64 	%rd5, %rd1, %rd4;
	ld.global.u16 	%rs1, [%rd5];
	// begin inline asm
	{  cvt.f32.f16 %f18, %rs1;}

	// end inline asm
	add.f32 	%f34, %f83, %f18;
	add.s64 	%rd7, %rd5, %rd6;
	ld.global.u16 	%rs2, [%rd7];
	// begin inline asm
	{  cvt.f32.f16 %f19, %rs2;}

	// end inline asm
	add.f32 	%f35, %f34, %f19;
	add.s64 	%rd8, %rd7, %rd6;
	ld.global.u16 	%rs3, [%rd8];
	// begin inline asm
	{  cvt.f32.f16 %f20, %rs3;}

	// end inline asm
	add.f32 	%f36, %f35, %f20;
	add.s64 	%rd9, %rd8, %rd6;
	ld.global.u16 	%rs4, [%rd9];
	// begin inline asm
	{  cvt.f32.f16 %f21, %rs4;}

	// end inline asm
	add.f32 	%f37, %f36, %f21;
	add.s64 	%rd10, %rd9, %rd6;
	ld.global.u16 	%rs5, [%rd10];
	// begin inline asm
	{  cvt.f32.f16 %f22, %rs5;}

	// end inline asm
	add.f32 	%f38, %f37, %f22;
	add.s64 	%rd11, %rd10, %rd6;
	ld.global.u16 	%rs6, [%rd11];
	// begin inline asm
	{  cvt.f32.f16 %f23, %rs6;}

	// end inline asm
	add.f32 	%f39, %f38, %f23;
	add.s64 	%rd12, %rd11, %rd6;
	ld.global.u16 	%rs7, [%rd12];
	// begin inline asm
	{  cvt.f32.f16 %f24, %rs7;}

	// end inline asm
	add.f32 	%f40, %f39, %f24;
	add.s64 	%rd13, %rd12, %rd6;
	ld.global.u16 	%rs8, [%rd13];
	// begin inline asm
	{  cvt.f32.f16 %f25, %rs8;}

	// end inline asm
	add.f32 	%f41, %f40, %f25;
	add.s64 	%rd14, %rd13, %rd6;
	ld.global.u16 	%rs9, [%rd14];
	// begin inline asm
	{  cvt.f32.f16 %f26, %rs9;}

	// end inline asm
	add.f32 	%f42, %f41, %f26;
	add.s64 	%rd15, %rd14, %rd6;
	ld.global.u16 	%rs10, [%rd15];
	// begin inline asm
	{  cvt.f32.f16 %f27, %rs10;}

	// end inline asm
	add.f32 	%f43, %f42, %f27;
	add.s64 	%rd16, %rd15, %rd6;
	ld.global.u16 	%rs11, [%rd16];
	// begin inline asm
	{  cvt.f32.f16 %f28, %rs11;}

	// end inline asm
	add.f32 	%f44, %f43, %f28;
	add.s64 	%rd17, %rd16, %rd6;
	ld.global.u16 	%rs12, [%rd17];
	// begin inline asm
	{  cvt.f32.f16 %f29, %rs12;}

	// end inline asm
	add.f32 	%f45, %f44, %f29;
	add.s64 	%rd18, %rd17, %rd6;
	ld.global.u16 	%rs13, [%rd18];
	// begin inline asm
	{  cvt.f32.f16 %f30, %rs13;}

	// end inline asm
	add.f32 	%f46, %f45, %f30;
	add.s64 	%rd19, %rd18, %rd6;
	ld.global.u16 	%rs14, [%rd19];
	// begin inline asm
	{  cvt.f32.f16 %f31, %rs14;}

	// end inline asm
	add.f32 	%f47, %f46, %f31;
	add.s64 	%rd20, %rd19, %rd6;
	ld.global.u16 	%rs15, [%rd20];
	// begin inline asm
	{  cvt.f32.f16 %f32, %rs15;}

	// end inline asm
	add.f32 	%f48, %f47, %f32;
	add.s64 	%rd21, %rd20, %rd6;
	ld.global.u16 	%rs16, [%rd21];
	// begin inline asm
	{  cvt.f32.f16 %f33, %rs16;}

	// end inline asm
	add.f32 	%f83, %f48, %f33;
	add.s32 	%r29, %r29, 16;
	add.s32 	%r28, %r28, %r5;
	setp.ne.s32 	%p4, %r29, 0;
	@%p4 bra 	$L__BB26_4;
$L__BB26_5:
	setp.eq.s32 	%p5, %r2, 0;
	@%p5 bra 	$L__BB26_14;
	and.b32  	%r11, %r23, 7;
	setp.lt.u32 	%p6, %r2, 8;
	@%p6 bra 	$L__BB26_8;
	mad.lo.s32 	%r26, %r31, %r24, %r1;
	mul.wide.s32 	%rd22, %r26, 2;
	add.s64 	%rd23, %rd1, %rd22;
	ld.global.u16 	%rs17, [%rd23];
	// begin inline asm
	{  cvt.f32.f16 %f50, %rs17;}

	// end inline asm
	add.f32 	%f58, %f83, %f50;
	mul.wide.s32 	%rd24, %r24, 2;
	add.s64 	%rd25, %rd23, %rd24;
	ld.global.u16 	%rs18, [%rd25];
	// begin inline asm
	{  cvt.f32.f16 %f51, %rs18;}

	// end inline asm
	add.f32 	%f59, %f58, %f51;
	add.s64 	%rd26, %rd25, %rd24;
	ld.global.u16 	%rs19, [%rd26];
	// begin inline asm
	{  cvt.f32.f16 %f52, %rs19;}

	// end inline asm
	add.f32 	%f60, %f59, %f52;
	add.s64 	%rd27, %rd26, %rd24;
	ld.global.u16 	%rs20, [%rd27];
	// begin inline asm
	{  cvt.f32.f16 %f53, %rs20;}

	// end inline asm
	add.f32 	%f61, %f60, %f53;
	add.s64 	%rd28, %rd27, %rd24;
	ld.global.u16 	%rs21, [%rd28];
	// begin inline asm
	{  cvt.f32.f16 %f54, %rs21;}

	// end inline asm
	add.f32 	%f62, %f61, %f54;
	add.s64 	%rd29, %rd28, %rd24;
	ld.global.u16 	%rs22, [%rd29];
	// begin inline asm
	{  cvt.f32.f16 %f55, %rs22;}

	// end inline asm
	add.f32 	%f63, %f62, %f55;
	add.s64 	%rd30, %rd29, %rd24;
	ld.global.u16 	%rs23, [%rd30];
	// begin inline asm
	{  cvt.f32.f16 %f56, %rs23;}

	// end inline asm
	add.f32 	%f64, %f63, %f56;
	add.s64 	%rd31, %rd30, %rd24;
	ld.global.u16 	%rs24, [%rd31];
	// begin inline asm
	{  cvt.f32.f16 %f57, %rs24;}

	// end inline asm
	add.f32 	%f83, %f64, %f57;
	add.s32 	%r31, %r31, 8;
$L__BB26_8:
	setp.eq.s32 	%p7, %r11, 0;
	@%p7 bra 	$L__BB26_14;
	and.b32  	%r14, %r23, 3;
	setp.lt.u32 	%p8, %r11, 4;
	@%p8 bra 	$L__BB26_11;
	mad.lo.s32 	%r27, %r31, %r24, %r1;
	mul.wide.s32 	%rd32, %r27, 2;
	add.s64 	%rd33, %rd1, %rd32;
	ld.global.u16 	%rs25, [%rd33];
	// begin inline asm
	{  cvt.f32.f16 %f66, %rs25;}

	// end inline asm
	add.f32 	%f70, %f83, %f66;
	mul.wide.s32 	%rd34, %r24, 2;
	add.s64 	%rd35, %rd33, %rd34;
	ld.global.u16 	%rs26, [%rd35];
	// begin inline asm
	{  cvt.f32.f16 %f67, %rs26;}

	// end inline asm
	add.f32 	%f71, %f70, %f67;
	add.s64 	%rd36, %rd35, %rd34;
	ld.global.u16 	%rs27, [%rd36];
	// begin inline asm
	{  cvt.f32.f16 %f68, %rs27;}

	// end inline asm
	add.f32 	%f72, %f71, %f68;
	add.s64 	%rd37, %rd36, %rd34;
	ld.global.u16 	%rs28, [%rd37];
	// begin inline asm
	{  cvt.f32.f16 %f69, %rs28;}

	// end inline asm
	add.f32 	%f83, %f72, %f69;
	add.s32 	%r31, %r31, 4;
$L__BB26_11:
	setp.eq.s32 	%p9, %r14, 0;
	@%p9 bra 	$L__BB26_14;
	mad.lo.s32 	%r34, %r31, %r24, %r1;
	neg.s32 	%r33, %r14;
$L__BB26_13:
	.pragma "nounroll";
	mul.wide.s32 	%rd38, %r34, 2;
	add.s64 	%rd39, %rd1, %rd38;
	ld.global.u16 	%rs29, [%rd39];
	// begin inline asm
	{  cvt.f32.f16 %f73, %rs29;}

	// end inline asm
	add.f32 	%f83, %f83, %f73;
	add.s32 	%r34, %r34, %r24;
	add.s32 	%r33, %r33, 1;
	setp.ne.s32 	%p10, %r33, 0;
	@%p10 bra 	$L__BB26_13;
$L__BB26_14:
	// begin inline asm
	{  cvt.rn.f16.f32 %rs30, %f83;}

	// end inline asm
	cvta.to.global.u64 	%rd40, %rd2;
	mul.wide.u32 	%rd41, %r1, 2;
	add.s64 	%rd42, %rd40, %rd41;
	st.global.u16 	[%rd42], %rs30;
$L__BB26_15:
	ret;

}
	// .globl	_Z17sum_cols_kernel_tI13__nv_bfloat16EvPT_PKS1_ii
.visible .entry _Z17sum_cols_kernel_tI13__nv_bfloat16EvPT_PKS1_ii(
	.param .u64 .ptr .align 1 _Z17sum_cols_kernel_tI13__nv_bfloat16EvPT_PKS1_ii_param_0,
	.param .u64 .ptr .align 1 _Z17sum_cols_kernel_tI13__nv_bfloat16EvPT_PKS1_ii_param_1,
	.param .u32 _Z17sum_cols_kernel_tI13__nv_bfloat16EvPT_PKS1_ii_param_2,
	.param .u32 _Z17sum_cols_kernel_tI13__nv_bfloat16EvPT_PKS1_ii_param_3
)
{
	.reg .pred 	%p<11>;
	.reg .b16 	%rs<31>;
	.reg .b32 	%r<35>;
	.reg .b32 	%f<84>;
	.reg .b64 	%rd<43>;

	ld.param.u64 	%rd2, [_Z17sum_cols_kernel_tI13__nv_bfloat16EvPT_PKS1_ii_param_0];
	ld.param.u64 	%rd3, [_Z17sum_cols_kernel_tI13__nv_bfloat16EvPT_PKS1_ii_param_1];
	ld.param.u32 	%r23, [_Z17sum_cols_kernel_tI13__nv_bfloat16EvPT_PKS1_ii_param_2];
	ld.param.u32 	%r24, [_Z17sum_cols_kernel_tI13__nv_bfloat16EvPT_PKS1_ii_param_3];
	cvta.to.global.u64 	%rd1, %rd3;
	mov.u32 	%r1, %ctaid.x;
	setp.ge.s32 	%p1, %r1, %r24;
	@%p1 bra 	$L__BB27_15;
	setp.lt.s32 	%p2, %r23, 1;
	mov.f32 	%f83, 0f00000000;
	@%p2 bra 	$L__BB27_14;
	and.b32  	%r2, %r23, 15;
	setp.lt.u32 	%p3, %r23, 16;
	mov.f32 	%f83, 0f00000000;
	mov.b32 	%r31, 0;
	@%p3 bra 	$L__BB27_5;
	and.b32  	%r31, %r23, 2147483632;
	neg.s32 	%r29, %r31;
	shl.b32 	%r5, %r24, 4;
	mov.f32 	%f83, 0f00000000;
	mul.wide.s32 	%rd6, %r24, 2;
	mov.u32 	%r28, %r1;
$L__BB27_4:
	.pragma "nounroll";
	mul.wide.s32 	%rd4, %r28, 2;
	add.s64 	%rd5, %rd1, %rd4;
	ld.global.u16 	%rs1, [%rd5];
	// begin inline asm
	{ cvt.f32.bf16 %f18, %rs1;}

	// end inline asm
	add.f32 	%f34, %f83, %f18;
	add.s64 	%rd7, %rd5, %rd6;
	ld.global.u16 	%rs2, [%rd7];
	// begin inline asm
	{ cvt.f32.bf16 %f19, %rs2;}

	// end inline asm
	add.f32 	%f35, %f34, %f19;
	add.s64 	%rd8, %rd7, %rd6;
	ld.global.u16 	%rs3, [%rd8];
	// begin inline asm
	{ cvt.f32.bf16 %f20, %rs3;}

	// end inline asm
	add.f32 	%f36, %f35, %f20;
	add.s64 	%rd9, %rd8, %rd6;
	ld.global.u16 	%rs4, [%rd9];
	// begin inline asm
	{ cvt.f32.bf16 %f21, %rs4;}

	// end inline asm
	add.f32 	%f37, %f36, %f21;
	add.s64 	%rd10, %rd9, %rd6;
	ld.global.u16 	%rs5, [%rd10];
	// begin inline asm
	{ cvt.f32.bf16 %f22, %rs5;}

	// end inline asm
	add.f32 	%f38, %f37, %f22;
	add.s64 	%rd11, %rd10, %rd6;
	ld.global.u16 	%rs6, [%rd11];
	// begin inline asm
	{ cvt.f32.bf16 %f23, %rs6;}

	// end inline asm
	add.f32 	%f39, %f38, %f23;
	add.s64 	%rd12, %rd11, %rd6;
	ld.global.u16 	%rs7, [%rd12];
	// begin inline asm
	{ cvt.f32.bf16 %f24, %rs7;}

	// end inline asm
	add.f32 	%f40, %f39, %f24;
	add.s64 	%rd13, %rd12, %rd6;
	ld.global.u16 	%rs8, [%rd13];
	// begin inline asm
	{ cvt.f32.bf16 %f25, %rs8;}

	// end inline asm
	add.f32 	%f41, %f40, %f25;
	add.s64 	%rd14, %rd13, %rd6;
	ld.global.u16 	%rs9, [%rd14];
	// begin inline asm
	{ cvt.f32.bf16 %f26, %rs9;}

	// end inline asm
	add.f32 	%f42, %f41, %f26;
	add.s64 	%rd15, %rd14, %rd6;
	ld.global.u16 	%rs10, [%rd15];
	// begin inline asm
	{ cvt.f32.bf16 %f27, %rs10;}

	// end inline asm
	add.f32 	%f43, %f42, %f27;
	add.s64 	%rd16, %rd15, %rd6;
	ld.global.u16 	%rs11, [%rd16];
	// begin inline asm
	{ cvt.f32.bf16 %f28, %rs11;}

	// end inline asm
	add.f32 	%f44, %f43, %f28;
	add.s64 	%rd17, %rd16, %rd6;
	ld.global.u16 	%rs12, [%rd17];
	// begin inline asm
	{ cvt.f32.bf16 %f29, %rs12;}

	// end inline asm
	add.f32 	%f45, %f44, %f29;
	add.s64 	%rd18, %rd17, %rd6;
	ld.global.u16 	%rs13, [%rd18];
	// begin inline asm
	{ cvt.f32.bf16 %f30, %rs13;}

	// end inline asm
	add.f32 	%f46, %f45, %f30;
	add.s64 	%rd19, %rd18, %rd6;
	ld.global.u16 	%rs14, [%rd19];
	// begin inline asm
	{ cvt.f32.bf16 %f31, %rs14;}

	// end inline asm
	add.f32 	%f47, %f46, %f31;
	add.s64 	%rd20, %rd19, %rd6;
	ld.global.u16 	%rs15, [%rd20];
	// begin inline asm
	{ cvt.f32.bf16 %f32, %rs15;}

	// end inline asm
	add.f32 	%f48, %f47, %f32;
	add.s64 	%rd21, %rd20, %rd6;
	ld.global.u16 	%rs16, [%rd21];
	// begin inline asm
	{ cvt.f32.bf16 %f33, %rs16;}

	// end inline asm
	add.f32 	%f83, %f48, %f33;
	add.s32 	%r29, %r29, 16;
	add.s32 	%r28, %r28, %r5;
	setp.ne.s32 	%p4, %r29, 0;
	@%p4 bra 	$L__BB27_4;
$L__BB27_5:
	setp.eq.s32 	%p5, %r2, 0;
	@%p5 bra 	$L__BB27_14;
	and.b32  	%r11, %r23, 7;
	setp.lt.u32 	%p6, %r2, 8;
	@%p6 bra 	$L__BB27_8;
	mad.lo.s32 	%r26, %r31, %r24, %r1;
	mul.wide.s32 	%rd22, %r26, 2;
	add.s64 	%rd23, %rd1, %rd22;
	ld.global.u16 	%rs17, [%rd23];
	// begin inline asm
	{ cvt.f32.bf16 %f50, %rs17;}

	// end inline asm
	add.f32 	%f58, %f83, %f50;
	mul.wide.s32 	%rd24, %r24, 2;
	add.s64 	%rd25, %rd23, %rd24;
	ld.global.u16 	%rs18, [%rd25];
	// begin inline asm
	{ cvt.f32.bf16 %f51, %rs18;}

	// end inline asm
	add.f32 	%f59, %f58, %f51;
	add.s64 	%rd26, %rd25, %rd24;
	ld.global.u16 	%rs19, [%rd26];
	// begin inline asm
	{ cvt.f32.bf16 %f52, %rs19;}

	// end inline asm
	add.f32 	%f60, %f59, %f52;
	add.s64 	%rd27, %rd26, %rd24;
	ld.global.u16 	%rs20, [%rd27];
	// begin inline asm
	{ cvt.f32.bf16 %f53, %rs20;}

	// end inline asm
	add.f32 	%f61, %f60, %f53;
	add.s64 	%rd28, %rd27, %rd24;
	ld.global.u16 	%rs21, [%rd28];
	// begin inline asm
	{ cvt.f32.bf16 %f54, %rs21;}

	// end inline asm
	add.f32 	%f62, %f61, %f54;
	add.s64 	%rd29, %rd28, %rd24;
	ld.global.u16 	%rs22, [%rd29];
	// begin inline asm
	{ cvt.f32.bf16 %f55, %rs22;}

	// end inline asm
	add.f32 	%f63, %f62, %f55;
	add.s64 	%rd30, %rd29, %rd24;
	ld.global.u16 	%rs23, [%rd30];
	// begin inline asm
	{ cvt.f32.bf16 %f56, %rs23;}

	// end inline asm
	add.f32 	%f64, %f63, %f56;
	add.s64 	%rd31, %rd30, %rd24;
	ld.global.u16 	%rs24, [%rd31];
	// begin inline asm
	{ cvt.f32.bf16 %f57, %rs24;}

	// end inline asm
	add.f32 	%f83, %f64, %f57;
	add.s32 	%r31, %r31, 8;
$L__BB27_8:
	setp.eq.s32 	%p7, %r11, 0;
	@%p7 bra 	$L__BB27_14;
	and.b32  	%r14, %r23, 3;
	setp.lt.u32 	%p8, %r11, 4;
	@%p8 bra 	$L__BB27_11;
	mad.lo.s32 	%r27, %r31, %r24, %r1;
	mul.wide.s32 	%rd32, %r27, 2;
	add.s64 	%rd33, %rd1, %rd32;
	ld.global.u16 	%rs25, [%rd33];
	// begin inline asm
	{ cvt.f32.bf16 %f66, %rs25;}

	// end inline asm
	add.f32 	%f70, %f83, %f66;
	mul.wide.s32 	%rd34, %r24, 2;
	add.s64 	%rd35, %rd33, %rd34;
	ld.global.u16 	%rs26, [%rd35];
	// begin inline asm
	{ cvt.f32.bf16 %f67, %rs26;}

	// end inline asm
	add.f32 	%f71, %f70, %f67;
	add.s64 	%rd36, %rd35, %rd34;
	ld.global.u16 	%rs27, [%rd36];
	// begin inline asm
	{ cvt.f32.bf16 %f68, %rs27;}

	// end inline asm
	add.f32 	%f72, %f71, %f68;
	add.s64 	%rd37, %rd36, %rd34;
	ld.global.u16 	%rs28, [%rd37];
	// begin inline asm
	{ cvt.f32.bf16 %f69, %rs28;}

	// end inline asm
	add.f32 	%f83, %f72, %f69;
	add.s32 	%r31, %r31, 4;
$L__BB27_11:
	setp.eq.s32 	%p9, %r14, 0;
	@%p9 bra 	$L__BB27_14;
	mad.lo.s32 	%r34, %r31, %r24, %r1;
	neg.s32 	%r33, %r14;
$L__BB27_13:
	.pragma "nounroll";
	mul.wide.s32 	%rd38, %r34, 2;
	add.s64 	%rd39, %rd1, %rd38;
	ld.global.u16 	%rs29, [%rd39];
	// begin inline asm
	{ cvt.f32.bf16 %f73, %rs29;}

	// end inline asm
	add.f32 	%f83, %f83, %f73;
	add.s32 	%r34, %r34, %r24;
	add.s32 	%r33, %r33, 1;
	setp.ne.s32 	%p10, %r33, 0;
	@%p10 bra 	$L__BB27_13;
$L__BB27_14:
	// begin inline asm
	{  cvt.rn.bf16.f32 %rs30, %f83;}

	// end inline asm
	cvta.to.global.u64 	%rd40, %rd2;
	mul.wide.u32 	%rd41, %r1, 2;
	add.s64 	%rd42, %rd40, %rd41;
	st.global.u16 	[%rd42], %rs30;
$L__BB27_15:
	ret;

}
	// .globl	mul_row_vector_kernel
.visible .entry mul_row_vector_kernel(
	.param .u64 .ptr .align 1 mul_row_vector_kernel_param_0,
	.param .u64 .ptr .align 1 mul_row_vector_kernel_param_1,
	.param .u32 mul_row_vector_kernel_param_2,
	.param .u32 mul_row_vector_kernel_param_3
)
{
	.reg .pred 	%p<2>;
	.reg .b32 	%r<9>;
	.reg .b32 	%f<4>;
	.reg .b64 	%rd<9>;

	ld.param.u64 	%rd1, [mul_row_vector_kernel_param_0];
	ld.param.u64 	%rd2, [mul_row_vector_kernel_param_1];
	ld.param.u32 	%r3, [mul_row_vector_kernel_param_2];
	ld.param.u32 	%r2, [mul_row_vector_kernel_param_3];
	mov.u32 	%r4, %ctaid.x;
	mov.u32 	%r5, %ntid.x;
	mov.u32 	%r6, %tid.x;
	mad.lo.s32 	%r1, %r4, %r5, %r6;
	mul.lo.s32 	%r7, %r2, %r3;
	setp.ge.s32 	%p1, %r1, %r7;
	@%p1 bra 	$L__BB28_2;
	cvta.to.global.u64 	%rd3, %rd2;
	cvta.to.global.u64 	%rd4, %rd1;
	rem.s32 	%r8, %r1, %r2;
	mul.wide.s32 	%rd5, %r8, 4;
	add.s64 	%rd6, %rd3, %rd5;
	ld.global.f32 	%f1, [%rd6];
	mul.wide.s32 	%rd7, %r1, 4;
	add.s64 	%rd8, %rd4, %rd7;
	ld.global.f32 	%f2, [%rd8];
	mul.f32 	%f3, %f1, %f2;
	st.global.f32 	[%rd8], %f3;
$L__BB28_2:
	ret;

}
	// .globl	_Z18transpose_kernel_tIfEvPT_PKS0_ii
.visible .entry _Z18transpose_kernel_tIfEvPT_PKS0_ii(
	.param .u64 .ptr .align 1 _Z18transpose_kernel_tIfEvPT_PKS0_ii_param_0,
	.param .u64 .ptr .align 1 _Z18transpose_kernel_tIfEvPT_PKS0_ii_param_1,
	.param .u32 _Z18transpose_kernel_tIfEvPT_PKS0_ii_param_2,
	.param .u32 _Z18transpose_kernel_tIfEvPT_PKS0_ii_param_3
)
{
	.reg .pred 	%p<2>;
	.reg .b32 	%r<12>;
	.reg .b32 	%f<2>;
	.reg .b64 	%rd<9>;

	ld.param.u64 	%rd1, [_Z18transpose_kernel_tIfEvPT_PKS0_ii_param_0];
	ld.param.u64 	%rd2, [_Z18transpose_kernel_tIfEvPT_PKS0_ii_param_1];
	ld.param.u32 	%r2, [_Z18transpose_kernel_tIfEvPT_PKS0_ii_param_2];
	ld.param.u32 	%r3, [_Z18transpose_kernel_tIfEvPT_PKS0_ii_param_3];
	mov.u32 	%r4, %ctaid.x;
	mov.u32 	%r5, %ntid.x;
	mov.u32 	%r6, %tid.x;
	mad.lo.s32 	%r1, %r4, %r5, %r6;
	mul.lo.s32 	%r7, %r3, %r2;
	setp.ge.s32 	%p1, %r1, %r7;
	@%p1 bra 	$L__BB29_2;
	cvta.to.global.u64 	%rd3, %rd2;
	cvta.to.global.u64 	%rd4, %rd1;
	div.s32 	%r8, %r1, %r3;
	mul.lo.s32 	%r9, %r8, %r3;
	sub.s32 	%r10, %r1, %r9;
	mul.wide.s32 	%rd5, %r1, 4;
	add.s64 	%rd6, %rd3, %rd5;
	ld.global.f32 	%f1, [%rd6];
	mad.lo.s32 	%r11, %r10, %r2, %r8;
	mul.wide.s32 	%rd7, %r11, 4;
	add.s64 	%rd8, %rd4, %rd7;
	st.global.f32 	[%rd8], %f1;
$L__BB29_2:
	ret;

}
	// .globl	_Z18transpose_kernel_tI6__halfEvPT_PKS1_ii
.visible .entry _Z18transpose_kernel_tI6__halfEvPT_PKS1_ii(
	.param .u64 .ptr .align 1 _Z18transpose_kernel_tI6__halfEvPT_PKS1_ii_param_0,
	.param .u64 .ptr .align 1 _Z18transpose_kernel_tI6__halfEvPT_PKS1_ii_param_1,
	.param .u32 _Z18transpose_kernel_tI6__halfEvPT_PKS1_ii_param_2,
	.param .u32 _Z18transpose_kernel_tI6__halfEvPT_PKS1_ii_param_3
)
{
	.reg .pred 	%p<2>;
	.reg .b16 	%rs<2>;
	.reg .b32 	%r<12>;
	.reg .b64 	%rd<9>;

	ld.param.u64 	%rd1, [_Z18transpose_kernel_tI6__halfEvPT_PKS1_ii_param_0];
	ld.param.u64 	%rd2, [_Z18transpose_kernel_tI6__halfEvPT_PKS1_ii_param_1];
	ld.param.u32 	%r2, [_Z18transpose_kernel_tI6__halfEvPT_PKS1_ii_param_2];
	ld.param.u32 	%r3, [_Z18transpose_kernel_tI6__halfEvPT_PKS1_ii_param_3];
	mov.u32 	%r4, %ctaid.x;
	mov.u32 	%r5, %ntid.x;
	mov.u32 	%r6, %tid.x;
	mad.lo.s32 	%r1, %r4, %r5, %r6;
	mul.lo.s32 	%r7, %r3, %r2;
	setp.ge.s32 	%p1, %r1, %r7;
	@%p1 bra 	$L__BB30_2;
	cvta.to.global.u64 	%rd3, %rd2;
	cvta.to.global.u64 	%rd4, %rd1;
	div.s32 	%r8, %r1, %r3;
	mul.lo.s32 	%r9, %r8, %r3;
	sub.s32 	%r10, %r1, %r9;
	mad.lo.s32 	%r11, %r10, %r2, %r8;
	mul.wide.s32 	%rd5, %r11, 2;
	add.s64 	%rd6, %rd4, %rd5;
	mul.wide.s32 	%rd7, %r1, 2;
	add.s64 	%rd8, %rd3, %rd7;
	ld.global.u16 	%rs1, [%rd8];
	st.global.u16 	[%rd6], %rs1;
$L__BB30_2:
	ret;

}
	// .globl	_Z18transpose_kernel_tI13__nv_bfloat16EvPT_PKS1_ii
.visible .entry _Z18transpose_kernel_tI13__nv_bfloat16EvPT_PKS1_ii(
	.param .u64 .ptr .align 1 _Z18transpose_kernel_tI13__nv_bfloat16EvPT_PKS1_ii_param_0,
	.param .u64 .ptr .align 1 _Z18transpose_kernel_tI13__nv_bfloat16EvPT_PKS1_ii_param_1,
	.param .u32 _Z18transpose_kernel_tI13__nv_bfloat16EvPT_PKS1_ii_param_2,
	.param .u32 _Z18transpose_kernel_tI13__nv_bfloat16EvPT_PKS1_ii_param_3
)
{
	.reg .pred 	%p<2>;
	.reg .b16 	%rs<2>;
	.reg .b32 	%r<12>;
	.reg .b64 	%rd<9>;

	ld.param.u64 	%rd1, [_Z18transpose_kernel_tI13__nv_bfloat16EvPT_PKS1_ii_param_0];
	ld.param.u64 	%rd2, [_Z18transpose_kernel_tI13__nv_bfloat16EvPT_PKS1_ii_param_1];
	ld.param.u32 	%r2, [_Z18transpose_kernel_tI13__nv_bfloat16EvPT_PKS1_ii_param_2];
	ld.param.u32 	%r3, [_Z18transpose_kernel_tI13__nv_bfloat16EvPT_PKS1_ii_param_3];
	mov.u32 	%r4, %ctaid.x;
	mov.u32 	%r5, %ntid.x;
	mov.u32 	%r6, %tid.x;
	mad.lo.s32 	%r1, %r4, %r5, %r6;
	mul.lo.s32 	%r7, %r3, %r2;
	setp.ge.s32 	%p1, %r1, %r7;
	@%p1 bra 	$L__BB31_2;
	cvta.to.global.u64 	%rd3, %rd2;
	cvta.to.global.u64 	%rd4, %rd1;
	div.s32 	%r8, %r1, %r3;
	mul.lo.s32 	%r9, %r8, %r3;
	sub.s32 	%r10, %r1, %r9;
	mad.lo.s32 	%r11, %r10, %r2, %r8;
	mul.wide.s32 	%rd5, %r11, 2;
	add.s64 	%rd6, %rd4, %rd5;
	mul.wide.s32 	%rd7, %r1, 2;
	add.s64 	%rd8, %rd3, %rd7;
	ld.global.u16 	%rs1, [%rd8];
	st.global.u16 	[%rd6], %rs1;
$L__BB31_2:
	ret;

}
	// .globl	sigmoid_forward_kernel
.visible .entry sigmoid_forward_kernel(
	.param .u64 .ptr .align 1 sigmoid_forward_kernel_param_0,
	.param .u64 .ptr .align 1 sigmoid_forward_kernel_param_1,
	.param .u64 .ptr .align 1 sigmoid_forward_kernel_param_2,
	.param .u32 sigmoid_forward_kernel_param_3
)
{
	.reg .pred 	%p<2>;
	.reg .b32 	%r<8>;
	.reg .b32 	%f<18>;
	.reg .b64 	%rd<11>;

	ld.param.u64 	%rd1, [sigmoid_forward_kernel_param_0];
	ld.param.u64 	%rd2, [sigmoid_forward_kernel_param_1];
	ld.param.u64 	%rd3, [sigmoid_forward_kernel_param_2];
	ld.param.u32 	%r2, [sigmoid_forward_kernel_param_3];
	mov.u32 	%r3, %ctaid.x;
	mov.u32 	%r4, %ntid.x;
	mov.u32 	%r5, %tid.x;
	mad.lo.s32 	%r1, %r3, %r4, %r5;
	setp.ge.s32 	%p1, %r1, %r2;
	@%p1 bra 	$L__BB32_2;
	cvta.to.global.u64 	%rd4, %rd3;
	cvta.to.global.u64 	%rd5, %rd1;
	cvta.to.global.u64 	%rd6, %rd2;
	mul.wide.s32 	%rd7, %r1, 4;
	add.s64 	%rd8, %rd4, %rd7;
	ld.global.f32 	%f1, [%rd8];
	fma.rn.f32 	%f2, %f1, 0fBBBB989D, 0f3F000000;
	cvt.sat.f32.f32 	%f3, %f2;
	mov.f32 	%f4, 0f4B400001;
	mov.f32 	%f5, 0f437C0000;
	fma.rm.f32 	%f6, %f3, %f5, %f4;
	add.f32 	%f7, %f6, 0fCB40007F;
	neg.f32 	%f8, %f7;
	fma.rn.f32 	%f9, %f1, 0fBFB8AA3B, %f8;
	fma.rn.f32 	%f10, %f1, 0fB2A57060, %f9;
	mov.b32 	%r6, %f6;
	shl.b32 	%r7, %r6, 23;
	mov.b32 	%f11, %r7;
	ex2.approx.ftz.f32 	%f12, %f10;
	fma.rn.f32 	%f13, %f12, %f11, 0f3F800000;
	rcp.rn.f32 	%f14, %f13;
	add.s64 	%rd9, %rd5, %rd7;
	st.global.f32 	[%rd9], %f14;
	mov.f32 	%f15, 0f3F800000;
	sub.f32 	%f16, %f15, %f14;
	mul.f32 	%f17, %f14, %f16;
	add.s64 	%rd10, %rd6, %rd7;
	st.global.f32 	[%rd10], %f17;
$L__BB32_2:
	ret;

}
	// .globl	gelu_forward_kernel
.visible .entry gelu_forward_kernel(
	.param .u64 .ptr .align 1 gelu_forward_kernel_param_0,
	.param .u64 .ptr .align 1 gelu_forward_kernel_param_1,
	.param .u64 .ptr .align 1 gelu_forward_kernel_param_2,
	.param .u32 gelu_forward_kernel_param_3
)
{
	.reg .pred 	%p<5>;
	.reg .b32 	%r<10>;
	.reg .b32 	%f<73>;
	.reg .b64 	%rd<11>;

	ld.param.u64 	%rd1, [gelu_forward_kernel_param_0];
	ld.param.u64 	%rd2, [gelu_forward_kernel_param_1];
	ld.param.u64 	%rd3, [gelu_forward_kernel_param_2];
	ld.param.u32 	%r2, [gelu_forward_kernel_param_3];
	mov.u32 	%r3, %ctaid.x;
	mov.u32 	%r4, %ntid.x;
	mov.u32 	%r5, %tid.x;
	mad.lo.s32 	%r1, %r3, %r4, %r5;
	setp.ge.s32 	%p1, %r1, %r2;
	@%p1 bra 	$L__BB33_2;
	cvta.to.global.u64 	%rd4, %rd3;
	cvta.to.global.u64 	%rd5, %rd1;
	cvta.to.global.u64 	%rd6, %rd2;
	mul.wide.s32 	%rd7, %r1, 4;
	add.s64 	%rd8, %rd4, %rd7;
	ld.global.f32 	%f1, [%rd8];
	div.rn.f32 	%f2, %f1, 0fBFB504F3;
	abs.f32 	%f3, %f2;
	add.f32 	%f4, %f3, 0fC0800000;
	add.f32 	%f5, %f3, 0f40800000;
	rcp.approx.ftz.f32 	%f6, %f5;
	mul.rn.f32 	%f7, %f4, %f6;
	add.f32 	%f8, %f7, 0f3F800000;
	fma.rn.f32 	%f9, %f8, 0fC0800000, %f3;
	neg.f32 	%f10, %f7;
	fma.rn.f32 	%f11, %f10, %f3, %f9;
	fma.rn.f32 	%f12, %f6, %f11, %f7;
	fma.rn.f32 	%f13, %f12, 0f3A69A091, 0f3BE6E05B;
	fma.rn.f32 	%f14, %f13, %f12, 0fBC81FB4B;
	fma.rn.f32 	%f15, %f14, %f12, 0f3D15373B;
	fma.rn.f32 	%f16, %f15, %f12, 0fBD887C5A;
	fma.rn.f32 	%f17, %f16, %f12, 0f3DC021D5;
	fma.rn.f32 	%f18, %f17, %f12, 0fBDCED424;
	fma.rn.f32 	%f19, %f18, %f12, 0f3D8B74DE;
	fma.rn.f32 	%f20, %f19, %f12, 0f3C7BF170;
	fma.rn.f32 	%f21, %f20, %f12, 0fBE0EF8D4;
	fma.rn.f32 	%f22, %f21, %f12, 0f3F9DD2C9;
	fma.rn.f32 	%f23, %f3, 0f40000000, 0f3F800000;
	rcp.approx.ftz.f32 	%f24, %f23;
	mul.rn.f32 	%f25, %f22, %f24;
	mul.f32 	%f26, %f25, 0fC0000000;
	fma.rn.f32 	%f27, %f3, %f26, %f22;
	sub.f32 	%f28, %f27, %f25;
	fma.rn.f32 	%f29, %f28, %f24, %f25;
	neg.f32 	%f30, %f3;
	mul.f32 	%f31, %f3, %f30;
	mov.f32 	%f32, 0f3FB8AA3B;
	mul.rn.f32 	%f33, %f31, %f32;
	cvt.rzi.f32.f32 	%f34, %f33;
	abs.f32 	%f35, %f34;
	setp.gt.f32 	%p2, %f35, 0f42FC0000;
	mov.f32 	%f36, 0f42FC0000;
	copysign.f32 	%f37, %f34, %f36;
	selp.f32 	%f38, %f37, %f34, %p2;
	fma.rn.f32 	%f39, %f38, 0fBF317218, %f31;
	fma.rn.f32 	%f40, %f38, 0f3102E308, %f39;
	mul.f32 	%f41, %f40, 0f3FB8AA3B;
	add.f32 	%f42, %f38, 0f4B40007F;
	mov.b32 	%r6, %f42;
	shl.b32 	%r7, %r6, 23;
	mov.b32 	%f43, %r7;
	ex2.approx.ftz.f32 	%f44, %f41;
	mul.f32 	%f45, %f44, %f43;
	neg.f32 	%f46, %f31;
	fma.rn.f32 	%f47, %f30, %f3, %f46;
	fma.rn.f32 	%f48, %f45, %f47, %f45;
	mul.f32 	%f49, %f48, %f29;
	setp.gt.f32 	%p3, %f3, 0f4120E148;
	selp.f32 	%f50, 0f00000000, %f49, %p3;
	setp.lt.f32 	%p4, %f2, 0f00000000;
	mov.f32 	%f51, 0f40000000;
	sub.f32 	%f52, %f51, %f50;
	selp.f32 	%f53, %f52, %f50, %p4;
	mul.f32 	%f54, %f53, 0f3F000000;
	mul.f32 	%f55, %f1, %f54;
	add.s64 	%rd9, %rd5, %rd7;
	st.global.f32 	[%rd9], %f55;
	mul.f32 	%f56, %f1, 0fBF000000;
	mul.f32 	%f57, %f1, %f56;
	fma.rn.f32 	%f58, %f57, 0f3BBB989D, 0f3F000000;
	cvt.sat.f32.f32 	%f59, %f58;
	mov.f32 	%f60, 0f4B400001;
	mov.f32 	%f61, 0f437C0000;
	fma.rm.f32 	%f62, %f59, %f61, %f60;
	add.f32 	%f63, %f62, 0fCB40007F;
	neg.f32 	%f64, %f63;
	fma.rn.f32 	%f65, %f57, 0f3FB8AA3B, %f64;
	fma.rn.f32 	%f66, %f57, 0f32A57060, %f65;
	mov.b32 	%r8, %f62;
	shl.b32 	%r9, %r8, 23;
	mov.b32 	%f67, %r9;
	ex2.approx.ftz.f32 	%f68, %f66;
	mul.f32 	%f69, %f68, %f67;
	mul.f32 	%f70, %f1, %f69;
	div.rn.f32 	%f71, %f70, 0f40206C99;
	add.f32 	%f72, %f71, %f54;
	add.s64 	%rd10, %rd6, %rd7;
	st.global.f32 	[%rd10], %f72;
$L__BB33_2:
	ret;

}
	// .globl	sigmoid_forward_kernel_f32
.visible .entry sigmoid_forward_kernel_f32(
	.param .u64 .ptr .align 1 sigmoid_forward_kernel_f32_param_0,
	.param .u64 .ptr .align 1 sigmoid_forward_kernel_f32_param_1,
	.param .u64 .ptr .align 1 sigmoid_forward_kernel_f32_param_2,
	.param .u32 sigmoid_forward_kernel_f32_param_3
)
{
	.reg .pred 	%p<2>;
	.reg .b32 	%r<8>;
	.reg .b32 	%f<18>;
	.reg .b64 	%rd<11>;

	ld.param.u64 	%rd1, [sigmoid_forward_kernel_f32_param_0];
	ld.param.u64 	%rd2, [sigmoid_forward_kernel_f32_param_1];
	ld.param.u64 	%rd3, [sigmoid_forward_kernel_f32_param_2];
	ld.param.u32 	%r2, [sigmoid_forward_kernel_f32_param_3];
	mov.u32 	%r3, %ctaid.x;
	mov.u32 	%r4, %ntid.x;
	mov.u32 	%r5, %tid.x;
	mad.lo.s32 	%r1, %r3, %r4, %r5;
	setp.ge.s32 	%p1, %r1, %r2;
	@%p1 bra 	$L__BB34_2;
	cvta.to.global.u64 	%rd4, %rd3;
	cvta.to.global.u64 	%rd5, %rd1;
	cvta.to.global.u64 	%rd6, %rd2;
	mul.wide.s32 	%rd7, %r1, 4;
	add.s64 	%rd8, %rd4, %rd7;
	ld.global.f32 	%f1, [%rd8];
	fma.rn.f32 	%f2, %f1, 0fBBBB989D, 0f3F000000;
	cvt.sat.f32.f32 	%f3, %f2;
	mov.f32 	%f4, 0f4B400001;
	mov.f32 	%f5, 0f437C0000;
	fma.rm.f32 	%f6, %f3, %f5, %f4;
	add.f32 	%f7, %f6, 0fCB40007F;
	neg.f32 	%f8, %f7;
	fma.rn.f32 	%f9, %f1, 0fBFB8AA3B, %f8;
	fma.rn.f32 	%f10, %f1, 0fB2A57060, %f9;
	mov.b32 	%r6, %f6;
	shl.b32 	%r7, %r6, 23;
	mov.b32 	%f11, %r7;
	ex2.approx.ftz.f32 	%f12, %f10;
	fma.rn.f32 	%f13, %f12, %f11, 0f3F800000;
	rcp.rn.f32 	%f14, %f13;
	add.s64 	%rd9, %rd5, %rd7;
	st.global.f32 	[%rd9], %f14;
	mov.f32 	%f15, 0f3F800000;
	sub.f32 	%f16, %f15, %f14;
	mul.f32 	%f17, %f14, %f16;
	add.s64 	%rd10, %rd6, %rd7;
	st.global.f32 	[%rd10], %f17;
$L__BB34_2:
	ret;

}
	// .globl	gelu_forward_kernel_f32
.visible .entry gelu_forward_kernel_f32(
	.param .u64 .ptr .align 1 gelu_forward_kernel_f32_param_0,
	.param .u64 .ptr .align 1 gelu_forward_kernel_f32_param_1,
	.param .u64 .ptr .align 1 gelu_forward_kernel_f32_param_2,
	.param .u32 gelu_forward_kernel_f32_param_3
)
{
	.reg .pred 	%p<5>;
	.reg .b32 	%r<10>;
	.reg .b32 	%f<73>;
	.reg .b64 	%rd<11>;

	ld.param.u64 	%rd1, [gelu_forward_kernel_f32_param_0];
	ld.param.u64 	%rd2, [gelu_forward_kernel_f32_param_1];
	ld.param.u64 	%rd3, [gelu_forward_kernel_f32_param_2];
	ld.param.u32 	%r2, [gelu_forward_kernel_f32_param_3];
	mov.u32 	%r3, %ctaid.x;
	mov.u32 	%r4, %ntid.x;
	mov.u32 	%r5, %tid.x;
	mad.lo.s32 	%r1, %r3, %r4, %r5;
	setp.ge.s32 	%p1, %r1, %r2;
	@%p1 bra 	$L__BB35_2;
	cvta.to.global.u64 	%rd4, %rd3;
	cvta.to.global.u64 	%rd5, %rd1;
	cvta.to.global.u64 	%rd6, %rd2;
	mul.wide.s32 	%rd7, %r1, 4;
	add.s64 	%rd8, %rd4, %rd7;
	ld.global.f32 	%f1, [%rd8];
	div.rn.f32 	%f2, %f1, 0fBFB504F3;
	abs.f32 	%f3, %f2;
	add.f32 	%f4, %f3, 0fC0800000;
	add.f32 	%f5, %f3, 0f40800000;
	rcp.approx.ftz.f32 	%f6, %f5;
	mul.rn.f32 	%f7, %f4, %f6;
	add.f32 	%f8, %f7, 0f3F800000;
	fma.rn.f32 	%f9, %f8, 0fC0800000, %f3;
	neg.f32 	%f10, %f7;
	fma.rn.f32 	%f11, %f10, %f3, %f9;
	fma.rn.f32 	%f12, %f6, %f11, %f7;
	fma.rn.f32 	%f13, %f12, 0f3A69A091, 0f3BE6E05B;
	fma.rn.f32 	%f14, %f13, %f12, 0fBC81FB4B;
	fma.rn.f32 	%f15, %f14, %f12, 0f3D15373B;
	fma.rn.f32 	%f16, %f15, %f12, 0fBD887C5A;
	fma.rn.f32 	%f17, %f16, %f12, 0f3DC021D5;
	fma.rn.f32 	%f18, %f17, %f12, 0fBDCED424;
	fma.rn.f32 	%f19, %f18, %f12, 0f3D8B74DE;
	fma.rn.f32 	%f20, %f19, %f12, 0f3C7BF170;
	fma.rn.f32 	%f21, %f20, %f12, 0fBE0EF8D4;
	fma.rn.f32 	%f22, %f21, %f12, 0f3F9DD2C9;
	fma.rn.f32 	%f23, %f3, 0f40000000, 0f3F800000;
	rcp.approx.ftz.f32 	%f24, %f23;
	mul.rn.f32 	%f25, %f22, %f24;
	mul.f32 	%f26, %f25, 0fC0000000;
	fma.rn.f32 	%f27, %f3, %f26, %f22;
	sub.f32 	%f28, %f27, %f25;
	fma.rn.f32 	%f29, %f28, %f24, %f25;
	neg.f32 	%f30, %f3;
	mul.f32 	%f31, %f3, %f30;
	mov.f32 	%f32, 0f3FB8AA3B;
	mul.rn.f32 	%f33, %f31, %f32;
	cvt.rzi.f32.f32 	%f34, %f33;
	abs.f32 	%f35, %f34;
	setp.gt.f32 	%p2, %f35, 0f42FC0000;
	mov.f32 	%f36, 0f42FC0000;
	copysign.f32 	%f37, %f34, %f36;
	selp.f32 	%f38, %f37, %f34, %p2;
	fma.rn.f32 	%f39, %f38, 0fBF317218, %f31;
	fma.rn.f32 	%f40, %f38, 0f3102E308, %f39;
	mul.f32 	%f41, %f40, 0f3FB8AA3B;
	add.f32 	%f42, %f38, 0f4B40007F;
	mov.b32 	%r6, %f42;
	shl.b32 	%r7, %r6, 23;
	mov.b32 	%f43, %r7;
	ex2.approx.ftz.f32 	%f44, %f41;
	mul.f32 	%f45, %f44, %f43;
	neg.f32 	%f46, %f31;
	fma.rn.f32 	%f47, %f30, %f3, %f46;
	fma.rn.f32 	%f48, %f45, %f47, %f45;
	mul.f32 	%f49, %f48, %f29;
	setp.gt.f32 	%p3, %f3, 0f4120E148;
	selp.f32 	%f50, 0f00000000, %f49, %p3;
	setp.lt.f32 	%p4, %f2, 0f00000000;
	mov.f32 	%f51, 0f40000000;
	sub.f32 	%f52, %f51, %f50;
	selp.f32 	%f53, %f52, %f50, %p4;
	mul.f32 	%f54, %f53, 0f3F000000;
	mul.f32 	%f55, %f1, %f54;
	add.s64 	%rd9, %rd5, %rd7;
	st.global.f32 	[%rd9], %f55;
	mul.f32 	%f56, %f1, 0fBF000000;
	mul.f32 	%f57, %f1, %f56;
	fma.rn.f32 	%f58, %f57, 0f3BBB989D, 0f3F000000;
	cvt.sat.f32.f32 	%f59, %f58;
	mov.f32 	%f60, 0f4B400001;
	mov.f32 	%f61, 0f437C0000;
	fma.rm.f32 	%f62, %f59, %f61, %f60;
	add.f32 	%f63, %f62, 0fCB40007F;
	neg.f32 	%f64, %f63;
	fma.rn.f32 	%f65, %f57, 0f3FB8AA3B, %f64;
	fma.rn.f32 	%f66, %f57, 0f32A57060, %f65;
	mov.b32 	%r8, %f62;
	shl.b32 	%r9, %r8, 23;
	mov.b32 	%f67, %r9;
	ex2.approx.ftz.f32 	%f68, %f66;
	mul.f32 	%f69, %f68, %f67;
	mul.f32 	%f70, %f1, %f69;
	div.rn.f32 	%f71, %f70, 0f40206C99;
	add.f32 	%f72, %f71, %f54;
	add.s64 	%rd10, %rd6, %rd7;
	st.global.f32 	[%rd10], %f72;
$L__BB35_2:
	ret;

}
	// .globl	apply_gradient_kernel
.visible .entry apply_gradient_kernel(
	.param .u64 .ptr .align 1 apply_gradient_kernel_param_0,
	.param .u64 .ptr .align 1 apply_gradient_kernel_param_1,
	.param .u64 .ptr .align 1 apply_gradient_kernel_param_2,
	.param .u32 apply_gradient_kernel_param_3
)
{
	.reg .pred 	%p<2>;
	.reg .b32 	%r<6>;
	.reg .b32 	%f<4>;
	.reg .b64 	%rd<11>;

	ld.param.u64 	%rd1, [apply_gradient_kernel_param_0];
	ld.param.u64 	%rd2, [apply_gradient_kernel_param_1];
	ld.param.u64 	%rd3, [apply_gradient_kernel_param_2];
	ld.param.u32 	%r2, [apply_gradient_kernel_param_3];
	mov.u32 	%r3, %ctaid.x;
	mov.u32 	%r4, %ntid.x;
	mov.u32 	%r5, %tid.x;
	mad.lo.s32 	%r1, %r3, %r4, %r5;
	setp.ge.s32 	%p1, %r1, %r2;
	@%p1 bra 	$L__BB36_2;
	cvta.to.global.u64 	%rd4, %rd2;
	cvta.to.global.u64 	%rd5, %rd3;
	cvta.to.global.u64 	%rd6, %rd1;
	mul.wide.s32 	%rd7, %r1, 4;
	add.s64 	%rd8, %rd4, %rd7;
	ld.global.f32 	%f1, [%rd8];
	add.s64 	%rd9, %rd5, %rd7;
	ld.global.f32 	%f2, [%rd9];
	mul.f32 	%f3, %f1, %f2;
	add.s64 	%rd10, %rd6, %rd7;
	st.global.f32 	[%rd10], %f3;
$L__BB36_2:
	ret;

}
	// .globl	accumulate_bias_grad_kernel
.visible .entry accumulate_bias_grad_kernel(
	.param .u64 .ptr .align 1 accumulate_bias_grad_kernel_param_0,
	.param .u64 .ptr .align 1 accumulate_bias_grad_kernel_param_1,
	.param .u32 accumulate_bias_grad_kernel_param_2,
	.param .u32 accumulate_bias_grad_kernel_param_3
)
{
	.reg .pred 	%p<11>;
	.reg .b32 	%r<38>;
	.reg .b32 	%f<84>;
	.reg .b64 	%rd<43>;

	ld.param.u64 	%rd2, [accumulate_bias_grad_kernel_param_0];
	ld.param.u64 	%rd3, [accumulate_bias_grad_kernel_param_1];
	ld.param.u32 	%r23, [accumulate_bias_grad_kernel_param_2];
	ld.param.u32 	%r24, [accumulate_bias_grad_kernel_param_3];
	cvta.to.global.u64 	%rd1, %rd3;
	mov.u32 	%r25, %ctaid.x;
	mov.u32 	%r26, %ntid.x;
	mov.u32 	%r27, %tid.x;
	mad.lo.s32 	%r1, %r25, %r26, %r27;
	setp.ge.s32 	%p1, %r1, %r24;
	@%p1 bra 	$L__BB37_15;
	setp.lt.s32 	%p2, %r23, 1;
	mov.f32 	%f83, 0f00000000;
	@%p2 bra 	$L__BB37_14;
	and.b32  	%r2, %r23, 15;
	setp.lt.u32 	%p3, %r23, 16;
	mov.f32 	%f83, 0f00000000;
	mov.b32 	%r34, 0;
	@%p3 bra 	$L__BB37_5;
	and.b32  	%r34, %r23, 2147483632;
	neg.s32 	%r32, %r34;
	shl.b32 	%r5, %r24, 4;
	mov.f32 	%f83, 0f00000000;
	mul.wide.s32 	%rd6, %r24, 4;
	mov.u32 	%r31, %r1;
$L__BB37_4:
	.pragma "nounroll";
	mul.wide.s32 	%rd4, %r31, 4;
	add.s64 	%rd5, %rd1, %rd4;
	ld.global.f32 	%f18, [%rd5];
	add.f32 	%f19, %f83, %f18;
	add.s64 	%rd7, %rd5, %rd6;
	ld.global.f32 	%f20, [%rd7];
	add.f32 	%f21, %f19, %f20;
	add.s64 	%rd8, %rd7, %rd6;
	ld.global.f32 	%f22, [%rd8];
	add.f32 	%f23, %f21, %f22;
	add.s64 	%rd9, %rd8, %rd6;
	ld.global.f32 	%f24, [%rd9];
	add.f32 	%f25, %f23, %f24;
	add.s64 	%rd10, %rd9, %rd6;
	ld.global.f32 	%f26, [%rd10];
	add.f32 	%f27, %f25, %f26;
	add.s64 	%rd11, %rd10, %rd6;
	ld.global.f32 	%f28, [%rd11];
	add.f32 	%f29, %f27, %f28;
	add.s64 	%rd12, %rd11, %rd6;
	ld.global.f32 	%f30, [%rd12];
	add.f32 	%f31, %f29, %f30;
	add.s64 	%rd13, %rd12, %rd6;
	ld.global.f32 	%f32, [%rd13];
	add.f32 	%f33, %f31, %f32;
	add.s64 	%rd14, %rd13, %rd6;
	ld.global.f32 	%f34, [%rd14];
	add.f32 	%f35, %f33, %f34;
	add.s64 	%rd15, %rd14, %rd6;
	ld.global.f32 	%f36, [%rd15];
	add.f32 	%f37, %f35, %f36;
	add.s64 	%rd16, %rd15, %rd6;
	ld.global.f32 	%f38, [%rd16];
	add.f32 	%f39, %f37, %f38;
	add.s64 	%rd17, %rd16, %rd6;
	ld.global.f32 	%f40, [%rd17];
	add.f32 	%f41, %f39, %f40;
	add.s64 	%rd18, %rd17, %rd6;
	ld.global.f32 	%f42, [%rd18];
	add.f32 	%f43, %f41, %f42;
	add.s64 	%rd19, %rd18, %rd6;
	ld.global.f32 	%f44, [%rd19];
	add.f32 	%f45, %f43, %f44;
	add.s64 	%rd20, %rd19, %rd6;
	ld.global.f32 	%f46, [%rd20];
	add.f32 	%f47, %f45, %f46;
	add.s64 	%rd21, %rd20, %rd6;
	ld.global.f32 	%f48, [%rd21];
	add.f32 	%f83, %f47, %f48;
	add.s32 	%r32, %r32, 16;
	add.s32 	%r31, %r31, %r5;
	setp.ne.s32 	%p4, %r32, 0;
	@%p4 bra 	$L__BB37_4;
$L__BB37_5:
	setp.eq.s32 	%p5, %r2, 0;
	@%p5 bra 	$L__BB37_14;
	and.b32  	%r11, %r23, 7;
	setp.lt.u32 	%p6, %r2, 8;
	@%p6 bra 	$L__BB37_8;
	mad.lo.s32 	%r29, %r34, %r24, %r1;
	mul.wide.s32 	%rd22, %r29, 4;
	add.s64 	%rd23, %rd1, %rd22;
	ld.global.f32 	%f50, [%rd23];
	add.f32 	%f51, %f83, %f50;
	mul.wide.s32 	%rd24, %r24, 4;
	add.s64 	%rd25, %rd23, %rd24;
	ld.global.f32 	%f52, [%rd25];
	add.f32 	%f53, %f51, %f52;
	add.s64 	%rd26, %rd25, %rd24;
	ld.global.f32 	%f54, [%rd26];
	add.f32 	%f55, %f53, %f54;
	add.s64 	%rd27, %rd26, %rd24;
	ld.global.f32 	%f56, [%rd27];
	add.f32 	%f57, %f55, %f56;
	add.s64 	%rd28, %rd27, %rd24;
	ld.global.f32 	%f58, [%rd28];
	add.f32 	%f59, %f57, %f58;
	add.s64 	%rd29, %rd28, %rd24;
	ld.global.f32 	%f60, [%rd29];
	add.f32 	%f61, %f59, %f60;
	add.s64 	%rd30, %rd29, %rd24;
	ld.global.f32 	%f62, [%rd30];
	add.f32 	%f63, %f61, %f62;
	add.s64 	%rd31, %rd30, %rd24;
	ld.global.f32 	%f64, [%rd31];
	add.f32 	%f83, %f63, %f64;
	add.s32 	%r34, %r34, 8;
$L__BB37_8:
	setp.eq.s32 	%p7, %r11, 0;
	@%p7 bra 	$L__BB37_14;
	and.b32  	%r14, %r23, 3;
	setp.lt.u32 	%p8, %r11, 4;
	@%p8 bra 	$L__BB37_11;
	mad.lo.s32 	%r30, %r34, %r24, %r1;
	mul.wide.s32 	%rd32, %r30, 4;
	add.s64 	%rd33, %rd1, %rd32;
	ld.global.f32 	%f66, [%rd33];
	add.f32 	%f67, %f83, %f66;
	mul.wide.s32 	%rd34, %r24, 4;
	add.s64 	%rd35, %rd33, %rd34;
	ld.global.f32 	%f68, [%rd35];
	add.f32 	%f69, %f67, %f68;
	add.s64 	%rd36, %rd35, %rd34;
	ld.global.f32 	%f70, [%rd36];
	add.f32 	%f71, %f69, %f70;
	add.s64 	%rd37, %rd36, %rd34;
	ld.global.f32 	%f72, [%rd37];
	add.f32 	%f83, %f71, %f72;
	add.s32 	%r34, %r34, 4;
$L__BB37_11:
	setp.eq.s32 	%p9, %r14, 0;
	@%p9 bra 	$L__BB37_14;
	mad.lo.s32 	%r37, %r34, %r24, %r1;
	neg.s32 	%r36, %r14;
$L__BB37_13:
	.pragma "nounroll";
	mul.wide.s32 	%rd38, %r37, 4;
	add.s64 	%rd39, %rd1, %rd38;
	ld.global.f32 	%f73, [%rd39];
	add.f32 	%f83, %f83, %f73;
	add.s32 	%r37, %r37, %r24;
	add.s32 	%r36, %r36, 1;
	setp.ne.s32 	%p10, %r36, 0;
	@%p10 bra 	$L__BB37_13;
$L__BB37_14:
	cvta.to.global.u64 	%rd40, %rd2;
	mul.wide.s32 	%rd41, %r1, 4;
	add.s64 	%rd42, %rd40, %rd41;
	atom.global.add.f32 	%f74, [%rd42], %f83;
$L__BB37_15:
	ret;

}
	// .globl	_Z16row_sum_kernel_tIfEvPT_PKS0_ii
.visible .entry _Z16row_sum_kernel_tIfEvPT_PKS0_ii(
	.param .u64 .ptr .align 1 _Z16row_sum_kernel_tIfEvPT_PKS0_ii_param_0,
	.param .u64 .ptr .align 1 _Z16row_sum_kernel_tIfEvPT_PKS0_ii_param_1,
	.param .u32 _Z16row_sum_kernel_tIfEvPT_PKS0_ii_param_2,
	.param .u32 _Z16row_sum_kernel_tIfEvPT_PKS0_ii_param_3
)
{
	.reg .pred 	%p<11>;
	.reg .b32 	%r<38>;
	.reg .b32 	%f<85>;
	.reg .b64 	%rd<43>;

	ld.param.u64 	%rd2, [_Z16row_sum_kernel_tIfEvPT_PKS0_ii_param_0];
	ld.param.u64 	%rd3, [_Z16row_sum_kernel_tIfEvPT_PKS0_ii_param_1];
	ld.param.u32 	%r23, [_Z16row_sum_kernel_tIfEvPT_PKS0_ii_param_2];
	ld.param.u32 	%r24, [_Z16row_sum_kernel_tIfEvPT_PKS0_ii_param_3];
	cvta.to.global.u64 	%rd1, %rd3;
	mov.u32 	%r25, %ctaid.x;
	mov.u32 	%r26, %ntid.x;
	mov.u32 	%r27, %tid.x;
	mad.lo.s32 	%r1, %r25, %r26, %r27;
	setp.ge.s32 	%p1, %r1, %r24;
	@%p1 bra 	$L__BB38_15;
	setp.lt.s32 	%p2, %r23, 1;
	mov.f32 	%f84, 0f00000000;
	@%p2 bra 	$L__BB38_14;
	and.b32  	%r2, %r23, 15;
	setp.lt.u32 	%p3, %r23, 16;
	mov.f32 	%f84, 0f00000000;
	mov.b32 	%r34, 0;
	@%p3 bra 	$L__BB38_5;
	and.b32  	%r34, %r23, 2147483632;
	neg.s32 	%r32, %r34;
	shl.b32 	%r5, %r24, 4;
	mov.f32 	%f84, 0f00000000;
	mul.wide.s32 	%rd6, %r24, 4;
	mov.u32 	%r31, %r1;
$L__BB38_4:
	.pragma "nounroll";
	mul.wide.s32 	%rd4, %r31, 4;
	add.s64 	%rd5, %rd1, %rd4;
	ld.global.f32 	%f18, [%rd5];
	add.f32 	%f19, %f84, %f18;
	add.s64 	%rd7, %rd5, %rd6;
	ld.global.f32 	%f20, [%rd7];
	add.f32 	%f21, %f19, %f20;
	add.s64 	%rd8, %rd7, %rd6;
	ld.global.f32 	%f22, [%rd8];
	add.f32 	%f23, %f21, %f22;
	add.s64 	%rd9, %rd8, %rd6;
	ld.global.f32 	%f24, [%rd9];
	add.f32 	%f25, %f23, %f24;
	add.s64 	%rd10, %rd9, %rd6;
	ld.global.f32 	%f26, [%rd10];
	add.f32 	%f27, %f25, %f26;
	add.s64 	%rd11, %rd10, %rd6;
	ld.global.f32 	%f28, [%rd11];
	add.f32 	%f29, %f27, %f28;
	add.s64 	%rd12, %rd11, %rd6;
	ld.global.f32 	%f30, [%rd12];
	add.f32 	%f31, %f29, %f30;
	add.s64 	%rd13, %rd12, %rd6;
	ld.global.f32 	%f32, [%rd13];
	add.f32 	%f33, %f31, %f32;
	add.s64 	%rd14, %rd13, %rd6;
	ld.global.f32 	%f34, [%rd14];
	add.f32 	%f35, %f33, %f34;
	add.s64 	%rd15, %rd14, %rd6;
	ld.global.f32 	%f36, [%rd15];
	add.f32 	%f37, %f35, %f36;
	add.s64 	%rd16, %rd15, %rd6;
	ld.global.f32 	%f38, [%rd16];
	add.f32 	%f39, %f37, %f38;
	add.s64 	%rd17, %rd16, %rd6;
	ld.global.f32 	%f40, [%rd17];
	add.f32 	%f41, %f39, %f40;
	add.s64 	%rd18, %rd17, %rd6;
	ld.global.f32 	%f42, [%rd18];
	add.f32 	%f43, %f41, %f42;
	add.s64 	%rd19, %rd18, %rd6;
	ld.global.f32 	%f44, [%rd19];
	add.f32 	%f45, %f43, %f44;
	add.s64 	%rd20, %rd19, %rd6;
	ld.global.f32 	%f46, [%rd20];
	add.f32 	%f47, %f45, %f46;
	add.s64 	%rd21, %rd20, %rd6;
	ld.global.f32 	%f48, [%rd21];
	add.f32 	%f84, %f47, %f48;
	add.s32 	%r32, %r32, 16;
	add.s32 	%r31, %r31, %r5;
	setp.ne.s32 	%p4, %r32, 0;
	@%p4 bra 	$L__BB38_4;
$L__BB38_5:
	setp.eq.s32 	%p5, %r2, 0;
	@%p5 bra 	$L__BB38_14;
	and.b32  	%r11, %r23, 7;
	setp.lt.u32 	%p6, %r2, 8;
	@%p6 bra 	$L__BB38_8;
	mad.lo.s32 	%r29, %r34, %r24, %r1;
	mul.wide.s32 	%rd22, %r29, 4;
	add.s64 	%rd23, %rd1, %rd22;
	ld.global.f32 	%f50, [%rd23];
	add.f32 	%f51, %f84, %f50;
	mul.wide.s32 	%rd24, %r24, 4;
	add.s64 	%rd25, %rd23, %rd24;
	ld.global.f32 	%f52, [%rd25];
	add.f32 	%f53, %f51, %f52;
	add.s64 	%rd26, %rd25, %rd24;
	ld.global.f32 	%f54, [%rd26];
	add.f32 	%f55, %f53, %f54;
	add.s64 	%rd27, %rd26, %rd24;
	ld.global.f32 	%f56, [%rd27];
	add.f32 	%f57, %f55, %f56;
	add.s64 	%rd28, %rd27, %rd24;
	ld.global.f32 	%f58, [%rd28];
	add.f32 	%f59, %f57, %f58;
	add.s64 	%rd29, %rd28, %rd24;
	ld.global.f32 	%f60, [%rd29];
	add.f32 	%f61, %f59, %f60;
	add.s64 	%rd30, %rd29, %rd24;
	ld.global.f32 	%f62, [%rd30];
	add.f32 	%f63, %f61, %f62;
	add.s64 	%rd31, %rd30, %rd24;
	ld.global.f32 	%f64, [%rd31];
	add.f32 	%f84, %f63, %f64;
	add.s32 	%r34, %r34, 8;
$L__BB38_8:
	setp.eq.s32 	%p7, %r11, 0;
	@%p7 bra 	$L__BB38_14;
	and.b32  	%r14, %r23, 3;
	setp.lt.u32 	%p8, %r11, 4;
	@%p8 bra 	$L__BB38_11;
	mad.lo.s32 	%r30, %r34, %r24, %r1;
	mul.wide.s32 	%rd32, %r30, 4;
	add.s64 	%rd33, %rd1, %rd32;
	ld.global.f32 	%f66, [%rd33];
	add.f32 	%f67, %f84, %f66;
	mul.wide.s32 	%rd34, %r24, 4;
	add.s64 	%rd35, %rd33, %rd34;
	ld.global.f32 	%f68, [%rd35];
	add.f32 	%f69, %f67, %f68;
	add.s64 	%rd36, %rd35, %rd34;
	ld.global.f32 	%f70, [%rd36];
	add.f32 	%f71, %f69, %f70;
	add.s64 	%rd37, %rd36, %rd34;
	ld.global.f32 	%f72, [%rd37];
	add.f32 	%f84, %f71, %f72;
	add.s32 	%r34, %r34, 4;
$L__BB38_11:
	setp.eq.s32 	%p9, %r14, 0;
	@%p9 bra 	$L__BB38_14;
	mad.lo.s32 	%r37, %r34, %r24, %r1;
	neg.s32 	%r36, %r14;
$L__BB38_13:
	.pragma "nounroll";
	mul.wide.s32 	%rd38, %r37, 4;
	add.s64 	%rd39, %rd1, %rd38;
	ld.global.f32 	%f73, [%rd39];
	add.f32 	%f84, %f84, %f73;
	add.s32 	%r37, %r37, %r24;
	add.s32 	%r36, %r36, 1;
	setp.ne.s32 	%p10, %r36, 0;
	@%p10 bra 	$L__BB38_13;
$L__BB38_14:
	cvta.to.global.u64 	%rd40, %rd2;
	mul.wide.s32 	%rd41, %r1, 4;
	add.s64 	%rd42, %rd40, %rd41;
	ld.global.f32 	%f74, [%rd42];
	add.f32 	%f75, %f84, %f74;
	st.global.f32 	[%rd42], %f75;
$L__BB38_15:
	ret;

}
	// .globl	_Z16row_sum_kernel_tI6__halfEvPT_PKS1_ii
.visible .entry _Z16row_sum_kernel_tI6__halfEvPT_PKS1_ii(
	.param .u64 .ptr .align 1 _Z16row_sum_kernel_tI6__halfEvPT_PKS1_ii_param_0,
	.param .u64 .ptr .align 1 _Z16row_sum_kernel_tI6__halfEvPT_PKS1_ii_param_1,
	.param .u32 _Z16row_sum_kernel_tI6__halfEvPT_PKS1_ii_param_2,
	.param .u32 _Z16row_sum_kernel_tI6__halfEvPT_PKS1_ii_param_3
)
{
	.reg .pred 	%p<11>;
	.reg .b16 	%rs<32>;
	.reg .b32 	%r<38>;
	.reg .b32 	%f<85>;
	.reg .b64 	%rd<43>;

	ld.param.u64 	%rd2, [_Z16row_sum_kernel_tI6__halfEvPT_PKS1_ii_param_0];
	ld.param.u64 	%rd3, [_Z16row_sum_kernel_tI6__halfEvPT_PKS1_ii_param_1];
	ld.param.u32 	%r23, [_Z16row_sum_kernel_tI6__halfEvPT_PKS1_ii_param_2];
	ld.param.u32 	%r24, [_Z16row_sum_kernel_tI6__halfEvPT_PKS1_ii_param_3];
	cvta.to.global.u64 	%rd1, %rd3;
	mov.u32 	%r25, %ctaid.x;
	mov.u32 	%r26, %ntid.x;
	mov.u32 	%r27, %tid.x;
	mad.lo.s32 	%r1, %r25, %r26, %r27;
	setp.ge.s32 	%p1, %r1, %r24;
	@%p1 bra 	$L__BB39_15;
	setp.lt.s32 	%p2, %r23, 1;
	mov.f32 	%f84, 0f00000000;
	@%p2 bra 	$L__BB39_14;
	and.b32  	%r2, %r23, 15;
	setp.lt.u32 	%p3, %r23, 16;
	mov.f32 	%f84, 0f00000000;
	mov.b32 	%r34, 0;
	@%p3 bra 	$L__BB39_5;
	and.b32  	%r34, %r23, 2147483632;
	neg.s32 	%r32, %r34;
	shl.b32 	%r5, %r24, 4;
	mov.f32 	%f84, 0f00000000;
	mul.wide.s32 	%rd6, %r24, 2;
	mov.u32 	%r31, %r1;
$L__BB39_4:
	.pragma "nounroll";
	mul.wide.s32 	%rd4, %r31, 2;
	add.s64 	%rd5, %rd1, %rd4;
	ld.global.u16 	%rs1, [%rd5];
	// begin inline asm
	{  cvt.f32.f16 %f18, %rs1;}

	// end inline asm
	add.f32 	%f34, %f84, %f18;
	add.s64 	%rd7, %rd5, %rd6;
	ld.global.u16 	%rs2, [%rd7];
	// begin inline asm
	{  cvt.f32.f16 %f19, %rs2;}

	// end inline asm
	add.f32 	%f35, %f34, %f19;
	add.s64 	%rd8, %rd7, %rd6;
	ld.global.u16 	%rs3, [%rd8];
	// begin inline asm
	{  cvt.f32.f16 %f20, %rs3;}

	// end inline asm
	add.f32 	%f36, %f35, %f20;
	add.s64 	%rd9, %rd8, %rd6;
	ld.global.u16 	%rs4, [%rd9];
	// begin inline asm
	{  cvt.f32.f16 %f21, %rs4;}

	// end inline asm
	add.f32 	%f37, %f36, %f21;
	add.s64 	%rd10, %rd9, %rd6;
	ld.global.u16 	%rs5, [%rd10];
	// begin inline asm
	{  cvt.f32.f16 %f22, %rs5;}

	// end inline asm
	add.f32 	%f38, %f37, %f22;
	add.s64 	%rd11, %rd10, %rd6;
	ld.global.u16 	%rs6, [%rd11];
	// begin inline asm
	{  cvt.f32.f16 %f23, %rs6;}

	// end inline asm
	add.f32 	%f39, %f38, %f23;
	add.s64 	%rd12, %rd11, %rd6;
	ld.global.u16 	%rs7, [%rd12];
	// begin inline asm
	{  cvt.f32.f16 %f24, %rs7;}

	// end inline asm
	add.f32 	%f40, %f39, %f24;
	add.s64 	%rd13, %rd12, %rd6;
	ld.global.u16 	%rs8, [%rd13];
	// begin inline asm
	{  cvt.f32.f16 %f25, %rs8;}

	// end inline asm
	add.f32 	%f41, %f40, %f25;
	add.s64 	%rd14, %rd13, %rd6;
	ld.global.u16 	%rs9, [%rd14];
	// begin inline asm
	{  cvt.f32.f16 %f26, %rs9;}

	// end inline asm
	add.f32 	%f42, %f41, %f26;
	add.s64 	%rd15, %rd14, %rd6;
	ld.global.u16 	%rs10, [%rd15];
	// begin inline asm
	{  cvt.f32.f16 %f27, %rs10;}

	// end inline asm
	add.f32 	%f43, %f42, %f27;
	add.s64 	%rd16, %rd15, %rd6;
	ld.global.u16 	%rs11, [%rd16];
	// begin inline asm
	{  cvt.f32.f16 %f28, %rs11;}

	// end inline asm
	add.f32 	%f44, %f43, %f28;
	add.s64 	%rd17, %rd16, %rd6;
	ld.global.u16 	%rs12, [%rd17];
	// begin inline asm
	{  cvt.f32.f16 %f29, %rs12;}

	// end inline asm
	add.f32 	%f45, %f44, %f29;
	add.s64 	%rd18, %rd17, %rd6;
	ld.global.u16 	%rs13, [%rd18];
	// begin inline asm
	{  cvt.f32.f16 %f30, %rs13;}

	// end inline asm
	add.f32 	%f46, %f45, %f30;
	add.s64 	%rd19, %rd18, %rd6;
	ld.global.u16 	%rs14, [%rd19];
	// begin inline asm
	{  cvt.f32.f16 %f31, %rs14;}

	// end inline asm
	add.f32 	%f47, %f46, %f31;
	add.s64 	%rd20, %rd19, %rd6;
	ld.global.u16 	%rs15, [%rd20];
	// begin inline asm
	{  cvt.f32.f16 %f32, %rs15;}

	// end inline asm
	add.f32 	%f48, %f47, %f32;
	add.s64 	%rd21, %rd20, %rd6;
	ld.global.u16 	%rs16, [%rd21];
	// begin inline asm
	{  cvt.f32.f16 %f33, %rs16;}

	// end inline asm
	add.f32 	%f84, %f48, %f33;
	add.s32 	%r32, %r32, 16;
	add.s32 	%r31, %r31, %r5;
	setp.ne.s32 	%p4, %r32, 0;
	@%p4 bra 	$L__BB39_4;
$L__BB39_5:
	setp.eq.s32 	%p5, %r2, 0;
	@%p5 bra 	$L__BB39_14;
	and.b32  	%r11, %r23, 7;
	setp.lt.u32 	%p6, %r2, 8;
	@%p6 bra 	$L__BB39_8;
	mad.lo.s32 	%r29, %r34, %r24, %r1;
	mul.wide.s32 	%rd22, %r29, 2;
	add.s64 	%rd23, %rd1, %rd22;
	ld.global.u16 	%rs17, [%rd23];
	// begin inline asm
	{  cvt.f32.f16 %f50, %rs17;}

	// end inline asm
	add.f32 	%f58, %f84, %f50;
	mul.wide.s32 	%rd24, %r24, 2;
	add.s64 	%rd25, %rd23, %rd24;
	ld.global.u16 	%rs18, [%rd25];
	// begin inline asm
	{  cvt.f32.f16 %f51, %rs18;}

	// end inline asm
	add.f32 	%f59, %f58, %f51;
	add.s64 	%rd26, %rd25, %rd24;
	ld.global.u16 	%rs19, [%rd26];
	// begin inline asm
	{  cvt.f32.f16 %f52, %rs19;}

	// end inline asm
	add.f32 	%f60, %f59, %f52;
	add.s64 	%rd27, %rd26, %rd24;
	ld.global.u16 	%rs20, [%rd27];
	// begin inline asm
	{  cvt.f32.f16 %f53, %rs20;}

	// end inline asm
	add.f32 	%f61, %f60, %f53;
	add.s64 	%rd28, %rd27, %rd24;
	ld.global.u16 	%rs21, [%rd28];
	// begin inline asm
	{  cvt.f32.f16 %f54, %rs21;}

	// end inline asm
	add.f32 	%f62, %f61, %f54;
	add.s64 	%rd29, %rd28, %rd24;
	ld.global.u16 	%rs22, [%rd29];
	// begin inline asm
	{  cvt.f32.f16 %f55, %rs22;}

	// end inline asm
	add.f32 	%f63, %f62, %f55;
	add.s64 	%rd30, %rd29, %rd24;
	ld.global.u16 	%rs23, [%rd30];
	// begin inline asm
	{  cvt.f32.f16 %f56, %rs23;}

	// end inline asm
	add.f32 	%f64, %f63, %f56;
	add.s64 	%rd31, %rd30, %rd24;
	ld.global.u16 	%rs24, [%rd31];
	// begin inline asm
	{  cvt.f32.f16 %f57, %rs24;}

	// end inline asm
	add.f32 	%f84, %f64, %f57;
	add.s32 	%r34, %r34, 8;
$L__BB39_8:
	setp.eq.s32 	%p7, %r11, 0;
	@%p7 bra 	$L__BB39_14;
	and.b32  	%r14, %r23, 3;
	setp.lt.u32 	%p8, %r11, 4;
	@%p8 bra 	$L__BB39_11;
	mad.lo.s32 	%r30, %r34, %r24, %r1;
	mul.wide.s32 	%rd32, %r30, 2;
	add.s64 	%rd33, %rd1, %rd32;
	ld.global.u16 	%rs25, [%rd33];
	// begin inline asm
	{  cvt.f32.f16 %f66, %rs25;}

	// end inline asm
	add.f32 	%f70, %f84, %f66;
	mul.wide.s32 	%rd34, %r24, 2;
	add.s64 	%rd35, %rd33, %rd34;
	ld.global.u16 	%rs26, [%rd35];
	// begin inline asm
	{  cvt.f32.f16 %f67, %rs26;}

	// end inline asm
	add.f32 	%f71, %f70, %f67;
	add.s64 	%rd36, %rd35, %rd34;
	ld.global.u16 	%rs27, [%rd36];
	// begin inline asm
	{  cvt.f32.f16 %f68, %rs27;}

	// end inline asm
	add.f32 	%f72, %f71, %f68;
	add.s64 	%rd37, %rd36, %rd34;
	ld.global.u16 	%rs28, [%rd37];
	// begin inline asm
	{  cvt.f32.f16 %f69, %rs28;}

	// end inline asm
	add.f32 	%f84, %f72, %f69;
	add.s32 	%r34, %r34, 4;
$L__BB39_11:
	setp.eq.s32 	%p9, %r14, 0;
	@%p9 bra 	$L__BB39_14;
	mad.lo.s32 	%r37, %r34, %r24, %r1;
	neg.s32 	%r36, %r14;
$L__BB39_13:
	.pragma "nounroll";
	mul.wide.s32 	%rd38, %r37, 2;
	add.s64 	%rd39, %rd1, %rd38;
	ld.global.u16 	%rs29, [%rd39];
	// begin inline asm
	{  cvt.f32.f16 %f73, %rs29;}

	// end inline asm
	add.f32 	%f84, %f84, %f73;
	add.s32 	%r37, %r37, %r24;
	add.s32 	%r36, %r36, 1;
	setp.ne.s32 	%p10, %r36, 0;
	@%p10 bra 	$L__BB39_13;
$L__BB39_14:
	cvta.to.global.u64 	%rd40, %rd2;
	mul.wide.s32 	%rd41, %r1, 2;
	add.s64 	%rd42, %rd40, %rd41;
	ld.global.u16 	%rs30, [%rd42];
	// begin inline asm
	{  cvt.f32.f16 %f74, %rs30;}

	// end inline asm
	add.f32 	%f75, %f84, %f74;
	// begin inline asm
	{  cvt.rn.f16.f32 %rs31, %f75;}

	// end inline asm
	st.global.u16 	[%rd42], %rs31;
$L__BB39_15:
	ret;

}
	// .globl	_Z16row_sum_kernel_tI13__nv_bfloat16EvPT_PKS1_ii
.visible .entry _Z16row_sum_kernel_tI13__nv_bfloat16EvPT_PKS1_ii(
	.param .u64 .ptr .align 1 _Z16row_sum_kernel_tI13__nv_bfloat16EvPT_PKS1_ii_param_0,
	.param .u64 .ptr .align 1 _Z16row_sum_kernel_tI13__nv_bfloat16EvPT_PKS1_ii_param_1,
	.param .u32 _Z16row_sum_kernel_tI13__nv_bfloat16EvPT_PKS1_ii_param_2,
	.param .u32 _Z16row_sum_kernel_tI13__nv_bfloat16EvPT_PKS1_ii_param_3
)
{
	.reg .pred 	%p<11>;
	.reg .b16 	%rs<32>;
	.reg .b32 	%r<38>;
	.reg .b32 	%f<85>;
	.reg .b64 	%rd<43>;

	ld.param.u64 	%rd2, [_Z16row_sum_kernel_tI13__nv_bfloat16EvPT_PKS1_ii_param_0];
	ld.param.u64 	%rd3, [_Z16row_sum_kernel_tI13__nv_bfloat16EvPT_PKS1_ii_param_1];
	ld.param.u32 	%r23, [_Z16row_sum_kernel_tI13__nv_bfloat16EvPT_PKS1_ii_param_2];
	ld.param.u32 	%r24, [_Z16row_sum_kernel_tI13__nv_bfloat16EvPT_PKS1_ii_param_3];
	cvta.to.global.u64 	%rd1, %rd3;
	mov.u32 	%r25, %ctaid.x;
	mov.u32 	%r26, %ntid.x;
	mov.u32 	%r27, %tid.x;
	mad.lo.s32 	%r1, %r25, %r26, %r27;
	setp.ge.s32 	%p1, %r1, %r24;
	@%p1 bra 	$L__BB40_15;
	setp.lt.s32 	%p2, %r23, 1;
	mov.f32 	%f84, 0f00000000;
	@%p2 bra 	$L__BB40_14;
	and.b32  	%r2, %r23, 15;
	setp.lt.u32 	%p3, %r23, 16;
	mov.f32 	%f84, 0f00000000;
	mov.b32 	%r34, 0;
	@%p3 bra 	$L__BB40_5;
	and.b32  	%r34, %r23, 2147483632;
	neg.s32 	%r32, %r34;
	shl.b32 	%r5, %r24, 4;
	mov.f32 	%f84, 0f00000000;
	mul.wide.s32 	%rd6, %r24, 2;
	mov.u32 	%r31, %r1;
$L__BB40_4:
	.pragma "nounroll";
	mul.wide.s32 	%rd4, %r31, 2;
	add.s64 	%rd5, %rd1, %rd4;
	ld.global.u16 	%rs1, [%rd5];
	// begin inline asm
	{ cvt.f32.bf16 %f18, %rs1;}

	// end inline asm
	add.f32 	%f34, %f84, %f18;
	add.s64 	%rd7, %rd5, %rd6;
	ld.global.u16 	%rs2, [%rd7];
	// begin inline asm
	{ cvt.f32.bf16 %f19, %rs2;}

	// end inline asm
	add.f32 	%f35, %f34, %f19;
	add.s64 	%rd8, %rd7, %rd6;
	ld.global.u16 	%rs3, [%rd8];
	// begin inline asm
	{ cvt.f32.bf16 %f20, %rs3;}

	// end inline asm
	add.f32 	%f36, %f35, %f20;
	add.s64 	%rd9, %rd8, %rd6;
	ld.global.u16 	%rs4, [%rd9];
	// begin inline asm
	{ cvt.f32.bf16 %f21, %rs4;}

	// end inline asm
	add.f32 	%f37, %f36, %f21;
	add.s64 	%rd10, %rd9, %rd6;
	ld.global.u16 	%rs5, [%rd10];
	// begin inline asm
	{ cvt.f32.bf16 %f22, %rs5;}

	// end inline asm
	add.f32 	%f38, %f37, %f22;
	add.s64 	%rd11, %rd10, %rd6;
	ld.global.u16 	%rs6, [%rd11];
	// begin inline asm
	{ cvt.f32.bf16 %f23, %rs6;}

	// end inline asm
	add.f32 	%f39, %f38, %f23;
	add.s64 	%rd12, %rd11, %rd6;
	ld.global.u16 	%rs7, [%rd12];
	// begin inline asm
	{ cvt.f32.bf16 %f24, %rs7;}

	// end inline asm
	add.f32 	%f40, %f39, %f24;
	add.s64 	%rd13, %rd12, %rd6;
	ld.global.u16 	%rs8, [%rd13];
	// begin inline asm
	{ cvt.f32.bf16 %f25, %rs8;}

	// end inline asm
	add.f32 	%f41, %f40, %f25;
	add.s64 	%rd14, %rd13, %rd6;
	ld.global.u16 	%rs9, [%rd14];
	// begin inline asm
	{ cvt.f32.bf16 %f26, %rs9;}

	// end inline asm
	add.f32 	%f42, %f41, %f26;
	add.s64 	%rd15, %rd14, %rd6;
	ld.global.u16 	%rs10, [%rd15];
	// begin inline asm
	{ cvt.f32.bf16 %f27, %rs10;}

	// end inline asm
	add.f32 	%f43, %f42, %f27;
	add.s64 	%rd16, %rd15, %rd6;
	ld.global.u16 	%rs11, [%rd16];
	// begin inline asm
	{ cvt.f32.bf16 %f28, %rs11;}

	// end inline asm
	add.f32 	%f44, %f43, %f28;
	add.s64 	%rd17, %rd16, %rd6;
	ld.global.u16 	%rs12, [%rd17];
	// begin inline asm
	{ cvt.f32.bf16 %f29, %rs12;}

	// end inline asm
	add.f32 	%f45, %f44, %f29;
	add.s64 	%rd18, %rd17, %rd6;
	ld.global.u16 	%rs13, [%rd18];
	// begin inline asm
	{ cvt.f32.bf16 %f30, %rs13;}

	// end inline asm
	add.f32 	%f46, %f45, %f30;
	add.s64 	%rd19, %rd18, %rd6;
	ld.global.u16 	%rs14, [%rd19];
	// begin inline asm
	{ cvt.f32.bf16 %f31, %rs14;}

	// end inline asm
	add.f32 	%f47, %f46, %f31;
	add.s64 	%rd20, %rd19, %rd6;
	ld.global.u16 	%rs15, [%rd20];
	// begin inline asm
	{ cvt.f32.bf16 %f32, %rs15;}

	// end inline asm
	add.f32 	%f48, %f47, %f32;
	add.s64 	%rd21, %rd20, %rd6;
	ld.global.u16 	%rs16, [%rd21];
	// begin inline asm
	{ cvt.f32.bf16 %f33, %rs16;}

	// end inline asm
	add.f32 	%f84, %f48, %f33;
	add.s32 	%r32, %r32, 16;
	add.s32 	%r31, %r31, %r5;
	setp.ne.s32 	%p4, %r32, 0;
	@%p4 bra 	$L__BB40_4;
$L__BB40_5:
	setp.eq.s32 	%p5, %r2, 0;
	@%p5 bra 	$L__BB40_14;
	and.b32  	%r11, %r23, 7;
	setp.lt.u32 	%p6, %r2, 8;
	@%p6 bra 	$L__BB40_8;
	mad.lo.s32 	%r29, %r34, %r24, %r1;
	mul.wide.s32 	%rd22, %r29, 2;
	add.s64 	%rd23, %rd1, %rd22;
	ld.global.u16 	%rs17, [%rd23];
	// begin inline asm
	{ cvt.f32.bf16 %f50, %rs17;}

	// end inline asm
	add.f32 	%f58, %f84, %f50;
	mul.wide.s32 	%rd24, %r24, 2;
	add.s64 	%rd25, %rd23, %rd24;
	ld.global.u16 	%rs18, [%rd25];
	// begin inline asm
	{ cvt.f32.bf16 %f51, %rs18;}

	// end inline asm
	add.f32 	%f59, %f58, %f51;
	add.s64 	%rd26, %rd25, %rd24;
	ld.global.u16 	%rs19, [%rd26];
	// begin inline asm
	{ cvt.f32.bf16 %f52, %rs19;}

	// end inline asm
	add.f32 	%f60, %f59, %f52;
	add.s64 	%rd27, %rd26, %rd24;
	ld.global.u16 	%rs20, [%rd27];
	// begin inline asm
	{ cvt.f32.bf16 %f53, %rs20;}

	// end inline asm
	add.f32 	%f61, %f60, %f53;
	add.s64 	%rd28, %rd27, %rd24;
	ld.global.u16 	%rs21, [%rd28];
	// begin inline asm
	{ cvt.f32.bf16 %f54, %rs21;}

	// end inline asm
	add.f32 	%f62, %f61, %f54;
	add.s64 	%rd29, %rd28, %rd24;
	ld.global.u16 	%rs22, [%rd29];
	// begin inline asm
	{ cvt.f32.bf16 %f55, %rs22;}

	// end inline asm
	add.f32 	%f63, %f62, %f55;
	add.s64 	%rd30, %rd29, %rd24;
	ld.global.u16 	%rs23, [%rd30];
	// begin inline asm
	{ cvt.f32.bf16 %f56, %rs23;}

	// end inline asm
	add.f32 	%f64, %f63, %f56;
	add.s64 	%rd31, %rd30, %rd24;
	ld.global.u16 	%rs24, [%rd31];
	// begin inline asm
	{ cvt.f32.bf16 %f57, %rs24;}

	// end inline asm
	add.f32 	%f84, %f64, %f57;
	add.s32 	%r34, %r34, 8;
$L__BB40_8:
	setp.eq.s32 	%p7, %r11, 0;
	@%p7 bra 	$L__BB40_14;
	and.b32  	%r14, %r23, 3;
	setp.lt.u32 	%p8, %r11, 4;
	@%p8 bra 	$L__BB40_11;
	mad.lo.s32 	%r30, %r34, %r24, %r1;
	mul.wide.s32 	%rd32, %r30, 2;
	add.s64 	%rd33, %rd1, %rd32;
	ld.global.u16 	%rs25, [%rd33];
	// begin inline asm
	{ cvt.f32.bf16 %f66, %rs25;}

	// end inline asm
	add.f32 	%f70, %f84, %f66;
	mul.wide.s32 	%rd34, %r24, 2;
	add.s64 	%rd35, %rd33, %rd34;
	ld.global.u16 	%rs26, [%rd35];
	// begin inline asm
	{ cvt.f32.bf16 %f67, %rs26;}

	// end inline asm
	add.f32 	%f71, %f70, %f67;
	add.s64 	%rd36, %rd35, %rd34;
	ld.global.u16 	%rs27, [%rd36];
	// begin inline asm
	{ cvt.f32.bf16 %f68, %rs27;}

	// end inline asm
	add.f32 	%f72, %f71, %f68;
	add.s64 	%rd37, %rd36, %rd34;
	ld.global.u16 	%rs28, [%rd37];
	// begin inline asm
	{ cvt.f32.bf16 %f69, %rs28;}

	// end inline asm
	add.f32 	%f84, %f72, %f69;
	add.s32 	%r34, %r34, 4;
$L__BB40_11:
	setp.eq.s32 	%p9, %r14, 0;
	@%p9 bra 	$L__BB40_14;
	mad.lo.s32 	%r37, %r34, %r24, %r1;
	neg.s32 	%r36, %r14;
$L__BB40_13:
	.pragma "nounroll";
	mul.wide.s32 	%rd38, %r37, 2;
	add.s64 	%rd39, %rd1, %rd38;
	ld.global.u16 	%rs29, [%rd39];
	// begin inline asm
	{ cvt.f32.bf16 %f73, %rs29;}

	// end inline asm
	add.f32 	%f84, %f84, %f73;
	add.s32 	%r37, %r37, %r24;
	add.s32 	%r36, %r36, 1;
	setp.ne.s32 	%p10, %r36, 0;
	@%p10 bra 	$L__BB40_13;
$L__BB40_14:
	cvta.to.global.u64 	%rd40, %rd2;
	mul.wide.s32 	%rd41, %r1, 2;
	add.s64 	%rd42, %rd40, %rd41;
	ld.global.u16 	%rs30, [%rd42];
	// begin inline asm
	{ cvt.f32.bf16 %f74, %rs30;}

	// end inline asm
	add.f32 	%f75, %f84, %f74;
	// begin inline asm
	{  cvt.rn.bf16.f32 %rs31, %f75;}

	// end inline asm
	st.global.u16 	[%rd42], %rs31;
$L__BB40_15:
	ret;

}
	// .globl	_Z17add_bias_kernel_tI6__halfEvPT_PKS1_ii
.visible .entry _Z17add_bias_kernel_tI6__halfEvPT_PKS1_ii(
	.param .u64 .ptr .align 1 _Z17add_bias_kernel_tI6__halfEvPT_PKS1_ii_param_0,
	.param .u64 .ptr .align 1 _Z17add_bias_kernel_tI6__halfEvPT_PKS1_ii_param_1,
	.param .u32 _Z17add_bias_kernel_tI6__halfEvPT_PKS1_ii_param_2,
	.param .u32 _Z17add_bias_kernel_tI6__halfEvPT_PKS1_ii_param_3
)
{
	.reg .pred 	%p<2>;
	.reg .b16 	%rs<4>;
	.reg .b32 	%r<9>;
	.reg .b32 	%f<4>;
	.reg .b64 	%rd<9>;

	ld.param.u64 	%rd1, [_Z17add_bias_kernel_tI6__halfEvPT_PKS1_ii_param_0];
	ld.param.u64 	%rd2, [_Z17add_bias_kernel_tI6__halfEvPT_PKS1_ii_param_1];
	ld.param.u32 	%r3, [_Z17add_bias_kernel_tI6__halfEvPT_PKS1_ii_param_2];
	ld.param.u32 	%r2, [_Z17add_bias_kernel_tI6__halfEvPT_PKS1_ii_param_3];
	mov.u32 	%r4, %ctaid.x;
	mov.u32 	%r5, %ntid.x;
	mov.u32 	%r6, %tid.x;
	mad.lo.s32 	%r1, %r4, %r5, %r6;
	mul.lo.s32 	%r7, %r2, %r3;
	setp.ge.s32 	%p1, %r1, %r7;
	@%p1 bra 	$L__BB41_2;
	cvta.to.global.u64 	%rd3, %rd1;
	cvta.to.global.u64 	%rd4, %rd2;
	rem.s32 	%r8, %r1, %r2;
	mul.wide.s32 	%rd5, %r1, 2;
	add.s64 	%rd6, %rd3, %rd5;
	ld.global.u16 	%rs1, [%rd6];
	// begin inline asm
	{  cvt.f32.f16 %f1, %rs1;}

	// end inline asm
	mul.wide.s32 	%rd7, %r8, 2;
	add.s64 	%rd8, %rd4, %rd7;
	ld.global.u16 	%rs2, [%rd8];
	// begin inline asm
	{  cvt.f32.f16 %f2, %rs2;}

	// end inline asm
	add.f32 	%f3, %f1, %f2;
	// begin inline asm
	{  cvt.rn.f16.f32 %rs3, %f3;}

	// end inline asm
	st.global.u16 	[%rd6], %rs3;
$L__BB41_2:
	ret;

}
	// .globl	_Z17add_bias_kernel_tI13__nv_bfloat16EvPT_PKS1_ii
.visible .entry _Z17add_bias_kernel_tI13__nv_bfloat16EvPT_PKS1_ii(
	.param .u64 .ptr .align 1 _Z17add_bias_kernel_tI13__nv_bfloat16EvPT_PKS1_ii_param_0,
	.param .u64 .ptr .align 1 _Z17add_bias_kernel_tI13__nv_bfloat16EvPT_PKS1_ii_param_1,
	.param .u32 _Z17add_bias_kernel_tI13__nv_bfloat16EvPT_PKS1_ii_param_2,
	.param .u32 _Z17add_bias_kernel_tI13__nv_bfloat16EvPT_PKS1_ii_param_3
)
{
	.reg .pred 	%p<2>;
	.reg .b16 	%rs<4>;
	.reg .b32 	%r<9>;
	.reg .b32 	%f<4>;
	.reg .b64 	%rd<9>;

	ld.param.u64 	%rd1, [_Z17add_bias_kernel_tI13__nv_bfloat16EvPT_PKS1_ii_param_0];
	ld.param.u64 	%rd2, [_Z17add_bias_kernel_tI13__nv_bfloat16EvPT_PKS1_ii_param_1];
	ld.param.u32 	%r3, [_Z17add_bias_kernel_tI13__nv_bfloat16EvPT_PKS1_ii_param_2];
	ld.param.u32 	%r2, [_Z17add_bias_kernel_tI13__nv_bfloat16EvPT_PKS1_ii_param_3];
	mov.u32 	%r4, %ctaid.x;
	mov.u32 	%r5, %ntid.x;
	mov.u32 	%r6, %tid.x;
	mad.lo.s32 	%r1, %r4, %r5, %r6;
	mul.lo.s32 	%r7, %r2, %r3;
	setp.ge.s32 	%p1, %r1, %r7;
	@%p1 bra 	$L__BB42_2;
	cvta.to.global.u64 	%rd3, %rd1;
	cvta.to.global.u64 	%rd4, %rd2;
	rem.s32 	%r8, %r1, %r2;
	mul.wide.s32 	%rd5, %r1, 2;
	add.s64 	%rd6, %rd3, %rd5;
	ld.global.u16 	%rs1, [%rd6];
	// begin inline asm
	{ cvt.f32.bf16 %f1, %rs1;}

	// end inline asm
	mul.wide.s32 	%rd7, %r8, 2;
	add.s64 	%rd8, %rd4, %rd7;
	ld.global.u16 	%rs2, [%rd8];
	// begin inline asm
	{ cvt.f32.bf16 %f2, %rs2;}

	// end inline asm
	add.f32 	%f3, %f1, %f2;
	// begin inline asm
	{  cvt.rn.bf16.f32 %rs3, %f3;}

	// end inline asm
	st.global.u16 	[%rd6], %rs3;
$L__BB42_2:
	ret;

}
	// .globl	_Z20zero_matrix_kernel_tIfEvPT_i
.visible .entry _Z20zero_matrix_kernel_tIfEvPT_i(
	.param .u64 .ptr .align 1 _Z20zero_matrix_kernel_tIfEvPT_i_param_0,
	.param .u32 _Z20zero_matrix_kernel_tIfEvPT_i_param_1
)
{
	.reg .pred 	%p<2>;
	.reg .b32 	%r<7>;
	.reg .b64 	%rd<5>;

	ld.param.u64 	%rd1, [_Z20zero_matrix_kernel_tIfEvPT_i_param_0];
	ld.param.u32 	%r2, [_Z20zero_matrix_kernel_tIfEvPT_i_param_1];
	mov.u32 	%r3, %ctaid.x;
	mov.u32 	%r4, %ntid.x;
	mov.u32 	%r5, %tid.x;
	mad.lo.s32 	%r1, %r3, %r4, %r5;
	setp.ge.s32 	%p1, %r1, %r2;
	@%p1 bra 	$L__BB43_2;
	cvta.to.global.u64 	%rd2, %rd1;
	mul.wide.s32 	%rd3, %r1, 4;
	add.s64 	%rd4, %rd2, %rd3;
	mov.b32 	%r6, 0;
	st.global.u32 	[%rd4], %r6;
$L__BB43_2:
	ret;

}
	// .globl	_Z20zero_matrix_kernel_tI6__halfEvPT_i
.visible .entry _Z20zero_matrix_kernel_tI6__halfEvPT_i(
	.param .u64 .ptr .align 1 _Z20zero_matrix_kernel_tI6__halfEvPT_i_param_0,
	.param .u32 _Z20zero_matrix_kernel_tI6__halfEvPT_i_param_1
)
{
	.reg .pred 	%p<2>;
	.reg .b16 	%rs<2>;
	.reg .b32 	%r<6>;
	.reg .b32 	%f<2>;
	.reg .b64 	%rd<5>;

	ld.param.u64 	%rd1, [_Z20zero_matrix_kernel_tI6__halfEvPT_i_param_0];
	ld.param.u32 	%r2, [_Z20zero_matrix_kernel_tI6__halfEvPT_i_param_1];
	mov.u32 	%r3, %ctaid.x;
	mov.u32 	%r4, %ntid.x;
	mov.u32 	%r5, %tid.x;
	mad.lo.s32 	%r1, %r3, %r4, %r5;
	setp.ge.s32 	%p1, %r1, %r2;
	@%p1 bra 	$L__BB44_2;
	cvta.to.global.u64 	%rd2, %rd1;
	mov.f32 	%f1, 0f00000000;
	// begin inline asm
	{  cvt.rn.f16.f32 %rs1, %f1;}

	// end inline asm
	mul.wide.s32 	%rd3, %r1, 2;
	add.s64 	%rd4, %rd2, %rd3;
	st.global.u16 	[%rd4], %rs1;
$L__BB44_2:
	ret;

}
	// .globl	_Z20zero_matrix_kernel_tI13__nv_bfloat16EvPT_i
.visible .entry _Z20zero_matrix_kernel_tI13__nv_bfloat16EvPT_i(
	.param .u64 .ptr .align 1 _Z20zero_matrix_kernel_tI13__nv_bfloat16EvPT_i_param_0,
	.param .u32 _Z20zero_matrix_kernel_tI13__nv_bfloat16EvPT_i_param_1
)
{
	.reg .pred 	%p<2>;
	.reg .b16 	%rs<2>;
	.reg .b32 	%r<6>;
	.reg .b32 	%f<2>;
	.reg .b64 	%rd<5>;

	ld.param.u64 	%rd1, [_Z20zero_matrix_kernel_tI13__nv_bfloat16EvPT_i_param_0];
	ld.param.u32 	%r2, [_Z20zero_matrix_kernel_tI13__nv_bfloat16EvPT_i_param_1];
	mov.u32 	%r3, %ctaid.x;
	mov.u32 	%r4, %ntid.x;
	mov.u32 	%r5, %tid.x;
	mad.lo.s32 	%r1, %r3, %r4, %r5;
	setp.ge.s32 	%p1, %r1, %r2;
	@%p1 bra 	$L__BB45_2;
	cvta.to.global.u64 	%rd2, %rd1;
	mov.f32 	%f1, 0f00000000;
	// begin inline asm
	{  cvt.rn.bf16.f32 %rs1, %f1;}

	// end inline asm
	mul.wide.s32 	%rd3, %r1, 2;
	add.s64 	%rd4, %rd2, %rd3;
	st.global.u16 	[%rd4], %rs1;
$L__BB45_2:
	ret;

}
	// .globl	fill_matrix_kernel
.visible .entry fill_matrix_kernel(
	.param .u64 .ptr .align 1 fill_matrix_kernel_param_0,
	.param .f32 fill_matrix_kernel_param_1,
	.param .u32 fill_matrix_kernel_param_2
)
{
	.reg .pred 	%p<2>;
	.reg .b32 	%r<6>;
	.reg .b32 	%f<2>;
	.reg .b64 	%rd<5>;

	ld.param.u64 	%rd1, [fill_matrix_kernel_param_0];
	ld.param.f32 	%f1, [fill_matrix_kernel_param_1];
	ld.param.u32 	%r2, [fill_matrix_kernel_param_2];
	mov.u32 	%r3, %ctaid.x;
	mov.u32 	%r4, %ntid.x;
	mov.u32 	%r5, %tid.x;
	mad.lo.s32 	%r1, %r3, %r4, %r5;
	setp.ge.s32 	%p1, %r1, %r2;
	@%p1 bra 	$L__BB46_2;
	cvta.to.global.u64 	%rd2, %rd1;
	mul.wide.s32 	%rd3, %r1, 4;
	add.s64 	%rd4, %rd2, %rd3;
	st.global.f32 	[%rd4], %f1;
$L__BB46_2:
	ret;

}
	// .globl	weight_update_fp16_kernel
.visible .entry weight_update_fp16_kernel(
	.param .u64 .ptr .align 1 weight_update_fp16_kernel_param_0,
	.param .u64 .ptr .align 1 weight_update_fp16_kernel_param_1,
	.param .f32 weight_update_fp16_kernel_param_2,
	.param .u32 weight_update_fp16_kernel_param_3
)
{
	.reg .pred 	%p<2>;
	.reg .b16 	%rs<4>;
	.reg .b32 	%r<6>;
	.reg .b32 	%f<5>;
	.reg .b64 	%rd<8>;

	ld.param.u64 	%rd1, [weight_update_fp16_kernel_param_0];
	ld.param.u64 	%rd2, [weight_update_fp16_kernel_param_1];
	ld.param.f32 	%f1, [weight_update_fp16_kernel_param_2];
	ld.param.u32 	%r2, [weight_update_fp16_kernel_param_3];
	mov.u32 	%r3, %ctaid.x;
	mov.u32 	%r4, %ntid.x;
	mov.u32 	%r5, %tid.x;
	mad.lo.s32 	%r1, %r3, %r4, %r5;
	setp.ge.s32 	%p1, %r1, %r2;
	@%p1 bra 	$L__BB47_2;
	cvta.to.global.u64 	%rd3, %rd1;
	cvta.to.global.u64 	%rd4, %rd2;
	mul.wide.s32 	%rd5, %r1, 2;
	add.s64 	%rd6, %rd3, %rd5;
	ld.global.u16 	%rs1, [%rd6];
	// begin inline asm
	{  cvt.f32.f16 %f2, %rs1;}

	// end inline asm
	add.s64 	%rd7, %rd4, %rd5;
	ld.global.u16 	%rs2, [%rd7];
	// begin inline asm
	{  cvt.f32.f16 %f3, %rs2;}

	// end inline asm
	fma.rn.f32 	%f4, %f1, %f3, %f2;
	// begin inline asm
	{  cvt.rn.f16.f32 %rs3, %f4;}

	// end inline asm
	st.global.u16 	[%rd6], %rs3;
$L__BB47_2:
	ret;

}
	// .globl	weight_update_bf16_kernel
.visible .entry weight_update_bf16_kernel(
	.param .u64 .ptr .align 1 weight_update_bf16_kernel_param_0,
	.param .u64 .ptr .align 1 weight_update_bf16_kernel_param_1,
	.param .f32 weight_update_bf16_kernel_param_2,
	.param .u32 weight_update_bf16_kernel_param_3
)
{
	.reg .pred 	%p<2>;
	.reg .b16 	%rs<4>;
	.reg .b32 	%r<6>;
	.reg .b32 	%f<5>;
	.reg .b64 	%rd<8>;

	ld.param.u64 	%rd1, [weight_update_bf16_kernel_param_0];
	ld.param.u64 	%rd2, [weight_update_bf16_kernel_param_1];
	ld.param.f32 	%f1, [weight_update_bf16_kernel_param_2];
	ld.param.u32 	%r2, [weight_update_bf16_kernel_param_3];
	mov.u32 	%r3, %ctaid.x;
	mov.u32 	%r4, %ntid.x;
	mov.u32 	%r5, %tid.x;
	mad.lo.s32 	%r1, %r3, %r4, %r5;
	setp.ge.s32 	%p1, %r1, %r2;
	@%p1 bra 	$L__BB48_2;
	cvta.to.global.u64 	%rd3, %rd1;
	cvta.to.global.u64 	%rd4, %rd2;
	mul.wide.s32 	%rd5, %r1, 2;
	add.s64 	%rd6, %rd3, %rd5;
	ld.global.u16 	%rs1, [%rd6];
	// begin inline asm
	{ cvt.f32.bf16 %f2, %rs1;}

	// end inline asm
	add.s64 	%rd7, %rd4, %rd5;
	ld.global.u16 	%rs2, [%rd7];
	// begin inline asm
	{ cvt.f32.bf16 %f3, %rs2;}

	// end inline asm
	fma.rn.f32 	%f4, %f1, %f3, %f2;
	// begin inline asm
	{  cvt.rn.bf16.f32 %rs3, %f4;}

	// end inline asm
	st.global.u16 	[%rd6], %rs3;
$L__BB48_2:
	ret;

}
	// .globl	element_div_kernel
.visible .entry element_div_kernel(
	.param .u64 .ptr .align 1 element_div_kernel_param_0,
	.param .u64 .ptr .align 1 element_div_kernel_param_1,
	.param .u64 .ptr .align 1 element_div_kernel_param_2,
	.param .u32 element_div_kernel_param_3
)
{
	.reg .pred 	%p<3>;
	.reg .b32 	%r<6>;
	.reg .b32 	%f<7>;
	.reg .b64 	%rd<13>;

	ld.param.u64 	%rd1, [element_div_kernel_param_0];
	ld.param.u64 	%rd2, [element_div_kernel_param_1];
	ld.param.u64 	%rd3, [element_div_kernel_param_2];
	ld.param.u32 	%r2, [element_div_kernel_param_3];
	mov.u32 	%r3, %ctaid.x;
	mov.u32 	%r4, %ntid.x;
	mov.u32 	%r5, %tid.x;
	mad.lo.s32 	%r1, %r3, %r4, %r5;
	setp.ge.s32 	%p1, %r1, %r2;
	@%p1 bra 	$L__BB49_4;
	cvta.to.global.u64 	%rd4, %rd3;
	mul.wide.s32 	%rd5, %r1, 4;
	add.s64 	%rd6, %rd4, %rd5;
	ld.global.f32 	%f1, [%rd6];
	setp.eq.f32 	%p2, %f1, 0f00000000;
	mov.f32 	%f6, 0f00000000;
	@%p2 bra 	$L__BB49_3;
	cvta.to.global.u64 	%rd7, %rd2;
	add.s64 	%rd9, %rd7, %rd5;
	ld.global.f32 	%f5, [%rd9];
	div.rn.f32 	%f6, %f5, %f1;
$L__BB49_3:
	cvta.to.global.u64 	%rd10, %rd1;
	add.s64 	%rd12, %rd10, %rd5;
	st.global.f32 	[%rd12], %f6;
$L__BB49_4:
	ret;

}
	// .globl	_Z20element_div_kernel_tI6__halfEvPT_PKS1_S4_i
.visible .entry _Z20element_div_kernel_tI6__halfEvPT_PKS1_S4_i(
	.param .u64 .ptr .align 1 _Z20element_div_kernel_tI6__halfEvPT_PKS1_S4_i_param_0,
	.param .u64 .ptr .align 1 _Z20element_div_kernel_tI6__halfEvPT_PKS1_S4_i_param_1,
	.param .u64 .ptr .align 1 _Z20element_div_kernel_tI6__halfEvPT_PKS1_S4_i_param_2,
	.param .u32 _Z20element_div_kernel_tI6__halfEvPT_PKS1_S4_i_param_3
)
{
	.reg .pred 	%p<3>;
	.reg .b16 	%rs<4>;
	.reg .b32 	%r<6>;
	.reg .b32 	%f<5>;
	.reg .b64 	%rd<11>;

	ld.param.u64 	%rd1, [_Z20element_div_kernel_tI6__halfEvPT_PKS1_S4_i_param_0];
	ld.param.u64 	%rd2, [_Z20element_div_kernel_tI6__halfEvPT_PKS1_S4_i_param_1];
	ld.param.u64 	%rd3, [_Z20element_div_kernel_tI6__halfEvPT_PKS1_S4_i_param_2];
	ld.param.u32 	%r2, [_Z20element_div_kernel_tI6__halfEvPT_PKS1_S4_i_param_3];
	mov.u32 	%r3, %ctaid.x;
	mov.u32 	%r4, %ntid.x;
	mov.u32 	%r5, %tid.x;
	mad.lo.s32 	%r1, %r3, %r4, %r5;
	setp.ge.s32 	%p1, %r1, %r2;
	@%p1 bra 	$L__BB50_2;
	cvta.to.global.u64 	%rd4, %rd3;
	cvta.to.global.u64 	%rd5, %rd2;
	cvta.to.global.u64 	%rd6, %rd1;
	mul.wide.s32 	%rd7, %r1, 2;
	add.s64 	%rd8, %rd4, %rd7;
	ld.global.u16 	%rs1, [%rd8];
	// begin inline asm
	{  cvt.f32.f16 %f1, %rs1;}

	// end inline asm
	add.s64 	%rd9, %rd5, %rd7;
	ld.global.u16 	%rs2, [%rd9];
	// begin inline asm
	{  cvt.f32.f16 %f2, %rs2;}

	// end inline asm
	setp.eq.f32 	%p2, %f1, 0f00000000;
	div.rn.f32 	%f4, %f2, %f1;
	selp.f32 	%f3, 0f00000000, %f4, %p2;
	// begin inline asm
	{  cvt.rn.f16.f32 %rs3, %f3;}

	// end inline asm
	add.s64 	%rd10, %rd6, %rd7;
	st.global.u16 	[%rd10], %rs3;
$L__BB50_2:
	ret;

}
	// .globl	_Z20element_div_kernel_tI13__nv_bfloat16EvPT_PKS1_S4_i
.visible .entry _Z20element_div_kernel_tI13__nv_bfloat16EvPT_PKS1_S4_i(
	.param .u64 .ptr .align 1 _Z20element_div_kernel_tI13__nv_bfloat16EvPT_PKS1_S4_i_param_0,
	.param .u64 .ptr .align 1 _Z20element_div_kernel_tI13__nv_bfloat16EvPT_PKS1_S4_i_param_1,
	.param .u64 .ptr .align 1 _Z20element_div_kernel_tI13__nv_bfloat16EvPT_PKS1_S4_i_param_2,
	.param .u32 _Z20element_div_kernel_tI13__nv_bfloat16EvPT_PKS1_S4_i_param_3
)
{
	.reg .pred 	%p<3>;
	.reg .b16 	%rs<4>;
	.reg .b32 	%r<6>;
	.reg .b32 	%f<5>;
	.reg .b64 	%rd<11>;

	ld.param.u64 	%rd1, [_Z20element_div_kernel_tI13__nv_bfloat16EvPT_PKS1_S4_i_param_0];
	ld.param.u64 	%rd2, [_Z20element_div_kernel_tI13__nv_bfloat16EvPT_PKS1_S4_i_param_1];
	ld.param.u64 	%rd3, [_Z20element_div_kernel_tI13__nv_bfloat16EvPT_PKS1_S4_i_param_2];
	ld.param.u32 	%r2, [_Z20element_div_kernel_tI13__nv_bfloat16EvPT_PKS1_S4_i_param_3];
	mov.u32 	%r3, %ctaid.x;
	mov.u32 	%r4, %ntid.x;
	mov.u32 	%r5, %tid.x;
	mad.lo.s32 	%r1, %r3, %r4, %r5;
	setp.ge.s32 	%p1, %r1, %r2;
	@%p1 bra 	$L__BB51_2;
	cvta.to.global.u64 	%rd4, %rd3;
	cvta.to.global.u64 	%rd5, %rd2;
	cvta.to.global.u64 	%rd6, %rd1;
	mul.wide.s32 	%rd7, %r1, 2;
	add.s64 	%rd8, %rd4, %rd7;
	ld.global.u16 	%rs1, [%rd8];
	// begin inline asm
	{ cvt.f32.bf16 %f1, %rs1;}

	// end inline asm
	add.s64 	%rd9, %rd5, %rd7;
	ld.global.u16 	%rs2, [%rd9];
	// begin inline asm
	{ cvt.f32.bf16 %f2, %rs2;}

	// end inline asm
	setp.eq.f32 	%p2, %f1, 0f00000000;
	div.rn.f32 	%f4, %f2, %f1;
	selp.f32 	%f3, 0f00000000, %f4, %p2;
	// begin inline asm
	{  cvt.rn.bf16.f32 %rs3, %f3;}

	// end inline asm
	add.s64 	%rd10, %rd6, %rd7;
	st.global.u16 	[%rd10], %rs3;
$L__BB51_2:
	ret;

}
	// .globl	_Z20element_div_kernel_tIfEvPT_PKS0_S3_i
.visible .entry _Z20element_div_kernel_tIfEvPT_PKS0_S3_i(
	.param .u64 .ptr .align 1 _Z20element_div_kernel_tIfEvPT_PKS0_S3_i_param_0,
	.param .u64 .ptr .align 1 _Z20element_div_kernel_tIfEvPT_PKS0_S3_i_param_1,
	.param .u64 .ptr .align 1 _Z20element_div_kernel_tIfEvPT_PKS0_S3_i_param_2,
	.param .u32 _Z20element_div_kernel_tIfEvPT_PKS0_S3_i_param_3
)
{
	.reg .pred 	%p<3>;
	.reg .b32 	%r<6>;
	.reg .b32 	%f<5>;
	.reg .b64 	%rd<11>;

	ld.param.u64 	%rd1, [_Z20element_div_kernel_tIfEvPT_PKS0_S3_i_param_0];
	ld.param.u64 	%rd2, [_Z20element_div_kernel_tIfEvPT_PKS0_S3_i_param_1];
	ld.param.u64 	%rd3, [_Z20element_div_kernel_tIfEvPT_PKS0_S3_i_param_2];
	ld.param.u32 	%r2, [_Z20element_div_kernel_tIfEvPT_PKS0_S3_i_param_3];
	mov.u32 	%r3, %ctaid.x;
	mov.u32 	%r4, %ntid.x;
	mov.u32 	%r5, %tid.x;
	mad.lo.s32 	%r1, %r3, %r4, %r5;
	setp.ge.s32 	%p1, %r1, %r2;
	@%p1 bra 	$L__BB52_2;
	cvta.to.global.u64 	%rd4, %rd3;
	cvta.to.global.u64 	%rd5, %rd2;
	cvta.to.global.u64 	%rd6, %rd1;
	mul.wide.s32 	%rd7, %r1, 4;
	add.s64 	%rd8, %rd4, %rd7;
	ld.global.f32 	%f1, [%rd8];
	add.s64 	%rd9, %rd5, %rd7;
	ld.global.f32 	%f2, [%rd9];
	setp.eq.f32 	%p2, %f1, 0f00000000;
	div.rn.f32 	%f3, %f2, %f1;
	selp.f32 	%f4, 0f00000000, %f3, %p2;
	add.s64 	%rd10, %rd6, %rd7;
	st.global.f32 	[%rd10], %f4;
$L__BB52_2:
	ret;

}
	// .globl	element_mul_kernel
.visible .entry element_mul_kernel(
	.param .u64 .ptr .align 1 element_mul_kernel_param_0,
	.param .u64 .ptr .align 1 element_mul_kernel_param_1,
	.param .u64 .ptr .align 1 element_mul_kernel_param_2,
	.param .f32 element_mul_kernel_param_3,
	.param .f32 element_mul_kernel_param_4,
	.param .u32 element_mul_kernel_param_5
)
{
	.reg .pred 	%p<2>;
	.reg .b32 	%r<6>;
	.reg .b32 	%f<9>;
	.reg .b64 	%rd<11>;

	ld.param.u64 	%rd1, [element_mul_kernel_param_0];
	ld.param.u64 	%rd2, [element_mul_kernel_param_1];
	ld.param.u64 	%rd3, [element_mul_kernel_param_2];
	ld.param.f32 	%f1, [element_mul_kernel_param_3];
	ld.param.f32 	%f2, [element_mul_kernel_param_4];
	ld.param.u32 	%r2, [element_mul_kernel_param_5];
	mov.u32 	%r3, %ctaid.x;
	mov.u32 	%r4, %ntid.x;
	mov.u32 	%r5, %tid.x;
	mad.lo.s32 	%r1, %r3, %r4, %r5;
	setp.ge.s32 	%p1, %r1, %r2;
	@%p1 bra 	$L__BB53_2;
	cvta.to.global.u64 	%rd4, %rd2;
	cvta.to.global.u64 	%rd5, %rd3;
	cvta.to.global.u64 	%rd6, %rd1;
	mul.wide.s32 	%rd7, %r1, 4;
	add.s64 	%rd8, %rd4, %rd7;
	ld.global.f32 	%f3, [%rd8];
	mul.f32 	%f4, %f1, %f3;
	add.s64 	%rd9, %rd5, %rd7;
	ld.global.f32 	%f5, [%rd9];
	add.s64 	%rd10, %rd6, %rd7;
	ld.global.f32 	%f6, [%rd10];
	mul.f32 	%f7, %f2, %f6;
	fma.rn.f32 	%f8, %f4, %f5, %f7;
	st.global.f32 	[%rd10], %f8;
$L__BB53_2:
	ret;

}
	// .globl	_Z20element_mul_kernel_tI6__halfEvPT_PKS1_S4_ffi
.visible .entry _Z20element_mul_kernel_tI6__halfEvPT_PKS1_S4_ffi(
	.param .u64 .ptr .align 1 _Z20element_mul_kernel_tI6__halfEvPT_PKS1_S4_ffi_param_0,
	.param .u64 .ptr .align 1 _Z20element_mul_kernel_tI6__halfEvPT_PKS1_S4_ffi_param_1,
	.param .u64 .ptr .align 1 _Z20element_mul_kernel_tI6__halfEvPT_PKS1_S4_ffi_param_2,
	.param .f32 _Z20element_mul_kernel_tI6__halfEvPT_PKS1_S4_ffi_param_3,
	.param .f32 _Z20element_mul_kernel_tI6__halfEvPT_PKS1_S4_ffi_param_4,
	.param .u32 _Z20element_mul_kernel_tI6__halfEvPT_PKS1_S4_ffi_param_5
)
{
	.reg .pred 	%p<2>;
	.reg .b16 	%rs<5>;
	.reg .b32 	%r<6>;
	.reg .b32 	%f<9>;
	.reg .b64 	%rd<11>;

	ld.param.u64 	%rd1, [_Z20element_mul_kernel_tI6__halfEvPT_PKS1_S4_ffi_param_0];
	ld.param.u64 	%rd2, [_Z20element_mul_kernel_tI6__halfEvPT_PKS1_S4_ffi_param_1];
	ld.param.u64 	%rd3, [_Z20element_mul_kernel_tI6__halfEvPT_PKS1_S4_ffi_param_2];
	ld.param.f32 	%f1, [_Z20element_mul_kernel_tI6__halfEvPT_PKS1_S4_ffi_param_3];
	ld.param.f32 	%f2, [_Z20element_mul_kernel_tI6__halfEvPT_PKS1_S4_ffi_param_4];
	ld.param.u32 	%r2, [_Z20element_mul_kernel_tI6__halfEvPT_PKS1_S4_ffi_param_5];
	mov.u32 	%r3, %ctaid.x;
	mov.u32 	%r4, %ntid.x;
	mov.u32 	%r5, %tid.x;
	mad.lo.s32 	%r1, %r3, %r4, %r5;
	setp.ge.s32 	%p1, %r1, %r2;
	@%p1 bra 	$L__BB54_2;
	cvta.to.global.u64 	%rd4, %rd2;
	cvta.to.global.u64 	%rd5, %rd3;
	cvta.to.global.u64 	%rd6, %rd1;
	mul.wide.s32 	%rd7, %r1, 2;
	add.s64 	%rd8, %rd4, %rd7;
	ld.global.u16 	%rs1, [%rd8];
	// begin inline asm
	{  cvt.f32.f16 %f3, %rs1;}

	// end inline asm
	add.s64 	%rd9, %rd5, %rd7;
	ld.global.u16 	%rs2, [%rd9];
	// begin inline asm
	{  cvt.f32.f16 %f4, %rs2;}

	// end inline asm
	add.s64 	%rd10, %rd6, %rd7;
	ld.global.u16 	%rs3, [%rd10];
	// begin inline asm
	{  cvt.f32.f16 %f5, %rs3;}

	// end inline asm
	mul.f32 	%f7, %f1, %f3;
	mul.f32 	%f8, %f2, %f5;
	fma.rn.f32 	%f6, %f7, %f4, %f8;
	// begin inline asm
	{  cvt.rn.f16.f32 %rs4, %f6;}

	// end inline asm
	st.global.u16 	[%rd10], %rs4;
$L__BB54_2:
	ret;

}
	// .globl	_Z20element_mul_kernel_tI13__nv_bfloat16EvPT_PKS1_S4_ffi
.visible .entry _Z20element_mul_kernel_tI13__nv_bfloat16EvPT_PKS1_S4_ffi(
	.param .u64 .ptr .align 1 _Z20element_mul_kernel_tI13__nv_bfloat16EvPT_PKS1_S4_ffi_param_0,
	.param .u64 .ptr .align 1 _Z20element_mul_kernel_tI13__nv_bfloat16EvPT_PKS1_S4_ffi_param_1,
	.param .u64 .ptr .align 1 _Z20element_mul_kernel_tI13__nv_bfloat16EvPT_PKS1_S4_ffi_param_2,
	.param .f32 _Z20element_mul_kernel_tI13__nv_bfloat16EvPT_PKS1_S4_ffi_param_3,
	.param .f32 _Z20element_mul_kernel_tI13__nv_bfloat16EvPT_PKS1_S4_ffi_param_4,
	.param .u32 _Z20element_mul_kernel_tI13__nv_bfloat16EvPT_PKS1_S4_ffi_param_5
)
{
	.reg .pred 	%p<2>;
	.reg .b16 	%rs<5>;
	.reg .b32 	%r<6>;
	.reg .b32 	%f<9>;
	.reg .b64 	%rd<11>;

	ld.param.u64 	%rd1, [_Z20element_mul_kernel_tI13__nv_bfloat16EvPT_PKS1_S4_ffi_param_0];
	ld.param.u64 	%rd2, [_Z20element_mul_kernel_tI13__nv_bfloat16EvPT_PKS1_S4_ffi_param_1];
	ld.param.u64 	%rd3, [_Z20element_mul_kernel_tI13__nv_bfloat16EvPT_PKS1_S4_ffi_param_2];
	ld.param.f32 	%f1, [_Z20element_mul_kernel_tI13__nv_bfloat16EvPT_PKS1_S4_ffi_param_3];
	ld.param.f32 	%f2, [_Z20element_mul_kernel_tI13__nv_bfloat16EvPT_PKS1_S4_ffi_param_4];
	ld.param.u32 	%r2, [_Z20element_mul_kernel_tI13__nv_bfloat16EvPT_PKS1_S4_ffi_param_5];
	mov.u32 	%r3, %ctaid.x;
	mov.u32 	%r4, %ntid.x;
	mov.u32 	%r5, %tid.x;
	mad.lo.s32 	%r1, %r3, %r4, %r5;
	setp.ge.s32 	%p1, %r1, %r2;
	@%p1 bra 	$L__BB55_2;
	cvta.to.global.u64 	%rd4, %rd2;
	cvta.to.global.u64 	%rd5, %rd3;
	cvta.to.global.u64 	%rd6, %rd1;
	mul.wide.s32 	%rd7, %r1, 2;
	add.s64 	%rd8, %rd4, %rd7;
	ld.global.u16 	%rs1, [%rd8];
	// begin inline asm
	{ cvt.f32.bf16 %f3, %rs1;}

	// end inline asm
	add.s64 	%rd9, %rd5, %rd7;
	ld.global.u16 	%rs2, [%rd9];
	// begin inline asm
	{ cvt.f32.bf16 %f4, %rs2;}

	// end inline asm
	add.s64 	%rd10, %rd6, %rd7;
	ld.global.u16 	%rs3, [%rd10];
	// begin inline asm
	{ cvt.f32.bf16 %f5, %rs3;}

	// end inline asm
	mul.f32 	%f7, %f1, %f3;
	mul.f32 	%f8, %f2, %f5;
	fma.rn.f32 	%f6, %f7, %f4, %f8;
	// begin inline asm
	{  cvt.rn.bf16.f32 %rs4, %f6;}

	// end inline asm
	st.global.u16 	[%rd10], %rs4;
$L__BB55_2:
	ret;

}
	// .globl	_Z20element_mul_kernel_tIfEvPT_PKS0_S3_ffi
.visible .entry _Z20element_mul_kernel_tIfEvPT_PKS0_S3_ffi(
	.param .u64 .ptr .align 1 _Z20element_mul_kernel_tIfEvPT_PKS0_S3_ffi_param_0,
	.param .u64 .ptr .align 1 _Z20element_mul_kernel_tIfEvPT_PKS0_S3_ffi_param_1,
	.param .u64 .ptr .align 1 _Z20element_mul_kernel_tIfEvPT_PKS0_S3_ffi_param_2,
	.param .f32 _Z20element_mul_kernel_tIfEvPT_PKS0_S3_ffi_param_3,
	.param .f32 _Z20element_mul_kernel_tIfEvPT_PKS0_S3_ffi_param_4,
	.param .u32 _Z20element_mul_kernel_tIfEvPT_PKS0_S3_ffi_param_5
)
{
	.reg .pred 	%p<2>;
	.reg .b32 	%r<6>;
	.reg .b32 	%f<9>;
	.reg .b64 	%rd<11>;

	ld.param.u64 	%rd1, [_Z20element_mul_kernel_tIfEvPT_PKS0_S3_ffi_param_0];
	ld.param.u64 	%rd2, [_Z20element_mul_kernel_tIfEvPT_PKS0_S3_ffi_param_1];
	ld.param.u64 	%rd3, [_Z20element_mul_kernel_tIfEvPT_PKS0_S3_ffi_param_2];
	ld.param.f32 	%f1, [_Z20element_mul_kernel_tIfEvPT_PKS0_S3_ffi_param_3];
	ld.param.f32 	%f2, [_Z20element_mul_kernel_tIfEvPT_PKS0_S3_ffi_param_4];
	ld.param.u32 	%r2, [_Z20element_mul_kernel_tIfEvPT_PKS0_S3_ffi_param_5];
	mov.u32 	%r3, %ctaid.x;
	mov.u32 	%r4, %ntid.x;
	mov.u32 	%r5, %tid.x;
	mad.lo.s32 	%r1, %r3, %r4, %r5;
	setp.ge.s32 	%p1, %r1, %r2;
	@%p1 bra 	$L__BB56_2;
	cvta.to.global.u64 	%rd4, %rd2;
	cvta.to.global.u64 	%rd5, %rd3;
	cvta.to.global.u64 	%rd6, %rd1;
	mul.wide.s32 	%rd7, %r1, 4;
	add.s64 	%rd8, %rd4, %rd7;
	ld.global.f32 	%f3, [%rd8];
	add.s64 	%rd9, %rd5, %rd7;
	ld.global.f32 	%f4, [%rd9];
	add.s64 	%rd10, %rd6, %rd7;
	ld.global.f32 	%f5, [%rd10];
	mul.f32 	%f6, %f1, %f3;
	mul.f32 	%f7, %f2, %f5;
	fma.rn.f32 	%f8, %f6, %f4, %f7;
	st.global.f32 	[%rd10], %f8;
$L__BB56_2:
	ret;

}
	// .globl	softmax_backward_kernel
.visible .entry softmax_backward_kernel(
	.param .u64 .ptr .align 1 softmax_backward_kernel_param_0,
	.param .u64 .ptr .align 1 softmax_backward_kernel_param_1,
	.param .u64 .ptr .align 1 softmax_backward_kernel_param_2,
	.param .u32 softmax_backward_kernel_param_3,
	.param .u32 softmax_backward_kernel_param_4
)
{
	.reg .pred 	%p<20>;
	.reg .b32 	%r<43>;
	.reg .b32 	%f<172>;
	.reg .b64 	%rd<73>;

	ld.param.u64 	%rd30, [softmax_backward_kernel_param_0];
	ld.param.u64 	%rd28, [softmax_backward_kernel_param_1];
	ld.param.u64 	%rd29, [softmax_backward_kernel_param_2];
	ld.param.u32 	%r29, [softmax_backward_kernel_param_3];
	ld.param.u32 	%r28, [softmax_backward_kernel_param_4];
	cvta.to.global.u64 	%rd1, %rd30;
	mov.u32 	%r1, %ctaid.x;
	setp.ge.s32 	%p1, %r1, %r29;
	@%p1 bra 	$L__BB57_26;
	cvta.to.global.u64 	%rd2, %rd29;
	cvta.to.global.u64 	%rd3, %rd28;
	mul.lo.s32 	%r30, %r28, %r1;
	cvt.s64.s32 	%rd4, %r30;
	mul.wide.s32 	%rd31, %r30, 4;
	add.s64 	%rd5, %rd3, %rd31;
	add.s64 	%rd6, %rd2, %rd31;
	setp.lt.s32 	%p2, %r28, 1;
	mov.f32 	%f170, 0f00000000;
	@%p2 bra 	$L__BB57_14;
	and.b32  	%r2, %r28, 15;
	setp.lt.u32 	%p3, %r28, 16;
	mov.f32 	%f170, 0f00000000;
	mov.b32 	%r34, 0;
	@%p3 bra 	$L__BB57_5;
	and.b32  	%r34, %r28, 2147483632;
	neg.s32 	%r38, %r34;
	shl.b64 	%rd32, %rd4, 2;
	add.s64 	%rd33, %rd32, 32;
	add.s64 	%rd69, %rd2, %rd33;
	add.s64 	%rd68, %rd3, %rd33;
	mov.f32 	%f170, 0f00000000;
$L__BB57_4:
	.pragma "nounroll";
	ld.global.f32 	%f18, [%rd69+-32];
	ld.global.f32 	%f19, [%rd68+-32];
	fma.rn.f32 	%f20, %f18, %f19, %f170;
	ld.global.f32 	%f21, [%rd69+-28];
	ld.global.f32 	%f22, [%rd68+-28];
	fma.rn.f32 	%f23, %f21, %f22, %f20;
	ld.global.f32 	%f24, [%rd69+-24];
	ld.global.f32 	%f25, [%rd68+-24];
	fma.rn.f32 	%f26, %f24, %f25, %f23;
	ld.global.f32 	%f27, [%rd69+-20];
	ld.global.f32 	%f28, [%rd68+-20];
	fma.rn.f32 	%f29, %f27, %f28, %f26;
	ld.global.f32 	%f30, [%rd69+-16];
	ld.global.f32 	%f31, [%rd68+-16];
	fma.rn.f32 	%f32, %f30, %f31, %f29;
	ld.global.f32 	%f33, [%rd69+-12];
	ld.global.f32 	%f34, [%rd68+-12];
	fma.rn.f32 	%f35, %f33, %f34, %f32;
	ld.global.f32 	%f36, [%rd69+-8];
	ld.global.f32 	%f37, [%rd68+-8];
	fma.rn.f32 	%f38, %f36, %f37, %f35;
	ld.global.f32 	%f39, [%rd69+-4];
	ld.global.f32 	%f40, [%rd68+-4];
	fma.rn.f32 	%f41, %f39, %f40, %f38;
	ld.global.f32 	%f42, [%rd69];
	ld.global.f32 	%f43, [%rd68];
	fma.rn.f32 	%f44, %f42, %f43, %f41;
	ld.global.f32 	%f45, [%rd69+4];
	ld.global.f32 	%f46, [%rd68+4];
	fma.rn.f32 	%f47, %f45, %f46, %f44;
	ld.global.f32 	%f48, [%rd69+8];
	ld.global.f32 	%f49, [%rd68+8];
	fma.rn.f32 	%f50, %f48, %f49, %f47;
	ld.global.f32 	%f51, [%rd69+12];
	ld.global.f32 	%f52, [%rd68+12];
	fma.rn.f32 	%f53, %f51, %f52, %f50;
	ld.global.f32 	%f54, [%rd69+16];
	ld.global.f32 	%f55, [%rd68+16];
	fma.rn.f32 	%f56, %f54, %f55, %f53;
	ld.global.f32 	%f57, [%rd69+20];
	ld.global.f32 	%f58, [%rd68+20];
	fma.rn.f32 	%f59, %f57, %f58, %f56;
	ld.global.f32 	%f60, [%rd69+24];
	ld.global.f32 	%f61, [%rd68+24];
	fma.rn.f32 	%f62, %f60, %f61, %f59;
	ld.global.f32 	%f63, [%rd69+28];
	ld.global.f32 	%f64, [%rd68+28];
	fma.rn.f32 	%f170, %f63, %f64, %f62;
	add.s32 	%r38, %r38, 16;
	add.s64 	%rd69, %rd69, 64;
	add.s64 	%rd68, %rd68, 64;
	setp.eq.s32 	%p4, %r38, 0;
	@%p4 bra 	$L__BB57_5;
	bra.uni 	$L__BB57_4;
$L__BB57_5:
	setp.eq.s32 	%p5, %r2, 0;
	@%p5 bra 	$L__BB57_14;
	and.b32  	%r6, %r28, 7;
	setp.lt.u32 	%p6, %r2, 8;
	@%p6 bra 	$L__BB57_8;
	mul.wide.u32 	%rd34, %r34, 4;
	add.s64 	%rd35, %rd6, %rd34;
	ld.global.f32 	%f66, [%rd35];
	add.s64 	%rd36, %rd5, %rd34;
	ld.global.f32 	%f67, [%rd36];
	fma.rn.f32 	%f68, %f66, %f67, %f170;
	ld.global.f32 	%f69, [%rd35+4];
	ld.global.f32 	%f70, [%rd36+4];
	fma.rn.f32 	%f71, %f69, %f70, %f68;
	ld.global.f32 	%f72, [%rd35+8];
	ld.global.f32 	%f73, [%rd36+8];
	fma.rn.f32 	%f74, %f72, %f73, %f71;
	ld.global.f32 	%f75, [%rd35+12];
	ld.global.f32 	%f76, [%rd36+12];
	fma.rn.f32 	%f77, %f75, %f76, %f74;
	ld.global.f32 	%f78, [%rd35+16];
	ld.global.f32 	%f79, [%rd36+16];
	fma.rn.f32 	%f80, %f78, %f79, %f77;
	ld.global.f32 	%f81, [%rd35+20];
	ld.global.f32 	%f82, [%rd36+20];
	fma.rn.f32 	%f83, %f81, %f82, %f80;
	ld.global.f32 	%f84, [%rd35+24];
	ld.global.f32 	%f85, [%rd36+24];
	fma.rn.f32 	%f86, %f84, %f85, %f83;
	ld.global.f32 	%f87, [%rd35+28];
	ld.global.f32 	%f88, [%rd36+28];
	fma.rn.f32 	%f170, %f87, %f88, %f86;
	add.s32 	%r34, %r34, 8;
$L__BB57_8:
	setp.eq.s32 	%p7, %r6, 0;
	@%p7 bra 	$L__BB57_14;
	and.b32  	%r9, %r28, 3;
	setp.lt.u32 	%p8, %r6, 4;
	@%p8 bra 	$L__BB57_11;
	mul.wide.u32 	%rd37, %r34, 4;
	add.s64 	%rd38, %rd6, %rd37;
	ld.global.f32 	%f90, [%rd38];
	add.s64 	%rd39, %rd5, %rd37;
	ld.global.f32 	%f91, [%rd39];
	fma.rn.f32 	%f92, %f90, %f91, %f170;
	ld.global.f32 	%f93, [%rd38+4];
	ld.global.f32 	%f94, [%rd39+4];
	fma.rn.f32 	%f95, %f93, %f94, %f92;
	ld.global.f32 	%f96, [%rd38+8];
	ld.global.f32 	%f97, [%rd39+8];
	fma.rn.f32 	%f98, %f96, %f97, %f95;
	ld.global.f32 	%f99, [%rd38+12];
	ld.global.f32 	%f100, [%rd39+12];
	fma.rn.f32 	%f170, %f99, %f100, %f98;
	add.s32 	%r34, %r34, 4;
$L__BB57_11:
	setp.eq.s32 	%p9, %r9, 0;
	@%p9 bra 	$L__BB57_14;
	shl.b64 	%rd40, %rd4, 2;
	mul.wide.u32 	%rd41, %r34, 4;
	add.s64 	%rd42, %rd40, %rd41;
	add.s64 	%rd67, %rd3, %rd42;
	add.s64 	%rd66, %rd2, %rd42;
	neg.s32 	%r37, %r9;
$L__BB57_13:
	.pragma "nounroll";
	ld.global.f32 	%f101, [%rd66];
	ld.global.f32 	%f102, [%rd67];
	fma.rn.f32 	%f170, %f101, %f102, %f170;
	add.s64 	%rd67, %rd67, 4;
	add.s64 	%rd66, %rd66, 4;
	add.s32 	%r37, %r37, 1;
	setp.ne.s32 	%p10, %r37, 0;
	@%p10 bra 	$L__BB57_13;
$L__BB57_14:
	setp.lt.s32 	%p11, %r28, 1;
	@%p11 bra 	$L__BB57_26;
	and.b32  	%r15, %r28, 7;
	setp.lt.u32 	%p12, %r28, 8;
	mov.b32 	%r40, 0;
	@%p12 bra 	$L__BB57_18;
	and.b32  	%r40, %r28, 2147483640;
	neg.s32 	%r39, %r40;
	shl.b64 	%rd43, %rd4, 2;
	add.s64 	%rd44, %rd43, 16;
	add.s64 	%rd72, %rd2, %rd44;
	add.s64 	%rd71, %rd3, %rd44;
	add.s64 	%rd70, %rd1, %rd44;
$L__BB57_17:
	.pragma "nounroll";
	ld.global.f32 	%f103, [%rd72+-16];
	ld.global.f32 	%f104, [%rd71+-16];
	sub.f32 	%f105, %f104, %f170;
	mul.f32 	%f106, %f103, %f105;
	st.global.f32 	[%rd70+-16], %f106;
	ld.global.f32 	%f107, [%rd72+-12];
	ld.global.f32 	%f108, [%rd71+-12];
	sub.f32 	%f109, %f108, %f170;
	mul.f32 	%f110, %f107, %f109;
	st.global.f32 	[%rd70+-12], %f110;
	ld.global.f32 	%f111, [%rd72+-8];
	ld.global.f32 	%f112, [%rd71+-8];
	sub.f32 	%f113, %f112, %f170;
	mul.f32 	%f114, %f111, %f113;
	st.global.f32 	[%rd70+-8], %f114;
	ld.global.f32 	%f115, [%rd72+-4];
	ld.global.f32 	%f116, [%rd71+-4];
	sub.f32 	%f117, %f116, %f170;
	mul.f32 	%f118, %f115, %f117;
	st.global.f32 	[%rd70+-4], %f118;
	ld.global.f32 	%f119, [%rd72];
	ld.global.f32 	%f120, [%rd71];
	sub.f32 	%f121, %f120, %f170;
	mul.f32 	%f122, %f119, %f121;
	st.global.f32 	[%rd70], %f122;
	ld.global.f32 	%f123, [%rd72+4];
	ld.global.f32 	%f124, [%rd71+4];
	sub.f32 	%f125, %f124, %f170;
	mul.f32 	%f126, %f123, %f125;
	st.global.f32 	[%rd70+4], %f126;
	ld.global.f32 	%f127, [%rd72+8];
	ld.global.f32 	%f128, [%rd71+8];
	sub.f32 	%f129, %f128, %f170;
	mul.f32 	%f130, %f127, %f129;
	st.global.f32 	[%rd70+8], %f130;
	ld.global.f32 	%f131, [%rd72+12];
	ld.global.f32 	%f132, [%rd71+12];
	sub.f32 	%f133, %f132, %f170;
	mul.f32 	%f134, %f131, %f133;
	st.global.f32 	[%rd70+12], %f134;
	add.s32 	%r39, %r39, 8;
	add.s64 	%rd72, %rd72, 32;
	add.s64 	%rd71, %rd71, 32;
	add.s64 	%rd70, %rd70, 32;
	setp.ne.s32 	%p13, %r39, 0;
	@%p13 bra 	$L__BB57_17;
$L__BB57_18:
	setp.eq.s32 	%p14, %r15, 0;
	@%p14 bra 	$L__BB57_26;
	and.b32  	%r23, %r28, 3;
	setp.lt.u32 	%p15, %r15, 4;
	@%p15 bra 	$L__BB57_21;
	cvt.u64.u32 	%rd45, %r40;
	mul.wide.u32 	%rd46, %r40, 4;
	add.s64 	%rd47, %rd6, %rd46;
	ld.global.f32 	%f135, [%rd47];
	add.s64 	%rd48, %rd5, %rd46;
	ld.global.f32 	%f136, [%rd48];
	sub.f32 	%f137, %f136, %f170;
	mul.f32 	%f138, %f135, %f137;
	add.s64 	%rd49, %rd45, %rd4;
	shl.b64 	%rd50, %rd49, 2;
	add.s64 	%rd51, %rd1, %rd50;
	st.global.f32 	[%rd51], %f138;
	ld.global.f32 	%f139, [%rd47+4];
	ld.global.f32 	%f140, [%rd48+4];
	sub.f32 	%f141, %f140, %f170;
	mul.f32 	%f142, %f139, %f141;
	st.global.f32 	[%rd51+4], %f142;
	ld.global.f32 	%f143, [%rd47+8];
	ld.global.f32 	%f144, [%rd48+8];
	sub.f32 	%f145, %f144, %f170;
	mul.f32 	%f146, %f143, %f145;
	st.global.f32 	[%rd51+8], %f146;
	ld.global.f32 	%f147, [%rd47+12];
	ld.global.f32 	%f148, [%rd48+12];
	sub.f32 	%f149, %f148, %f170;
	mul.f32 	%f150, %f147, %f149;
	st.global.f32 	[%rd51+12], %f150;
	add.s32 	%r40, %r40, 4;
$L__BB57_21:
	setp.eq.s32 	%p16, %r23, 0;
	@%p16 bra 	$L__BB57_26;
	setp.eq.s32 	%p17, %r23, 1;
	@%p17 bra 	$L__BB57_24;
	cvt.u64.u32 	%rd52, %r40;
	mul.wide.u32 	%rd53, %r40, 4;
	add.s64 	%rd54, %rd6, %rd53;
	ld.global.f32 	%f151, [%rd54];
	add.s64 	%rd55, %rd5, %rd53;
	ld.global.f32 	%f152, [%rd55];
	sub.f32 	%f153, %f152, %f170;
	mul.f32 	%f154, %f151, %f153;
	add.s64 	%rd56, %rd52, %rd4;
	shl.b64 	%rd57, %rd56, 2;
	add.s64 	%rd58, %rd1, %rd57;
	st.global.f32 	[%rd58], %f154;
	ld.global.f32 	%f155, [%rd54+4];
	ld.global.f32 	%f156, [%rd55+4];
	sub.f32 	%f157, %f156, %f170;
	mul.f32 	%f158, %f155, %f157;
	st.global.f32 	[%rd58+4], %f158;
	add.s32 	%r40, %r40, 2;
$L__BB57_24:
	and.b32  	%r33, %r28, 1;
	setp.eq.b32 	%p18, %r33, 1;
	not.pred 	%p19, %p18;
	@%p19 bra 	$L__BB57_26;
	cvt.u64.u32 	%rd59, %r40;
	mul.wide.u32 	%rd60, %r40, 4;
	add.s64 	%rd61, %rd6, %rd60;
	ld.global.f32 	%f159, [%rd61];
	add.s64 	%rd62, %rd5, %rd60;
	ld.global.f32 	%f160, [%rd62];
	sub.f32 	%f161, %f160, %f170;
	mul.f32 	%f162, %f159, %f161;
	add.s64 	%rd63, %rd59, %rd4;
	shl.b64 	%rd64, %rd63, 2;
	add.s64 	%rd65, %rd1, %rd64;
	st.global.f32 	[%rd65], %f162;
$L__BB57_26:
	ret;

}
	// .globl	element_log_kernel
.visible .entry element_log_kernel(
	.param .u64 .ptr .align 1 element_log_kernel_param_0,
	.param .u64 .ptr .align 1 element_log_kernel_param_1,
	.param .u32 element_log_kernel_param_2
)
{
	.reg .pred 	%p<5>;
	.reg .b32 	%r<10>;
	.reg .b32 	%f<23>;
	.reg .b64 	%rd<8>;

	ld.param.u64 	%rd1, [element_log_kernel_param_0];
	ld.param.u64 	%rd2, [element_log_kernel_param_1];
	ld.param.u32 	%r2, [element_log_kernel_param_2];
	mov.u32 	%r3, %ctaid.x;
	mov.u32 	%r4, %ntid.x;
	mov.u32 	%r5, %tid.x;
	mad.lo.s32 	%r1, %r3, %r4, %r5;
	setp.ge.s32 	%p1, %r1, %r2;
	@%p1 bra 	$L__BB58_2;
	cvta.to.global.u64 	%rd3, %rd2;
	cvta.to.global.u64 	%rd4, %rd1;
	mul.wide.s32 	%rd5, %r1, 4;
	add.s64 	%rd6, %rd3, %rd5;
	ld.global.f32 	%f1, [%rd6];
	setp.lt.f32 	%p2, %f1, 0f00800000;
	mul.f32 	%f2, %f1, 0f4B000000;
	selp.f32 	%f3, %f2, %f1, %p2;
	selp.f32 	%f4, 0fC1B80000, 0f00000000, %p2;
	mov.b32 	%r6, %f3;
	add.s32 	%r7, %r6, -1059760811;
	and.b32  	%r8, %r7, -8388608;
	sub.s32 	%r9, %r6, %r8;
	mov.b32 	%f5, %r9;
	cvt.rn.f32.s32 	%f6, %r8;
	fma.rn.f32 	%f7, %f6, 0f34000000, %f4;
	add.f32 	%f8, %f5, 0fBF800000;
	fma.rn.f32 	%f9, %f8, 0fBE055027, 0f3E1039F6;
	fma.rn.f32 	%f10, %f9, %f8, 0fBDF8CDCC;
	fma.rn.f32 	%f11, %f10, %f8, 0f3E0F2955;
	fma.rn.f32 	%f12, %f11, %f8, 0fBE2AD8B9;
	fma.rn.f32 	%f13, %f12, %f8, 0f3E4CED0B;
	fma.rn.f32 	%f14, %f13, %f8, 0fBE7FFF22;
	fma.rn.f32 	%f15, %f14, %f8, 0f3EAAAA78;
	fma.rn.f32 	%f16, %f15, %f8, 0fBF000000;
	mul.f32 	%f17, %f8, %f16;
	fma.rn.f32 	%f18, %f17, %f8, %f8;
	fma.rn.f32 	%f19, %f7, 0f3F317218, %f18;
	setp.gt.u32 	%p3, %r6, 2139095039;
	fma.rn.f32 	%f20, %f3, 0f7F800000, 0f7F800000;
	selp.f32 	%f21, %f20, %f19, %p3;
	setp.eq.f32 	%p4, %f3, 0f00000000;
	selp.f32 	%f22, 0fFF800000, %f21, %p4;
	add.s64 	%rd7, %rd4, %rd5;
	st.global.f32 	[%rd7], %f22;
$L__BB58_2:
	ret;

}
	// .globl	_Z14scale_kernel_tI6__halfEvPT_fi
.visible .entry _Z14scale_kernel_tI6__halfEvPT_fi(
	.param .u64 .ptr .align 1 _Z14scale_kernel_tI6__halfEvPT_fi_param_0,
	.param .f32 _Z14scale_kernel_tI6__halfEvPT_fi_param_1,
	.param .u32 _Z14scale_kernel_tI6__halfEvPT_fi_param_2
)
{
	.reg .pred 	%p<2>;
	.reg .b16 	%rs<3>;
	.reg .b32 	%r<6>;
	.reg .b32 	%f<4>;
	.reg .b64 	%rd<5>;

	ld.param.u64 	%rd1, [_Z14scale_kernel_tI6__halfEvPT_fi_param_0];
	ld.param.f32 	%f1, [_Z14scale_kernel_tI6__halfEvPT_fi_param_1];
	ld.param.u32 	%r2, [_Z14scale_kernel_tI6__halfEvPT_fi_param_2];
	mov.u32 	%r3, %ctaid.x;
	mov.u32 	%r4, %ntid.x;
	mov.u32 	%r5, %tid.x;
	mad.lo.s32 	%r1, %r3, %r4, %r5;
	setp.ge.s32 	%p1, %r1, %r2;
	@%p1 bra 	$L__BB59_2;
	cvta.to.global.u64 	%rd2, %rd1;
	mul.wide.s32 	%rd3, %r1, 2;
	add.s64 	%rd4, %rd2, %rd3;
	ld.global.u16 	%rs1, [%rd4];
	// begin inline asm
	{  cvt.f32.f16 %f2, %rs1;}

	// end inline asm
	mul.f32 	%f3, %f1, %f2;
	// begin inline asm
	{  cvt.rn.f16.f32 %rs2, %f3;}

	// end inline asm
	st.global.u16 	[%rd4], %rs2;
$L__BB59_2:
	ret;

}
	// .globl	_Z14scale_kernel_tI13__nv_bfloat16EvPT_fi
.visible .entry _Z14scale_kernel_tI13__nv_bfloat16EvPT_fi(
	.param .u64 .ptr .align 1 _Z14scale_kernel_tI13__nv_bfloat16EvPT_fi_param_0,
	.param .f32 _Z14scale_kernel_tI13__nv_bfloat16EvPT_fi_param_1,
	.param .u32 _Z14scale_kernel_tI13__nv_bfloat16EvPT_fi_param_2
)
{
	.reg .pred 	%p<2>;
	.reg .b16 	%rs<3>;
	.reg .b32 	%r<6>;
	.reg .b32 	%f<4>;
	.reg .b64 	%rd<5>;

	ld.param.u64 	%rd1, [_Z14scale_kernel_tI13__nv_bfloat16EvPT_fi_param_0];
	ld.param.f32 	%f1, [_Z14scale_kernel_tI13__nv_bfloat16EvPT_fi_param_1];
	ld.param.u32 	%r2, [_Z14scale_kernel_tI13__nv_bfloat16EvPT_fi_param_2];
	mov.u32 	%r3, %ctaid.x;
	mov.u32 	%r4, %ntid.x;
	mov.u32 	%r5, %tid.x;
	mad.lo.s32 	%r1, %r3, %r4, %r5;
	setp.ge.s32 	%p1, %r1, %r2;
	@%p1 bra 	$L__BB60_2;
	cvta.to.global.u64 	%rd2, %rd1;
	mul.wide.s32 	%rd3, %r1, 2;
	add.s64 	%rd4, %rd2, %rd3;
	ld.global.u16 	%rs1, [%rd4];
	// begin inline asm
	{ cvt.f32.bf16 %f2, %rs1;}

	// end inline asm
	mul.f32 	%f3, %f1, %f2;
	// begin inline asm
	{  cvt.rn.bf16.f32 %rs2, %f3;}

	// end inline asm
	st.global.u16 	[%rd4], %rs2;
$L__BB60_2:
	ret;

}
	// .globl	_Z12ger_kernel_tI6__halfEvPKT_S3_PS1_iiif
.visible .entry _Z12ger_kernel_tI6__halfEvPKT_S3_PS1_iiif(
	.param .u64 .ptr .align 1 _Z12ger_kernel_tI6__halfEvPKT_S3_PS1_iiif_param_0,
	.param .u64 .ptr .align 1 _Z12ger_kernel_tI6__halfEvPKT_S3_PS1_iiif_param_1,
	.param .u64 .ptr .align 1 _Z12ger_kernel_tI6__halfEvPKT_S3_PS1_iiif_param_2,
	.param .u32 _Z12ger_kernel_tI6__halfEvPKT_S3_PS1_iiif_param_3,
	.param .u32 _Z12ger_kernel_tI6__halfEvPKT_S3_PS1_iiif_param_4,
	.param .u32 _Z12ger_kernel_tI6__halfEvPKT_S3_PS1_iiif_param_5,
	.param .f32 _Z12ger_kernel_tI6__halfEvPKT_S3_PS1_iiif_param_6
)
{
	.reg .pred 	%p<4>;
	.reg .b16 	%rs<5>;
	.reg .b32 	%r<13>;
	.reg .b32 	%f<7>;
	.reg .b64 	%rd<13>;

	ld.param.u64 	%rd1, [_Z12ger_kernel_tI6__halfEvPKT_S3_PS1_iiif_param_0];
	ld.param.u64 	%rd2, [_Z12ger_kernel_tI6__halfEvPKT_S3_PS1_iiif_param_1];
	ld.param.u64 	%rd3, [_Z12ger_kernel_tI6__halfEvPKT_S3_PS1_iiif_param_2];
	ld.param.u32 	%r4, [_Z12ger_kernel_tI6__halfEvPKT_S3_PS1_iiif_param_3];
	ld.param.u32 	%r5, [_Z12ger_kernel_tI6__halfEvPKT_S3_PS1_iiif_param_4];
	ld.param.u32 	%r3, [_Z12ger_kernel_tI6__halfEvPKT_S3_PS1_iiif_param_5];
	ld.param.f32 	%f1, [_Z12ger_kernel_tI6__halfEvPKT_S3_PS1_iiif_param_6];
	mov.u32 	%r6, %ctaid.x;
	mov.u32 	%r7, %ntid.x;
	mov.u32 	%r8, %tid.x;
	mad.lo.s32 	%r1, %r6, %r7, %r8;
	mov.u32 	%r9, %ctaid.y;
	mov.u32 	%r10, %ntid.y;
	mov.u32 	%r11, %tid.y;
	mad.lo.s32 	%r2, %r9, %r10, %r11;
	setp.ge.s32 	%p1, %r2, %r4;
	setp.ge.s32 	%p2, %r1, %r5;
	or.pred  	%p3, %p1, %p2;
	@%p3 bra 	$L__BB61_2;
	cvta.to.global.u64 	%rd4, %rd1;
	cvta.to.global.u64 	%rd5, %rd2;
	cvta.to.global.u64 	%rd6, %rd3;
	mul.wide.u32 	%rd7, %r2, 2;
	add.s64 	%rd8, %rd4, %rd7;
	ld.global.u16 	%rs1, [%rd8];
	// begin inline asm
	{  cvt.f32.f16 %f2, %rs1;}

	// end inline asm
	mul.wide.s32 	%rd9, %r1, 2;
	add.s64 	%rd10, %rd5, %rd9;
	ld.global.u16 	%rs2, [%rd10];
	// begin inline asm
	{  cvt.f32.f16 %f3, %rs2;}

	// end inline asm
	mad.lo.s32 	%r12, %r3, %r2, %r1;
	mul.wide.s32 	%rd11, %r12, 2;
	add.s64 	%rd12, %rd6, %rd11;
	ld.global.u16 	%rs3, [%rd12];
	// begin inline asm
	{  cvt.f32.f16 %f4, %rs3;}

	// end inline asm
	mul.f32 	%f6, %f1, %f2;
	fma.rn.f32 	%f5, %f6, %f3, %f4;
	// begin inline asm
	{  cvt.rn.f16.f32 %rs4, %f5;}

	// end inline asm
	st.global.u16 	[%rd12], %rs4;
$L__BB61_2:
	ret;

}
	// .globl	_Z12ger_kernel_tI13__nv_bfloat16EvPKT_S3_PS1_iiif
.visible .entry _Z12ger_kernel_tI13__nv_bfloat16EvPKT_S3_PS1_iiif(
	.param .u64 .ptr .align 1 _Z12ger_kernel_tI13__nv_bfloat16EvPKT_S3_PS1_iiif_param_0,
	.param .u64 .ptr .align 1 _Z12ger_kernel_tI13__nv_bfloat16EvPKT_S3_PS1_iiif_param_1,
	.param .u64 .ptr .align 1 _Z12ger_kernel_tI13__nv_bfloat16EvPKT_S3_PS1_iiif_param_2,
	.param .u32 _Z12ger_kernel_tI13__nv_bfloat16EvPKT_S3_PS1_iiif_param_3,
	.param .u32 _Z12ger_kernel_tI13__nv_bfloat16EvPKT_S3_PS1_iiif_param_4,
	.param .u32 _Z12ger_kernel_tI13__nv_bfloat16EvPKT_S3_PS1_iiif_param_5,
	.param .f32 _Z12ger_kernel_tI13__nv_bfloat16EvPKT_S3_PS1_iiif_param_6
)
{
	.reg .pred 	%p<4>;
	.reg .b16 	%rs<5>;
	.reg .b32 	%r<13>;
	.reg .b32 	%f<7>;
	.reg .b64 	%rd<13>;

	ld.param.u64 	%rd1, [_Z12ger_kernel_tI13__nv_bfloat16EvPKT_S3_PS1_iiif_param_0];
	ld.param.u64 	%rd2, [_Z12ger_kernel_tI13__nv_bfloat16EvPKT_S3_PS1_iiif_param_1];
	ld.param.u64 	%rd3, [_Z12ger_kernel_tI13__nv_bfloat16EvPKT_S3_PS1_iiif_param_2];
	ld.param.u32 	%r4, [_Z12ger_kernel_tI13__nv_bfloat16EvPKT_S3_PS1_iiif_param_3];
	ld.param.u32 	%r5, [_Z12ger_kernel_tI13__nv_bfloat16EvPKT_S3_PS1_iiif_param_4];
	ld.param.u32 	%r3, [_Z12ger_kernel_tI13__nv_bfloat16EvPKT_S3_PS1_iiif_param_5];
	ld.param.f32 	%f1, [_Z12ger_kernel_tI13__nv_bfloat16EvPKT_S3_PS1_iiif_param_6];
	mov.u32 	%r6, %ctaid.x;
	mov.u32 	%r7, %ntid.x;
	mov.u32 	%r8, %tid.x;
	mad.lo.s32 	%r1, %r6, %r7, %r8;
	mov.u32 	%r9, %ctaid.y;
	mov.u32 	%r10, %ntid.y;
	mov.u32 	%r11, %tid.y;
	mad.lo.s32 	%r2, %r9, %r10, %r11;
	setp.ge.s32 	%p1, %r2, %r4;
	setp.ge.s32 	%p2, %r1, %r5;
	or.pred  	%p3, %p1, %p2;
	@%p3 bra 	$L__BB62_2;
	cvta.to.global.u64 	%rd4, %rd1;
	cvta.to.global.u64 	%rd5, %rd2;
	cvta.to.global.u64 	%rd6, %rd3;
	mul.wide.u32 	%rd7, %r2, 2;
	add.s64 	%rd8, %rd4, %rd7;
	ld.global.u16 	%rs1, [%rd8];
	// begin inline asm
	{ cvt.f32.bf16 %f2, %rs1;}

	// end inline asm
	mul.wide.s32 	%rd9, %r1, 2;
	add.s64 	%rd10, %rd5, %rd9;
	ld.global.u16 	%rs2, [%rd10];
	// begin inline asm
	{ cvt.f32.bf16 %f3, %rs2;}

	// end inline asm
	mad.lo.s32 	%r12, %r3, %r2, %r1;
	mul.wide.s32 	%rd11, %r12, 2;
	add.s64 	%rd12, %rd6, %rd11;
	ld.global.u16 	%rs3, [%rd12];
	// begin inline asm
	{ cvt.f32.bf16 %f4, %rs3;}

	// end inline asm
	mul.f32 	%f6, %f1, %f2;
	fma.rn.f32 	%f5, %f6, %f3, %f4;
	// begin inline asm
	{  cvt.rn.bf16.f32 %rs4, %f5;}

	// end inline asm
	st.global.u16 	[%rd12], %rs4;
$L__BB62_2:
	ret;

}
	// .globl	_Z36cross_entropy_loss_gradient_kernel_tIfEvPKT_S2_PS0_Pfi
.visible .entry _Z36cross_entropy_loss_gradient_kernel_tIfEvPKT_S2_PS0_Pfi(
	.param .u64 .ptr .align 1 _Z36cross_entropy_loss_gradient_kernel_tIfEvPKT_S2_PS0_Pfi_param_0,
	.param .u64 .ptr .align 1 _Z36cross_entropy_loss_gradient_kernel_tIfEvPKT_S2_PS0_Pfi_param_1,
	.param .u64 .ptr .align 1 _Z36cross_entropy_loss_gradient_kernel_tIfEvPKT_S2_PS0_Pfi_param_2,
	.param .u64 .ptr .align 1 _Z36cross_entropy_loss_gradient_kernel_tIfEvPKT_S2_PS0_Pfi_param_3,
	.param .u32 _Z36cross_entropy_loss_gradient_kernel_tIfEvPKT_S2_PS0_Pfi_param_4
)
{
	.reg .pred 	%p<3>;
	.reg .b32 	%r<10>;
	.reg .b32 	%f<25>;
	.reg .b64 	%rd<13>;

	ld.param.u64 	%rd1, [_Z36cross_entropy_loss_gradient_kernel_tIfEvPKT_S2_PS0_Pfi_param_0];
	ld.param.u64 	%rd2, [_Z36cross_entropy_loss_gradient_kernel_tIfEvPKT_S2_PS0_Pfi_param_1];
	ld.param.u64 	%rd3, [_Z36cross_entropy_loss_gradient_kernel_tIfEvPKT_S2_PS0_Pfi_param_2];
	ld.param.u64 	%rd4, [_Z36cross_entropy_loss_gradient_kernel_tIfEvPKT_S2_PS0_Pfi_param_3];
	ld.param.u32 	%r2, [_Z36cross_entropy_loss_gradient_kernel_tIfEvPKT_S2_PS0_Pfi_param_4];
	mov.u32 	%r3, %ctaid.x;
	mov.u32 	%r4, %ntid.x;
	mov.u32 	%r5, %tid.x;
	mad.lo.s32 	%r1, %r3, %r4, %r5;
	setp.ge.s32 	%p1, %r1, %r2;
	@%p1 bra 	$L__BB63_2;
	cvta.to.global.u64 	%rd5, %rd1;
	cvta.to.global.u64 	%rd6, %rd2;
	cvta.to.global.u64 	%rd7, %rd3;
	cvta.to.global.u64 	%rd8, %rd4;
	mul.wide.s32 	%rd9, %r1, 4;
	add.s64 	%rd10, %rd5, %rd9;
	ld.global.f32 	%f1, [%rd10];
	add.s64 	%rd11, %rd6, %rd9;
	ld.global.f32 	%f2, [%rd11];
	sub.f32 	%f3, %f1, %f2;
	add.s64 	%rd12, %rd7, %rd9;
	st.global.f32 	[%rd12], %f3;
	neg.f32 	%f4, %f2;
	max.f32 	%f5, %f1, 0f26901D7D;
	mov.b32 	%r6, %f5;
	add.s32 	%r7, %r6, -1059760811;
	and.b32  	%r8, %r7, -8388608;
	sub.s32 	%r9, %r6, %r8;
	mov.b32 	%f6, %r9;
	cvt.rn.f32.s32 	%f7, %r8;
	fma.rn.f32 	%f8, %f7, 0f34000000, 0f00000000;
	add.f32 	%f9, %f6, 0fBF800000;
	fma.rn.f32 	%f10, %f9, 0fBE055027, 0f3E1039F6;
	fma.rn.f32 	%f11, %f10, %f9, 0fBDF8CDCC;
	fma.rn.f32 	%f12, %f11, %f9, 0f3E0F2955;
	fma.rn.f32 	%f13, %f12, %f9, 0fBE2AD8B9;
	fma.rn.f32 	%f14, %f13, %f9, 0f3E4CED0B;
	fma.rn.f32 	%f15, %f14, %f9, 0fBE7FFF22;
	fma.rn.f32 	%f16, %f15, %f9, 0f3EAAAA78;
	fma.rn.f32 	%f17, %f16, %f9, 0fBF000000;
	mul.f32 	%f18, %f9, %f17;
	fma.rn.f32 	%f19, %f18, %f9, %f9;
	fma.rn.f32 	%f20, %f8, 0f3F317218, %f19;
	setp.gt.u32 	%p2, %r6, 2139095039;
	fma.rn.f32 	%f21, %f5, 0f7F800000, 0f7F800000;
	selp.f32 	%f22, %f21, %f20, %p2;
	mul.f32 	%f23, %f22, %f4;
	atom.global.add.f32 	%f24, [%rd8], %f23;
$L__BB63_2:
	ret;

}
	// .globl	_Z36cross_entropy_loss_gradient_kernel_tI6__halfEvPKT_S3_PS1_Pfi
.visible .entry _Z36cross_entropy_loss_gradient_kernel_tI6__halfEvPKT_S3_PS1_Pfi(
	.param .u64 .ptr .align 1 _Z36cross_entropy_loss_gradient_kernel_tI6__halfEvPKT_S3_PS1_Pfi_param_0,
	.param .u64 .ptr .align 1 _Z36cross_entropy_loss_gradient_kernel_tI6__halfEvPKT_S3_PS1_Pfi_param_1,
	.param .u64 .ptr .align 1 _Z36cross_entropy_loss_gradient_kernel_tI6__halfEvPKT_S3_PS1_Pfi_param_2,
	.param .u64 .ptr .align 1 _Z36cross_entropy_loss_gradient_kernel_tI6__halfEvPKT_S3_PS1_Pfi_param_3,
	.param .u32 _Z36cross_entropy_loss_gradient_kernel_tI6__halfEvPKT_S3_PS1_Pfi_param_4
)
{
	.reg .pred 	%p<3>;
	.reg .b16 	%rs<6>;
	.reg .b32 	%r<10>;
	.reg .b32 	%f<24>;
	.reg .b64 	%rd<13>;

	ld.param.u64 	%rd1, [_Z36cross_entropy_loss_gradient_kernel_tI6__halfEvPKT_S3_PS1_Pfi_param_0];
	ld.param.u64 	%rd2, [_Z36cross_entropy_loss_gradient_kernel_tI6__halfEvPKT_S3_PS1_Pfi_param_1];
	ld.param.u64 	%rd3, [_Z36cross_entropy_loss_gradient_kernel_tI6__halfEvPKT_S3_PS1_Pfi_param_2];
	ld.param.u64 	%rd4, [_Z36cross_entropy_loss_gradient_kernel_tI6__halfEvPKT_S3_PS1_Pfi_param_3];
	ld.param.u32 	%r2, [_Z36cross_entropy_loss_gradient_kernel_tI6__halfEvPKT_S3_PS1_Pfi_param_4];
	mov.u32 	%r3, %ctaid.x;
	mov.u32 	%r4, %ntid.x;
	mov.u32 	%r5, %tid.x;
	mad.lo.s32 	%r1, %r3, %r4, %r5;
	setp.ge.s32 	%p1, %r1, %r2;
	@%p1 bra 	$L__BB64_2;
	cvta.to.global.u64 	%rd5, %rd1;
	cvta.to.global.u64 	%rd6, %rd2;
	cvta.to.global.u64 	%rd7, %rd3;
	cvta.to.global.u64 	%rd8, %rd4;
	mul.wide.s32 	%rd9, %r1, 2;
	add.s64 	%rd10, %rd5, %rd9;
	ld.global.u16 	%rs2, [%rd10];
	add.s64 	%rd11, %rd6, %rd9;
	ld.global.u16 	%rs3, [%rd11];
	// begin inline asm
	{sub.f16 %rs1,%rs2,%rs3;
}
	// end inline asm
	add.s64 	%rd12, %rd7, %rd9;
	st.global.u16 	[%rd12], %rs1;
	// begin inline asm
	{  cvt.f32.f16 %f1, %rs3;}

	// end inline asm
	// begin inline asm
	{  cvt.f32.f16 %f2, %rs2;}

	// end inline asm
	neg.f32 	%f3, %f1;
	max.f32 	%f4, %f2, 0f26901D7D;
	mov.b32 	%r6, %f4;
	add.s32 	%r7, %r6, -1059760811;
	and.b32  	%r8, %r7, -8388608;
	sub.s32 	%r9, %r6, %r8;
	mov.b32 	%f5, %r9;
	cvt.rn.f32.s32 	%f6, %r8;
	fma.rn.f32 	%f7, %f6, 0f34000000, 0f00000000;
	add.f32 	%f8, %f5, 0fBF800000;
	fma.rn.f32 	%f9, %f8, 0fBE055027, 0f3E1039F6;
	fma.rn.f32 	%f10, %f9, %f8, 0fBDF8CDCC;
	fma.rn.f32 	%f11, %f10, %f8, 0f3E0F2955;
	fma.rn.f32 	%f12, %f11, %f8, 0fBE2AD8B9;
	fma.rn.f32 	%f13, %f12, %f8, 0f3E4CED0B;
	fma.rn.f32 	%f14, %f13, %f8, 0fBE7FFF22;
	fma.rn.f32 	%f15, %f14, %f8, 0f3EAAAA78;
	fma.rn.f32 	%f16, %f15, %f8, 0fBF000000;
	mul.f32 	%f17, %f8, %f16;
	fma.rn.f32 	%f18, %f17, %f8, %f8;
	fma.rn.f32 	%f19, %f7, 0f3F317218, %f18;
	setp.gt.u32 	%p2, %r6, 2139095039;
	fma.rn.f32 	%f20, %f4, 0f7F800000, 0f7F800000;
	selp.f32 	%f21, %f20, %f19, %p2;
	mul.f32 	%f22, %f21, %f3;
	atom.global.add.f32 	%f23, [%rd8], %f22;
$L__BB64_2:
	ret;

}
	// .globl	_Z36cross_entropy_loss_gradient_kernel_tI13__nv_bfloat16EvPKT_S3_PS1_Pfi
.visible .entry _Z36cross_entropy_loss_gradient_kernel_tI13__nv_bfloat16EvPKT_S3_PS1_Pfi(
	.param .u64 .ptr .align 1 _Z36cross_entropy_loss_gradient_kernel_tI13__nv_bfloat16EvPKT_S3_PS1_Pfi_param_0,
	.param .u64 .ptr .align 1 _Z36cross_entropy_loss_gradient_kernel_tI13__nv_bfloat16EvPKT_S3_PS1_Pfi_param_1,
	.param .u64 .ptr .align 1 _Z36cross_entropy_loss_gradient_kernel_tI13__nv_bfloat16EvPKT_S3_PS1_Pfi_param_2,
	.param .u64 .ptr .align 1 _Z36cross_entropy_loss_gradient_kernel_tI13__nv_bfloat16EvPKT_S3_PS1_Pfi_param_3,
	.param .u32 _Z36cross_entropy_loss_gradient_kernel_tI13__nv_bfloat16EvPKT_S3_PS1_Pfi_param_4
)
{
	.reg .pred 	%p<3>;
	.reg .b16 	%rs<6>;
	.reg .b32 	%r<10>;
	.reg .b32 	%f<24>;
	.reg .b64 	%rd<13>;

	ld.param.u64 	%rd1, [_Z36cross_entropy_loss_gradient_kernel_tI13__nv_bfloat16EvPKT_S3_PS1_Pfi_param_0];
	ld.param.u64 	%rd2, [_Z36cross_entropy_loss_gradient_kernel_tI13__nv_bfloat16EvPKT_S3_PS1_Pfi_param_1];
	ld.param.u64 	%rd3, [_Z36cross_entropy_loss_gradient_kernel_tI13__nv_bfloat16EvPKT_S3_PS1_Pfi_param_2];
	ld.param.u64 	%rd4, [_Z36cross_entropy_loss_gradient_kernel_tI13__nv_bfloat16EvPKT_S3_PS1_Pfi_param_3];
	ld.param.u32 	%r2, [_Z36cross_entropy_loss_gradient_kernel_tI13__nv_bfloat16EvPKT_S3_PS1_Pfi_param_4];
	mov.u32 	%r3, %ctaid.x;
	mov.u32 	%r4, %ntid.x;
	mov.u32 	%r5, %tid.x;
	mad.lo.s32 	%r1, %r3, %r4, %r5;
	setp.ge.s32 	%p1, %r1, %r2;
	@%p1 bra 	$L__BB65_2;
	cvta.to.global.u64 	%rd5, %rd1;
	cvta.to.global.u64 	%rd6, %rd2;
	cvta.to.global.u64 	%rd7, %rd3;
	cvta.to.global.u64 	%rd8, %rd4;
	mul.wide.s32 	%rd9, %r1, 2;
	add.s64 	%rd10, %rd5, %rd9;
	ld.global.u16 	%rs2, [%rd10];
	add.s64 	%rd11, %rd6, %rd9;
	ld.global.u16 	%rs3, [%rd11];
	// begin inline asm
	{ sub.bf16 %rs1,%rs2,%rs3; }

	// end inline asm
	add.s64 	%rd12, %rd7, %rd9;
	st.global.u16 	[%rd12], %rs1;
	// begin inline asm
	{ cvt.f32.bf16 %f1, %rs3;}

	// end inline asm
	// begin inline asm
	{ cvt.f32.bf16 %f2, %rs2;}

	// end inline asm
	neg.f32 	%f3, %f1;
	max.f32 	%f4, %f2, 0f26901D7D;
	mov.b32 	%r6, %f4;
	add.s32 	%r7, %r6, -1059760811;
	and.b32  	%r8, %r7, -8388608;
	sub.s32 	%r9, %r6, %r8;
	mov.b32 	%f5, %r9;
	cvt.rn.f32.s32 	%f6, %r8;
	fma.rn.f32 	%f7, %f6, 0f34000000, 0f00000000;
	add.f32 	%f8, %f5, 0fBF800000;
	fma.rn.f32 	%f9, %f8, 0fBE055027, 0f3E1039F6;
	fma.rn.f32 	%f10, %f9, %f8, 0fBDF8CDCC;
	fma.rn.f32 	%f11, %f10, %f8, 0f3E0F2955;
	fma.rn.f32 	%f12, %f11, %f8, 0fBE2AD8B9;
	fma.rn.f32 	%f13, %f12, %f8, 0f3E4CED0B;
	fma.rn.f32 	%f14, %f13, %f8, 0fBE7FFF22;
	fma.rn.f32 	%f15, %f14, %f8, 0f3EAAAA78;
	fma.rn.f32 	%f16, %f15, %f8, 0fBF000000;
	mul.f32 	%f17, %f8, %f16;
	fma.rn.f32 	%f18, %f17, %f8, %f8;
	fma.rn.f32 	%f19, %f7, 0f3F317218, %f18;
	setp.gt.u32 	%p2, %r6, 2139095039;
	fma.rn.f32 	%f20, %f4, 0f7F800000, 0f7F800000;
	selp.f32 	%f21, %f20, %f19, %p2;
	mul.f32 	%f22, %f21, %f3;
	atom.global.add.f32 	%f23, [%rd8], %f22;
$L__BB65_2:
	ret;

}
	// .globl	_Z36softmax_cross_entropy_label_kernel_tIfEvPKT_PKiPS0_Pfii
.visible .entry _Z36softmax_cross_entropy_label_kernel_tIfEvPKT_PKiPS0_Pfii(
	.param .u64 .ptr .align 1 _Z36softmax_cross_entropy_label_kernel_tIfEvPKT_PKiPS0_Pfii_param_0,
	.param .u64 .ptr .align 1 _Z36softmax_cross_entropy_label_kernel_tIfEvPKT_PKiPS0_Pfii_param_1,
	.param .u64 .ptr .align 1 _Z36softmax_cross_entropy_label_kernel_tIfEvPKT_PKiPS0_Pfii_param_2,
	.param .u64 .ptr .align 1 _Z36softmax_cross_entropy_label_kernel_tIfEvPKT_PKiPS0_Pfii_param_3,
	.param .u32 _Z36softmax_cross_entropy_label_kernel_tIfEvPKT_PKiPS0_Pfii_param_4,
	.param .u32 _Z36softmax_cross_entropy_label_kernel_tIfEvPKT_PKiPS0_Pfii_param_5
)
{
	.reg .pred 	%p<62>;
	.reg .b32 	%r<106>;
	.reg .b32 	%f<386>;
	.reg .b64 	%rd<71>;

	ld.param.u64 	%rd24, [_Z36softmax_cross_entropy_label_kernel_tIfEvPKT_PKiPS0_Pfii_param_0];
	ld.param.u64 	%rd25, [_Z36softmax_cross_entropy_label_kernel_tIfEvPKT_PKiPS0_Pfii_param_1];
	ld.param.u64 	%rd26, [_Z36softmax_cross_entropy_label_kernel_tIfEvPKT_PKiPS0_Pfii_param_2];
	ld.param.u64 	%rd27, [_Z36softmax_cross_entropy_label_kernel_tIfEvPKT_PKiPS0_Pfii_param_3];
	ld.param.u32 	%r49, [_Z36softmax_cross_entropy_label_kernel_tIfEvPKT_PKiPS0_Pfii_param_4];
	ld.param.u32 	%r48, [_Z36softmax_cross_entropy_label_kernel_tIfEvPKT_PKiPS0_Pfii_param_5];
	mov.u32 	%r1, %ctaid.x;
	setp.ge.s32 	%p1, %r1, %r49;
	@%p1 bra 	$L__BB66_42;
	cvta.to.global.u64 	%rd1, %rd24;
	cvta.to.global.u64 	%rd2, %rd26;
	mul.lo.s32 	%r2, %r48, %r1;
	cvt.s64.s32 	%rd3, %r2;
	mul.wide.s32 	%rd28, %r2, 4;
	add.s64 	%rd4, %rd1, %rd28;
	ld.global.f32 	%f376, [%rd4];
	setp.lt.s32 	%p2, %r48, 2;
	@%p2 bra 	$L__BB66_15;
	add.s32 	%r3, %r48, -1;
	add.s32 	%r51, %r48, -2;
	and.b32  	%r4, %r3, 15;
	setp.lt.u32 	%p3, %r51, 15;
	mov.b32 	%r92, 1;
	@%p3 bra 	$L__BB66_6;
	and.b32  	%r53, %r3, -16;
	neg.s32 	%r96, %r53;
	add.s64 	%rd30, %rd28, %rd1;
	add.s64 	%rd66, %rd30, 32;
	mov.b32 	%r95, 0;
$L__BB66_4:
	.pragma "nounroll";
	ld.global.f32 	%f28, [%rd66+-28];
	setp.gt.f32 	%p4, %f28, %f376;
	selp.f32 	%f29, %f28, %f376, %p4;
	ld.global.f32 	%f30, [%rd66+-24];
	setp.gt.f32 	%p5, %f30, %f29;
	selp.f32 	%f31, %f30, %f29, %p5;
	ld.global.f32 	%f32, [%rd66+-20];
	setp.gt.f32 	%p6, %f32, %f31;
	selp.f32 	%f33, %f32, %f31, %p6;
	ld.global.f32 	%f34, [%rd66+-16];
	setp.gt.f32 	%p7, %f34, %f33;
	selp.f32 	%f35, %f34, %f33, %p7;
	ld.global.f32 	%f36, [%rd66+-12];
	setp.gt.f32 	%p8, %f36, %f35;
	selp.f32 	%f37, %f36, %f35, %p8;
	ld.global.f32 	%f38, [%rd66+-8];
	setp.gt.f32 	%p9, %f38, %f37;
	selp.f32 	%f39, %f38, %f37, %p9;
	ld.global.f32 	%f40, [%rd66+-4];
	setp.gt.f32 	%p10, %f40, %f39;
	selp.f32 	%f41, %f40, %f39, %p10;
	ld.global.f32 	%f42, [%rd66];
	setp.gt.f32 	%p11, %f42, %f41;
	selp.f32 	%f43, %f42, %f41, %p11;
	ld.global.f32 	%f44, [%rd66+4];
	setp.gt.f32 	%p12, %f44, %f43;
	selp.f32 	%f45, %f44, %f43, %p12;
	ld.global.f32 	%f46, [%rd66+8];
	setp.gt.f32 	%p13, %f46, %f45;
	selp.f32 	%f47, %f46, %f45, %p13;
	ld.global.f32 	%f48, [%rd66+12];
	setp.gt.f32 	%p14, %f48, %f47;
	selp.f32 	%f49, %f48, %f47, %p14;
	ld.global.f32 	%f50, [%rd66+16];
	setp.gt.f32 	%p15, %f50, %f49;
	selp.f32 	%f51, %f50, %f49, %p15;
	ld.global.f32 	%f52, [%rd66+20];
	setp.gt.f32 	%p16, %f52, %f51;
	selp.f32 	%f53, %f52, %f51, %p16;
	ld.global.f32 	%f54, [%rd66+24];
	setp.gt.f32 	%p17, %f54, %f53;
	selp.f32 	%f55, %f54, %f53, %p17;
	ld.global.f32 	%f56, [%rd66+28];
	setp.gt.f32 	%p18, %f56, %f55;
	selp.f32 	%f57, %f56, %f55, %p18;
	ld.global.f32 	%f58, [%rd66+32];
	setp.gt.f32 	%p19, %f58, %f57;
	selp.f32 	%f376, %f58, %f57, %p19;
	add.s32 	%r96, %r96, 16;
	add.s32 	%r95, %r95, 16;
	add.s64 	%rd66, %rd66, 64;
	setp.eq.s32 	%p20, %r96, 0;
	@%p20 bra 	$L__BB66_5;
	bra.uni 	$L__BB66_4;
$L__BB66_5:
	add.s32 	%r92, %r95, 1;
$L__BB66_6:
	setp.eq.s32 	%p21, %r4, 0;
	@%p21 bra 	$L__BB66_15;
	and.b32  	%r8, %r3, 7;
	setp.lt.u32 	%p22, %r4, 8;
	@%p22 bra 	$L__BB66_9;
	mul.wide.u32 	%rd31, %r92, 4;
	add.s64 	%rd32, %rd4, %rd31;
	ld.global.f32 	%f60, [%rd32];
	setp.gt.f32 	%p23, %f60, %f376;
	selp.f32 	%f61, %f60, %f376, %p23;
	ld.global.f32 	%f62, [%rd32+4];
	setp.gt.f32 	%p24, %f62, %f61;
	selp.f32 	%f63, %f62, %f61, %p24;
	ld.global.f32 	%f64, [%rd32+8];
	setp.gt.f32 	%p25, %f64, %f63;
	selp.f32 	%f65, %f64, %f63, %p25;
	ld.global.f32 	%f66, [%rd32+12];
	setp.gt.f32 	%p26, %f66, %f65;
	selp.f32 	%f67, %f66, %f65, %p26;
	ld.global.f32 	%f68, [%rd32+16];
	setp.gt.f32 	%p27, %f68, %f67;
	selp.f32 	%f69, %f68, %f67, %p27;
	ld.global.f32 	%f70, [%rd32+20];
	setp.gt.f32 	%p28, %f70, %f69;
	selp.f32 	%f71, %f70, %f69, %p28;
	ld.global.f32 	%f72, [%rd32+24];
	setp.gt.f32 	%p29, %f72, %f71;
	selp.f32 	%f73, %f72, %f71, %p29;
	ld.global.f32 	%f74, [%rd32+28];
	setp.gt.f32 	%p30, %f74, %f73;
	selp.f32 	%f376, %f74, %f73, %p30;
	add.s32 	%r92, %r92, 8;
$L__BB66_9:
	setp.eq.s32 	%p31, %r8, 0;
	@%p31 bra 	$L__BB66_15;
	and.b32  	%r11, %r3, 3;
	setp.lt.u32 	%p32, %r8, 4;
	@%p32 bra 	$L__BB66_12;
	mul.wide.u32 	%rd33, %r92, 4;
	add.s64 	%rd34, %rd4, %rd33;
	ld.global.f32 	%f76, [%rd34];
	setp.gt.f32 	%p33, %f76, %f376;
	selp.f32 	%f77, %f76, %f376, %p33;
	ld.global.f32 	%f78, [%rd34+4];
	setp.gt.f32 	%p34, %f78, %f77;
	selp.f32 	%f79, %f78, %f77, %p34;
	ld.global.f32 	%f80, [%rd34+8];
	setp.gt.f32 	%p35, %f80, %f79;
	selp.f32 	%f81, %f80, %f79, %p35;
	ld.global.f32 	%f82, [%rd34+12];
	setp.gt.f32 	%p36, %f82, %f81;
	selp.f32 	%f376, %f82, %f81, %p36;
	add.s32 	%r92, %r92, 4;
$L__BB66_12:
	setp.eq.s32 	%p37, %r11, 0;
	@%p37 bra 	$L__BB66_15;
	mul.wide.u32 	%rd36, %r92, 4;
	add.s64 	%rd37, %rd28, %rd36;
	add.s64 	%rd65, %rd1, %rd37;
	neg.s32 	%r94, %r11;
$L__BB66_14:
	.pragma "nounroll";
	ld.global.f32 	%f83, [%rd65];
	setp.gt.f32 	%p38, %f83, %f376;
	selp.f32 	%f376, %f83, %f376, %p38;
	add.s64 	%rd65, %rd65, 4;
	add.s32 	%r94, %r94, 1;
	setp.ne.s32 	%p39, %r94, 0;
	@%p39 bra 	$L__BB66_14;
$L__BB66_15:
	shl.b64 	%rd38, %rd3, 2;
	add.s64 	%rd9, %rd2, %rd38;
	setp.lt.s32 	%p40, %r48, 1;
	mov.f32 	%f384, 0f00000000;
	@%p40 bra 	$L__BB66_27;
	and.b32  	%r17, %r48, 7;
	setp.lt.u32 	%p41, %r48, 8;
	mov.f32 	%f384, 0f00000000;
	mov.b32 	%r97, 0;
	@%p41 bra 	$L__BB66_19;
	and.b32  	%r97, %r48, 2147483640;
	neg.s32 	%r100, %r97;
	add.s64 	%rd40, %rd28, 16;
	add.s64 	%rd68, %rd1, %rd40;
	add.s64 	%rd67, %rd2, %rd40;
	mov.f32 	%f384, 0f00000000;
$L__BB66_18:
	.pragma "nounroll";
	ld.global.f32 	%f88, [%rd68+-16];
	sub.f32 	%f89, %f88, %f376;
	fma.rn.f32 	%f90, %f89, 0f3BBB989D, 0f3F000000;
	cvt.sat.f32.f32 	%f91, %f90;
	mov.f32 	%f92, 0f4B400001;
	mov.f32 	%f93, 0f437C0000;
	fma.rm.f32 	%f94, %f91, %f93, %f92;
	add.f32 	%f95, %f94, 0fCB40007F;
	neg.f32 	%f96, %f95;
	fma.rn.f32 	%f97, %f89, 0f3FB8AA3B, %f96;
	fma.rn.f32 	%f98, %f89, 0f32A57060, %f97;
	mov.b32 	%r55, %f94;
	shl.b32 	%r56, %r55, 23;
	mov.b32 	%f99, %r56;
	ex2.approx.ftz.f32 	%f100, %f98;
	mul.f32 	%f101, %f100, %f99;
	st.global.f32 	[%rd67+-16], %f101;
	add.f32 	%f102, %f384, %f101;
	ld.global.f32 	%f103, [%rd68+-12];
	sub.f32 	%f104, %f103, %f376;
	fma.rn.f32 	%f105, %f104, 0f3BBB989D, 0f3F000000;
	cvt.sat.f32.f32 	%f106, %f105;
	fma.rm.f32 	%f107, %f106, %f93, %f92;
	add.f32 	%f108, %f107, 0fCB40007F;
	neg.f32 	%f109, %f108;
	fma.rn.f32 	%f110, %f104, 0f3FB8AA3B, %f109;
	fma.rn.f32 	%f111, %f104, 0f32A57060, %f110;
	mov.b32 	%r57, %f107;
	shl.b32 	%r58, %r57, 23;
	mov.b32 	%f112, %r58;
	ex2.approx.ftz.f32 	%f113, %f111;
	mul.f32 	%f114, %f113, %f112;
	st.global.f32 	[%rd67+-12], %f114;
	add.f32 	%f115, %f102, %f114;
	ld.global.f32 	%f116, [%rd68+-8];
	sub.f32 	%f117, %f116, %f376;
	fma.rn.f32 	%f118, %f117, 0f3BBB989D, 0f3F000000;
	cvt.sat.f32.f32 	%f119, %f118;
	fma.rm.f32 	%f120, %f119, %f93, %f92;
	add.f32 	%f121, %f120, 0fCB40007F;
	neg.f32 	%f122, %f121;
	fma.rn.f32 	%f123, %f117, 0f3FB8AA3B, %f122;
	fma.rn.f32 	%f124, %f117, 0f32A57060, %f123;
	mov.b32 	%r59, %f120;
	shl.b32 	%r60, %r59, 23;
	mov.b32 	%f125, %r60;
	ex2.approx.ftz.f32 	%f126, %f124;
	mul.f32 	%f127, %f126, %f125;
	st.global.f32 	[%rd67+-8], %f127;
	add.f32 	%f128, %f115, %f127;
	ld.global.f32 	%f129, [%rd68+-4];
	sub.f32 	%f130, %f129, %f376;
	fma.rn.f32 	%f131, %f130, 0f3BBB989D, 0f3F000000;
	cvt.sat.f32.f32 	%f132, %f131;
	fma.rm.f32 	%f133, %f132, %f93, %f92;
	add.f32 	%f134, %f133, 0fCB40007F;
	neg.f32 	%f135, %f134;
	fma.rn.f32 	%f136, %f130, 0f3FB8AA3B, %f135;
	fma.rn.f32 	%f137, %f130, 0f32A57060, %f136;
	mov.b32 	%r61, %f133;
	shl.b32 	%r62, %r61, 23;
	mov.b32 	%f138, %r62;
	ex2.approx.ftz.f32 	%f139, %f137;
	mul.f32 	%f140, %f139, %f138;
	st.global.f32 	[%rd67+-4], %f140;
	add.f32 	%f141, %f128, %f140;
	ld.global.f32 	%f142, [%rd68];
	sub.f32 	%f143, %f142, %f376;
	fma.rn.f32 	%f144, %f143, 0f3BBB989D, 0f3F000000;
	cvt.sat.f32.f32 	%f145, %f144;
	fma.rm.f32 	%f146, %f145, %f93, %f92;
	add.f32 	%f147, %f146, 0fCB40007F;
	neg.f32 	%f148, %f147;
	fma.rn.f32 	%f149, %f143, 0f3FB8AA3B, %f148;
	fma.rn.f32 	%f150, %f143, 0f32A57060, %f149;
	mov.b32 	%r63, %f146;
	shl.b32 	%r64, %r63, 23;
	mov.b32 	%f151, %r64;
	ex2.approx.ftz.f32 	%f152, %f150;
	mul.f32 	%f153, %f152, %f151;
	st.global.f32 	[%rd67], %f153;
	add.f32 	%f154, %f141, %f153;
	ld.global.f32 	%f155, [%rd68+4];
	sub.f32 	%f156, %f155, %f376;
	fma.rn.f32 	%f157, %f156, 0f3BBB989D, 0f3F000000;
	cvt.sat.f32.f32 	%f158, %f157;
	fma.rm.f32 	%f159, %f158, %f93, %f92;
	add.f32 	%f160, %f159, 0fCB40007F;
	neg.f32 	%f161, %f160;
	fma.rn.f32 	%f162, %f156, 0f3FB8AA3B, %f161;
	fma.rn.f32 	%f163, %f156, 0f32A57060, %f162;
	mov.b32 	%r65, %f159;
	shl.b32 	%r66, %r65, 23;
	mov.b32 	%f164, %r66;
	ex2.approx.ftz.f32 	%f165, %f163;
	mul.f32 	%f166, %f165, %f164;
	st.global.f32 	[%rd67+4], %f166;
	add.f32 	%f167, %f154, %f166;
	ld.global.f32 	%f168, [%rd68+8];
	sub.f32 	%f169, %f168, %f376;
	fma.rn.f32 	%f170, %f169, 0f3BBB989D, 0f3F000000;
	cvt.sat.f32.f32 	%f171, %f170;
	fma.rm.f32 	%f172, %f171, %f93, %f92;
	add.f32 	%f173, %f172, 0fCB40007F;
	neg.f32 	%f174, %f173;
	fma.rn.f32 	%f175, %f169, 0f3FB8AA3B, %f174;
	fma.rn.f32 	%f176, %f169, 0f32A57060, %f175;
	mov.b32 	%r67, %f172;
	shl.b32 	%r68, %r67, 23;
	mov.b32 	%f177, %r68;
	ex2.approx.ftz.f32 	%f178, %f176;
	mul.f32 	%f179, %f178, %f177;
	st.global.f32 	[%rd67+8], %f179;
	add.f32 	%f180, %f167, %f179;
	ld.global.f32 	%f181, [%rd68+12];
	sub.f32 	%f182, %f181, %f376;
	fma.rn.f32 	%f183, %f182, 0f3BBB989D, 0f3F000000;
	cvt.sat.f32.f32 	%f184, %f183;
	fma.rm.f32 	%f185, %f184, %f93, %f92;
	add.f32 	%f186, %f185, 0fCB40007F;
	neg.f32 	%f187, %f186;
	fma.rn.f32 	%f188, %f182, 0f3FB8AA3B, %f187;
	fma.rn.f32 	%f189, %f182, 0f32A57060, %f188;
	mov.b32 	%r69, %f185;
	shl.b32 	%r70, %r69, 23;
	mov.b32 	%f190, %r70;
	ex2.approx.ftz.f32 	%f191, %f189;
	mul.f32 	%f192, %f191, %f190;
	st.global.f32 	[%rd67+12], %f192;
	add.f32 	%f384, %f180, %f192;
	add.s32 	%r100, %r100, 8;
	add.s64 	%rd68, %rd68, 32;
	add.s64 	%rd67, %rd67, 32;
	setp.eq.s32 	%p42, %r100, 0;
	@%p42 bra 	$L__BB66_19;
	bra.uni 	$L__BB66_18;
$L__BB66_19:
	setp.eq.s32 	%p43, %r17, 0;
	@%p43 bra 	$L__BB66_27;
	and.b32  	%r25, %r48, 3;
	setp.lt.u32 	%p44, %r17, 4;
	@%p44 bra 	$L__BB66_22;
	mul.wide.u32 	%rd41, %r97, 4;
	add.s64 	%rd42, %rd4, %rd41;
	ld.global.f32 	%f194, [%rd42];
	sub.f32 	%f195, %f194, %f376;
	fma.rn.f32 	%f196, %f195, 0f3BBB989D, 0f3F000000;
	cvt.sat.f32.f32 	%f197, %f196;
	mov.f32 	%f198, 0f4B400001;
	mov.f32 	%f199, 0f437C0000;
	fma.rm.f32 	%f200, %f197, %f199, %f198;
	add.f32 	%f201, %f200, 0fCB40007F;
	neg.f32 	%f202, %f201;
	fma.rn.f32 	%f203, %f195, 0f3FB8AA3B, %f202;
	fma.rn.f32 	%f204, %f195, 0f32A57060, %f203;
	mov.b32 	%r71, %f200;
	shl.b32 	%r72, %r71, 23;
	mov.b32 	%f205, %r72;
	ex2.approx.ftz.f32 	%f206, %f204;
	mul.f32 	%f207, %f206, %f205;
	add.s64 	%rd43, %rd9, %rd41;
	st.global.f32 	[%rd43], %f207;
	add.f32 	%f208, %f384, %f207;
	ld.global.f32 	%f209, [%rd42+4];
	sub.f32 	%f210, %f209, %f376;
	fma.rn.f32 	%f211, %f210, 0f3BBB989D, 0f3F000000;
	cvt.sat.f32.f32 	%f212, %f211;
	fma.rm.f32 	%f213, %f212, %f199, %f198;
	add.f32 	%f214, %f213, 0fCB40007F;
	neg.f32 	%f215, %f214;
	fma.rn.f32 	%f216, %f210, 0f3FB8AA3B, %f215;
	fma.rn.f32 	%f217, %f210, 0f32A57060, %f216;
	mov.b32 	%r73, %f213;
	shl.b32 	%r74, %r73, 23;
	mov.b32 	%f218, %r74;
	ex2.approx.ftz.f32 	%f219, %f217;
	mul.f32 	%f220, %f219, %f218;
	st.global.f32 	[%rd43+4], %f220;
	add.f32 	%f221, %f208, %f220;
	ld.global.f32 	%f222, [%rd42+8];
	sub.f32 	%f223, %f222, %f376;
	fma.rn.f32 	%f224, %f223, 0f3BBB989D, 0f3F000000;
	cvt.sat.f32.f32 	%f225, %f224;
	fma.rm.f32 	%f226, %f225, %f199, %f198;
	add.f32 	%f227, %f226, 0fCB40007F;
	neg.f32 	%f228, %f227;
	fma.rn.f32 	%f229, %f223, 0f3FB8AA3B, %f228;
	fma.rn.f32 	%f230, %f223, 0f32A57060, %f229;
	mov.b32 	%r75, %f226;
	shl.b32 	%r76, %r75, 23;
	mov.b32 	%f231, %r76;
	ex2.approx.ftz.f32 	%f232, %f230;
	mul.f32 	%f233, %f232, %f231;
	st.global.f32 	[%rd43+8], %f233;
	add.f32 	%f234, %f221, %f233;
	ld.global.f32 	%f235, [%rd42+12];
	sub.f32 	%f236, %f235, %f376;
	fma.rn.f32 	%f237, %f236, 0f3BBB989D, 0f3F000000;
	cvt.sat.f32.f32 	%f238, %f237;
	fma.rm.f32 	%f239, %f238, %f199, %f198;
	add.f32 	%f240, %f239, 0fCB40007F;
	neg.f32 	%f241, %f240;
	fma.rn.f32 	%f242, %f236, 0f3FB8AA3B, %f241;
	fma.rn.f32 	%f243, %f236, 0f32A57060, %f242;
	mov.b32 	%r77, %f239;
	shl.b32 	%r78, %r77, 23;
	mov.b32 	%f244, %r78;
	ex2.approx.ftz.f32 	%f245, %f243;
	mul.f32 	%f246, %f245, %f244;
	st.global.f32 	[%rd43+12], %f246;
	add.f32 	%f384, %f234, %f246;
	add.s32 	%r97, %r97, 4;
$L__BB66_22:
	setp.eq.s32 	%p45, %r25, 0;
	@%p45 bra 	$L__BB66_27;
	setp.eq.s32 	%p46, %r25, 1;
	@%p46 bra 	$L__BB66_25;
	mul.wide.u32 	%rd44, %r97, 4;
	add.s64 	%rd45, %rd4, %rd44;
	ld.global.f32 	%f248, [%rd45];
	sub.f32 	%f249, %f248, %f376;
	fma.rn.f32 	%f250, %f249, 0f3BBB989D, 0f3F000000;
	cvt.sat.f32.f32 	%f251, %f250;
	mov.f32 	%f252, 0f4B400001;
	mov.f32 	%f253, 0f437C0000;
	fma.rm.f32 	%f254, %f251, %f253, %f252;
	add.f32 	%f255, %f254, 0fCB40007F;
	neg.f32 	%f256, %f255;
	fma.rn.f32 	%f257, %f249, 0f3FB8AA3B, %f256;
	fma.rn.f32 	%f258, %f249, 0f32A57060, %f257;
	mov.b32 	%r79, %f254;
	shl.b32 	%r80, %r79, 23;
	mov.b32 	%f259, %r80;
	ex2.approx.ftz.f32 	%f260, %f258;
	mul.f32 	%f261, %f260, %f259;
	add.s64 	%rd46, %rd9, %rd44;
	st.global.f32 	[%rd46], %f261;
	add.f32 	%f262, %f384, %f261;
	ld.global.f32 	%f263, [%rd45+4];
	sub.f32 	%f264, %f263, %f376;
	fma.rn.f32 	%f265, %f264, 0f3BBB989D, 0f3F000000;
	cvt.sat.f32.f32 	%f266, %f265;
	fma.rm.f32 	%f267, %f266, %f253, %f252;
	add.f32 	%f268, %f267, 0fCB40007F;
	neg.f32 	%f269, %f268;
	fma.rn.f32 	%f270, %f264, 0f3FB8AA3B, %f269;
	fma.rn.f32 	%f271, %f264, 0f32A57060, %f270;
	mov.b32 	%r81, %f267;
	shl.b32 	%r82, %r81, 23;
	mov.b32 	%f272, %r82;
	ex2.approx.ftz.f32 	%f273, %f271;
	mul.f32 	%f274, %f273, %f272;
	st.global.f32 	[%rd46+4], %f274;
	add.f32 	%f384, %f262, %f274;
	add.s32 	%r97, %r97, 2;
$L__BB66_25:
	and.b32  	%r83, %r48, 1;
	setp.eq.b32 	%p47, %r83, 1;
	not.pred 	%p48, %p47;
	@%p48 bra 	$L__BB66_27;
	mul.wide.u32 	%rd47, %r97, 4;
	add.s64 	%rd48, %rd4, %rd47;
	ld.global.f32 	%f275, [%rd48];
	sub.f32 	%f276, %f275, %f376;
	fma.rn.f32 	%f277, %f276, 0f3BBB989D, 0f3F000000;
	cvt.sat.f32.f32 	%f278, %f277;
	mov.f32 	%f279, 0f4B400001;
	mov.f32 	%f280, 0f437C0000;
	fma.rm.f32 	%f281, %f278, %f280, %f279;
	add.f32 	%f282, %f281, 0fCB40007F;
	neg.f32 	%f283, %f282;
	fma.rn.f32 	%f284, %f276, 0f3FB8AA3B, %f283;
	fma.rn.f32 	%f285, %f276, 0f32A57060, %f284;
	mov.b32 	%r84, %f281;
	shl.b32 	%r85, %r84, 23;
	mov.b32 	%f286, %r85;
	ex2.approx.ftz.f32 	%f287, %f285;
	mul.f32 	%f288, %f287, %f286;
	add.s64 	%rd49, %rd9, %rd47;
	st.global.f32 	[%rd49], %f288;
	add.f32 	%f384, %f384, %f288;
$L__BB66_27:
	setp.lt.s32 	%p49, %r48, 1;
	@%p49 bra 	$L__BB66_40;
	and.b32  	%r30, %r48, 15;
	setp.lt.u32 	%p50, %r48, 16;
	mov.b32 	%r102, 0;
	@%p50 bra 	$L__BB66_31;
	and.b32  	%r102, %r48, 2147483632;
	neg.s32 	%r101, %r102;
	add.s64 	%rd51, %rd28, %rd2;
	add.s64 	%rd69, %rd51, 32;
$L__BB66_30:
	.pragma "nounroll";
	ld.global.f32 	%f289, [%rd69+-32];
	div.rn.f32 	%f290, %f289, %f384;
	st.global.f32 	[%rd69+-32], %f290;
	ld.global.f32 	%f291, [%rd69+-28];
	div.rn.f32 	%f292, %f291, %f384;
	st.global.f32 	[%rd69+-28], %f292;
	ld.global.f32 	%f293, [%rd69+-24];
	div.rn.f32 	%f294, %f293, %f384;
	st.global.f32 	[%rd69+-24], %f294;
	ld.global.f32 	%f295, [%rd69+-20];
	div.rn.f32 	%f296, %f295, %f384;
	st.global.f32 	[%rd69+-20], %f296;
	ld.global.f32 	%f297, [%rd69+-16];
	div.rn.f32 	%f298, %f297, %f384;
	st.global.f32 	[%rd69+-16], %f298;
	ld.global.f32 	%f299, [%rd69+-12];
	div.rn.f32 	%f300, %f299, %f384;
	st.global.f32 	[%rd69+-12], %f300;
	ld.global.f32 	%f301, [%rd69+-8];
	div.rn.f32 	%f302, %f301, %f384;
	st.global.f32 	[%rd69+-8], %f302;
	ld.global.f32 	%f303, [%rd69+-4];
	div.rn.f32 	%f304, %f303, %f384;
	st.global.f32 	[%rd69+-4], %f304;
	ld.global.f32 	%f305, [%rd69];
	div.rn.f32 	%f306, %f305, %f384;
	st.global.f32 	[%rd69], %f306;
	ld.global.f32 	%f307, [%rd69+4];
	div.rn.f32 	%f308, %f307, %f384;
	st.global.f32 	[%rd69+4], %f308;
	ld.global.f32 	%f309, [%rd69+8];
	div.rn.f32 	%f310, %f309, %f384;
	st.global.f32 	[%rd69+8], %f310;
	ld.global.f32 	%f311, [%rd69+12];
	div.rn.f32 	%f312, %f311, %f384;
	st.global.f32 	[%rd69+12], %f312;
	ld.global.f32 	%f313, [%rd69+16];
	div.rn.f32 	%f314, %f313, %f384;
	st.global.f32 	[%rd69+16], %f314;
	ld.global.f32 	%f315, [%rd69+20];
	div.rn.f32 	%f316, %f315, %f384;
	st.global.f32 	[%rd69+20], %f316;
	ld.global.f32 	%f317, [%rd69+24];
	div.rn.f32 	%f318, %f317, %f384;
	st.global.f32 	[%rd69+24], %f318;
	ld.global.f32 	%f319, [%rd69+28];
	div.rn.f32 	%f320, %f319, %f384;
	st.global.f32 	[%rd69+28], %f320;
	add.s32 	%r101, %r101, 16;
	add.s64 	%rd69, %rd69, 64;
	setp.ne.s32 	%p51, %r101, 0;
	@%p51 bra 	$L__BB66_30;
$L__BB66_31:
	setp.eq.s32 	%p52, %r30, 0;
	@%p52 bra 	$L__BB66_40;
	and.b32  	%r38, %r48, 7;
	setp.lt.u32 	%p53, %r30, 8;
	@%p53 bra 	$L__BB66_34;
	mul.wide.u32 	%rd52, %r102, 4;
	add.s64 	%rd53, %rd9, %rd52;
	ld.global.f32 	%f321, [%rd53];
	div.rn.f32 	%f322, %f321, %f384;
	st.global.f32 	[%rd53], %f322;
	ld.global.f32 	%f323, [%rd53+4];
	div.rn.f32 	%f324, %f323, %f384;
	st.global.f32 	[%rd53+4], %f324;
	ld.global.f32 	%f325, [%rd53+8];
	div.rn.f32 	%f326, %f325, %f384;
	st.global.f32 	[%rd53+8], %f326;
	ld.global.f32 	%f327, [%rd53+12];
	div.rn.f32 	%f328, %f327, %f384;
	st.global.f32 	[%rd53+12], %f328;
	ld.global.f32 	%f329, [%rd53+16];
	div.rn.f32 	%f330, %f329, %f384;
	st.global.f32 	[%rd53+16], %f330;
	ld.global.f32 	%f331, [%rd53+20];
	div.rn.f32 	%f332, %f331, %f384;
	st.global.f32 	[%rd53+20], %f332;
	ld.global.f32 	%f333, [%rd53+24];
	div.rn.f32 	%f334, %f333, %f384;
	st.global.f32 	[%rd53+24], %f334;
	ld.global.f32 	%f335, [%rd53+28];
	div.rn.f32 	%f336, %f335, %f384;
	st.global.f32 	[%rd53+28], %f336;
	add.s32 	%r102, %r102, 8;
$L__BB66_34:
	setp.eq.s32 	%p54, %r38, 0;
	@%p54 bra 	$L__BB66_40;
	and.b32  	%r41, %r48, 3;
	setp.lt.u32 	%p55, %r38, 4;
	@%p55 bra 	$L__BB66_37;
	mul.wide.u32 	%rd54, %r102, 4;
	add.s64 	%rd55, %rd9, %rd54;
	ld.global.f32 	%f337, [%rd55];
	div.rn.f32 	%f338, %f337, %f384;
	st.global.f32 	[%rd55], %f338;
	ld.global.f32 	%f339, [%rd55+4];
	div.rn.f32 	%f340, %f339, %f384;
	st.global.f32 	[%rd55+4], %f340;
	ld.global.f32 	%f341, [%rd55+8];
	div.rn.f32 	%f342, %f341, %f384;
	st.global.f32 	[%rd55+8], %f342;
	ld.global.f32 	%f343, [%rd55+12];
	div.rn.f32 	%f344, %f343, %f384;
	st.global.f32 	[%rd55+12], %f344;
	add.s32 	%r102, %r102, 4;
$L__BB66_37:
	setp.eq.s32 	%p56, %r41, 0;
	@%p56 bra 	$L__BB66_40;
	mul.wide.u32 	%rd57, %r102, 4;
	add.s64 	%rd58, %rd28, %rd57;
	add.s64 	%rd70, %rd2, %rd58;
	neg.s32 	%r105, %r41;
$L__BB66_39:
	.pragma "nounroll";
	ld.global.f32 	%f345, [%rd70];
	div.rn.f32 	%f346, %f345, %f384;
	st.global.f32 	[%rd70], %f346;
	add.s64 	%rd70, %rd70, 4;
	add.s32 	%r105, %r105, 1;
	setp.ne.s32 	%p57, %r105, 0;
	@%p57 bra 	$L__BB66_39;
$L__BB66_40:
	cvta.to.global.u64 	%rd59, %rd25;
	mul.wide.u32 	%rd60, %r1, 4;
	add.s64 	%rd61, %rd59, %rd60;
	ld.global.u32 	%r47, [%rd61];
	setp.lt.s32 	%p58, %r47, 0;
	setp.ge.s32 	%p59, %r47, %r48;
	or.pred  	%p60, %p58, %p59;
	@%p60 bra 	$L__BB66_42;
	mul.wide.u32 	%rd62, %r47, 4;
	add.s64 	%rd63, %rd9, %rd62;
	ld.global.f32 	%f347, [%rd63];
	add.f32 	%f348, %f347, 0fBF800000;
	st.global.f32 	[%rd63], %f348;
	max.f32 	%f349, %f347, 0f26901D7D;
	mov.b32 	%r87, %f349;
	add.s32 	%r88, %r87, -1059760811;
	and.b32  	%r89, %r88, -8388608;
	sub.s32 	%r90, %r87, %r89;
	mov.b32 	%f350, %r90;
	cvt.rn.f32.s32 	%f351, %r89;
	fma.rn.f32 	%f352, %f351, 0f34000000, 0f00000000;
	add.f32 	%f353, %f350, 0fBF800000;
	fma.rn.f32 	%f354, %f353, 0fBE055027, 0f3E1039F6;
	fma.rn.f32 	%f355, %f354, %f353, 0fBDF8CDCC;
	fma.rn.f32 	%f356, %f355, %f353, 0f3E0F2955;
	fma.rn.f32 	%f357, %f356, %f353, 0fBE2AD8B9;
	fma.rn.f32 	%f358, %f357, %f353, 0f3E4CED0B;
	fma.rn.f32 	%f359, %f358, %f353, 0fBE7FFF22;
	fma.rn.f32 	%f360, %f359, %f353, 0f3EAAAA78;
	fma.rn.f32 	%f361, %f360, %f353, 0fBF000000;
	mul.f32 	%f362, %f353, %f361;
	fma.rn.f32 	%f363, %f362, %f353, %f353;
	fma.rn.f32 	%f364, %f352, 0f3F317218, %f363;
	setp.gt.u32 	%p61, %r87, 2139095039;
	fma.rn.f32 	%f365, %f349, 0f7F800000, 0f7F800000;
	selp.f32 	%f366, %f365, %f364, %p61;
	neg.f32 	%f367, %f366;
	cvta.to.global.u64 	%rd64, %rd27;
	atom.global.add.f32 	%f368, [%rd64], %f367;
$L__BB66_42:
	ret;

}
	// .globl	_Z43softmax_cross_entropy_label_matrix_kernel_tIfEvPKT_S2_PS0_Pfii
.visible .entry _Z43softmax_cross_entropy_label_matrix_kernel_tIfEvPKT_S2_PS0_Pfii(
	.param .u64 .ptr .align 1 _Z43softmax_cross_entropy_label_matrix_kernel_tIfEvPKT_S2_PS0_Pfii_param_0,
	.param .u64 .ptr .align 1 _Z43softmax_cross_entropy_label_matrix_kernel_tIfEvPKT_S2_PS0_Pfii_param_1,
	.param .u64 .ptr .align 1 _Z43softmax_cross_entropy_label_matrix_kernel_tIfEvPKT_S2_PS0_Pfii_param_2,
	.param .u64 .ptr .align 1 _Z43softmax_cross_entropy_label_matrix_kernel_tIfEvPKT_S2_PS0_Pfii_param_3,
	.param .u32 _Z43softmax_cross_entropy_label_matrix_kernel_tIfEvPKT_S2_PS0_Pfii_param_4,
	.param .u32 _Z43softmax_cross_entropy_label_matrix_kernel_tIfEvPKT_S2_PS0_Pfii_param_5
)
{
	.reg .pred 	%p<62>;
	.reg .b32 	%r<106>;
	.reg .b32 	%f<387>;
	.reg .b64 	%rd<71>;

	ld.param.u64 	%rd24, [_Z43softmax_cross_entropy_label_matrix_kernel_tIfEvPKT_S2_PS0_Pfii_param_0];
	ld.param.u64 	%rd25, [_Z43softmax_cross_entropy_label_matrix_kernel_tIfEvPKT_S2_PS0_Pfii_param_1];
	ld.param.u64 	%rd26, [_Z43softmax_cross_entropy_label_matrix_kernel_tIfEvPKT_S2_PS0_Pfii_param_2];
	ld.param.u64 	%rd27, [_Z43softmax_cross_entropy_label_matrix_kernel_tIfEvPKT_S2_PS0_Pfii_param_3];
	ld.param.u32 	%r49, [_Z43softmax_cross_entropy_label_matrix_kernel_tIfEvPKT_S2_PS0_Pfii_param_4];
	ld.param.u32 	%r48, [_Z43softmax_cross_entropy_label_matrix_kernel_tIfEvPKT_S2_PS0_Pfii_param_5];
	mov.u32 	%r1, %ctaid.x;
	setp.ge.s32 	%p1, %r1, %r49;
	@%p1 bra 	$L__BB67_42;
	cvta.to.global.u64 	%rd1, %rd24;
	cvta.to.global.u64 	%rd2, %rd26;
	mul.lo.s32 	%r2, %r48, %r1;
	cvt.s64.s32 	%rd3, %r2;
	mul.wide.s32 	%rd28, %r2, 4;
	add.s64 	%rd4, %rd1, %rd28;
	ld.global.f32 	%f377, [%rd4];
	setp.lt.s32 	%p2, %r48, 2;
	@%p2 bra 	$L__BB67_15;
	add.s32 	%r3, %r48, -1;
	add.s32 	%r51, %r48, -2;
	and.b32  	%r4, %r3, 15;
	setp.lt.u32 	%p3, %r51, 15;
	mov.b32 	%r92, 1;
	@%p3 bra 	$L__BB67_6;
	and.b32  	%r53, %r3, -16;
	neg.s32 	%r96, %r53;
	add.s64 	%rd30, %rd28, %rd1;
	add.s64 	%rd66, %rd30, 32;
	mov.b32 	%r95, 0;
$L__BB67_4:
	.pragma "nounroll";
	ld.global.f32 	%f28, [%rd66+-28];
	setp.gt.f32 	%p4, %f28, %f377;
	selp.f32 	%f29, %f28, %f377, %p4;
	ld.global.f32 	%f30, [%rd66+-24];
	setp.gt.f32 	%p5, %f30, %f29;
	selp.f32 	%f31, %f30, %f29, %p5;
	ld.global.f32 	%f32, [%rd66+-20];
	setp.gt.f32 	%p6, %f32, %f31;
	selp.f32 	%f33, %f32, %f31, %p6;
	ld.global.f32 	%f34, [%rd66+-16];
	setp.gt.f32 	%p7, %f34, %f33;
	selp.f32 	%f35, %f34, %f33, %p7;
	ld.global.f32 	%f36, [%rd66+-12];
	setp.gt.f32 	%p8, %f36, %f35;
	selp.f32 	%f37, %f36, %f35, %p8;
	ld.global.f32 	%f38, [%rd66+-8];
	setp.gt.f32 	%p9, %f38, %f37;
	selp.f32 	%f39, %f38, %f37, %p9;
	ld.global.f32 	%f40, [%rd66+-4];
	setp.gt.f32 	%p10, %f40, %f39;
	selp.f32 	%f41, %f40, %f39, %p10;
	ld.global.f32 	%f42, [%rd66];
	setp.gt.f32 	%p11, %f42, %f41;
	selp.f32 	%f43, %f42, %f41, %p11;
	ld.global.f32 	%f44, [%rd66+4];
	setp.gt.f32 	%p12, %f44, %f43;
	selp.f32 	%f45, %f44, %f43, %p12;
	ld.global.f32 	%f46, [%rd66+8];
	setp.gt.f32 	%p13, %f46, %f45;
	selp.f32 	%f47, %f46, %f45, %p13;
	ld.global.f32 	%f48, [%rd66+12];
	setp.gt.f32 	%p14, %f48, %f47;
	selp.f32 	%f49, %f48, %f47, %p14;
	ld.global.f32 	%f50, [%rd66+16];
	setp.gt.f32 	%p15, %f50, %f49;
	selp.f32 	%f51, %f50, %f49, %p15;
	ld.global.f32 	%f52, [%rd66+20];
	setp.gt.f32 	%p16, %f52, %f51;
	selp.f32 	%f53, %f52, %f51, %p16;
	ld.global.f32 	%f54, [%rd66+24];
	setp.gt.f32 	%p17, %f54, %f53;
	selp.f32 	%f55, %f54, %f53, %p17;
	ld.global.f32 	%f56, [%rd66+28];
	setp.gt.f32 	%p18, %f56, %f55;
	selp.f32 	%f57, %f56, %f55, %p18;
	ld.global.f32 	%f58, [%rd66+32];
	setp.gt.f32 	%p19, %f58, %f57;
	selp.f32 	%f377, %f58, %f57, %p19;
	add.s32 	%r96, %r96, 16;
	add.s32 	%r95, %r95, 16;
	add.s64 	%rd66, %rd66, 64;
	setp.eq.s32 	%p20, %r96, 0;
	@%p20 bra 	$L__BB67_5;
	bra.uni 	$L__BB67_4;
$L__BB67_5:
	add.s32 	%r92, %r95, 1;
$L__BB67_6:
	setp.eq.s32 	%p21, %r4, 0;
	@%p21 bra 	$L__BB67_15;
	and.b32  	%r8, %r3, 7;
	setp.lt.u32 	%p22, %r4, 8;
	@%p22 bra 	$L__BB67_9;
	mul.wide.u32 	%rd31, %r92, 4;
	add.s64 	%rd32, %rd4, %rd31;
	ld.global.f32 	%f60, [%rd32];
	setp.gt.f32 	%p23, %f60, %f377;
	selp.f32 	%f61, %f60, %f377, %p23;
	ld.global.f32 	%f62, [%rd32+4];
	setp.gt.f32 	%p24, %f62, %f61;
	selp.f32 	%f63, %f62, %f61, %p24;
	ld.global.f32 	%f64, [%rd32+8];
	setp.gt.f32 	%p25, %f64, %f63;
	selp.f32 	%f65, %f64, %f63, %p25;
	ld.global.f32 	%f66, [%rd32+12];
	setp.gt.f32 	%p26, %f66, %f65;
	selp.f32 	%f67, %f66, %f65, %p26;
	ld.global.f32 	%f68, [%rd32+16];
	setp.gt.f32 	%p27, %f68, %f67;
	selp.f32 	%f69, %f68, %f67, %p27;
	ld.global.f32 	%f70, [%rd32+20];
	setp.gt.f32 	%p28, %f70, %f69;
	selp.f32 	%f71, %f70, %f69, %p28;
	ld.global.f32 	%f72, [%rd32+24];
	setp.gt.f32 	%p29, %f72, %f71;
	selp.f32 	%f73, %f72, %f71, %p29;
	ld.global.f32 	%f74, [%rd32+28];
	setp.gt.f32 	%p30, %f74, %f73;
	selp.f32 	%f377, %f74, %f73, %p30;
	add.s32 	%r92, %r92, 8;
$L__BB67_9:
	setp.eq.s32 	%p31, %r8, 0;
	@%p31 bra 	$L__BB67_15;
	and.b32  	%r11, %r3, 3;
	setp.lt.u32 	%p32, %r8, 4;
	@%p32 bra 	$L__BB67_12;
	mul.wide.u32 	%rd33, %r92, 4;
	add.s64 	%rd34, %rd4, %rd33;
	ld.global.f32 	%f76, [%rd34];
	setp.gt.f32 	%p33, %f76, %f377;
	selp.f32 	%f77, %f76, %f377, %p33;
	ld.global.f32 	%f78, [%rd34+4];
	setp.gt.f32 	%p34, %f78, %f77;
	selp.f32 	%f79, %f78, %f77, %p34;
	ld.global.f32 	%f80, [%rd34+8];
	setp.gt.f32 	%p35, %f80, %f79;
	selp.f32 	%f81, %f80, %f79, %p35;
	ld.global.f32 	%f82, [%rd34+12];
	setp.gt.f32 	%p36, %f82, %f81;
	selp.f32 	%f377, %f82, %f81, %p36;
	add.s32 	%r92, %r92, 4;
$L__BB67_12:
	setp.eq.s32 	%p37, %r11, 0;
	@%p37 bra 	$L__BB67_15;
	mul.wide.u32 	%rd36, %r92, 4;
	add.s64 	%rd37, %rd28, %rd36;
	add.s64 	%rd65, %rd1, %rd37;
	neg.s32 	%r94, %r11;
$L__BB67_14:
	.pragma "nounroll";
	ld.global.f32 	%f83, [%rd65];
	setp.gt.f32 	%p38, %f83, %f377;
	selp.f32 	%f377, %f83, %f377, %p38;
	add.s64 	%rd65, %rd65, 4;
	add.s32 	%r94, %r94, 1;
	setp.ne.s32 	%p39, %r94, 0;
	@%p39 bra 	$L__BB67_14;
$L__BB67_15:
	shl.b64 	%rd38, %rd3, 2;
	add.s64 	%rd9, %rd2, %rd38;
	setp.lt.s32 	%p40, %r48, 1;
	mov.f32 	%f385, 0f00000000;
	@%p40 bra 	$L__BB67_27;
	and.b32  	%r17, %r48, 7;
	setp.lt.u32 	%p41, %r48, 8;
	mov.f32 	%f385, 0f00000000;
	mov.b32 	%r97, 0;
	@%p41 bra 	$L__BB67_19;
	and.b32  	%r97, %r48, 2147483640;
	neg.s32 	%r100, %r97;
	add.s64 	%rd40, %rd28, 16;
	add.s64 	%rd68, %rd1, %rd40;
	add.s64 	%rd67, %rd2, %rd40;
	mov.f32 	%f385, 0f00000000;
$L__BB67_18:
	.pragma "nounroll";
	ld.global.f32 	%f88, [%rd68+-16];
	sub.f32 	%f89, %f88, %f377;
	fma.rn.f32 	%f90, %f89, 0f3BBB989D, 0f3F000000;
	cvt.sat.f32.f32 	%f91, %f90;
	mov.f32 	%f92, 0f4B400001;
	mov.f32 	%f93, 0f437C0000;
	fma.rm.f32 	%f94, %f91, %f93, %f92;
	add.f32 	%f95, %f94, 0fCB40007F;
	neg.f32 	%f96, %f95;
	fma.rn.f32 	%f97, %f89, 0f3FB8AA3B, %f96;
	fma.rn.f32 	%f98, %f89, 0f32A57060, %f97;
	mov.b32 	%r55, %f94;
	shl.b32 	%r56, %r55, 23;
	mov.b32 	%f99, %r56;
	ex2.approx.ftz.f32 	%f100, %f98;
	mul.f32 	%f101, %f100, %f99;
	st.global.f32 	[%rd67+-16], %f101;
	add.f32 	%f102, %f385, %f101;
	ld.global.f32 	%f103, [%rd68+-12];
	sub.f32 	%f104, %f103, %f377;
	fma.rn.f32 	%f105, %f104, 0f3BBB989D, 0f3F000000;
	cvt.sat.f32.f32 	%f106, %f105;
	fma.rm.f32 	%f107, %f106, %f93, %f92;
	add.f32 	%f108, %f107, 0fCB40007F;
	neg.f32 	%f109, %f108;
	fma.rn.f32 	%f110, %f104, 0f3FB8AA3B, %f109;
	fma.rn.f32 	%f111, %f104, 0f32A57060, %f110;
	mov.b32 	%r57, %f107;
	shl.b32 	%r58, %r57, 23;
	mov.b32 	%f112, %r58;
	ex2.approx.ftz.f32 	%f113, %f111;
	mul.f32 	%f114, %f113, %f112;
	st.global.f32 	[%rd67+-12], %f114;
	add.f32 	%f115, %f102, %f114;
	ld.global.f32 	%f116, [%rd68+-8];
	sub.f32 	%f117, %f116, %f377;
	fma.rn.f32 	%f118, %f117, 0f3BBB989D, 0f3F000000;
	cvt.sat.f32.f32 	%f119, %f118;
	fma.rm.f32 	%f120, %f119, %f93, %f92;
	add.f32 	%f121, %f120, 0fCB40007F;
	neg.f32 	%f122, %f121;
	fma.rn.f32 	%f123, %f117, 0f3FB8AA3B, %f122;
	fma.rn.f32 	%f124, %f117, 0f32A57060, %f123;
	mov.b32 	%r59, %f120;
	shl.b32 	%r60, %r59, 23;
	mov.b32 	%f125, %r60;
	ex2.approx.ftz.f32 	%f126, %f124;
	mul.f32 	%f127, %f126, %f125;
	st.global.f32 	[%rd67+-8], %f127;
	add.f32 	%f128, %f115, %f127;
	ld.global.f32 	%f129, [%rd68+-4];
	sub.f32 	%f130, %f129, %f377;
	fma.rn.f32 	%f131, %f130, 0f3BBB989D, 0f3F000000;
	cvt.sat.f32.f32 	%f132, %f131;
	fma.rm.f32 	%f133, %f132, %f93, %f92;
	add.f32 	%f134, %f133, 0fCB40007F;
	neg.f32 	%f135, %f134;
	fma.rn.f32 	%f136, %f130, 0f3FB8AA3B, %f135;
	fma.rn.f32 	%f137, %f130, 0f32A57060, %f136;
	mov.b32 	%r61, %f133;
	shl.b32 	%r62, %r61, 23;
	mov.b32 	%f138, %r62;
	ex2.approx.ftz.f32 	%f139, %f137;
	mul.f32 	%f140, %f139, %f138;
	st.global.f32 	[%rd67+-4], %f140;
	add.f32 	%f141, %f128, %f140;
	ld.global.f32 	%f142, [%rd68];
	sub.f32 	%f143, %f142, %f377;
	fma.rn.f32 	%f144, %f143, 0f3BBB989D, 0f3F000000;
	cvt.sat.f32.f32 	%f145, %f144;
	fma.rm.f32 	%f146, %f145, %f93, %f92;
	add.f32 	%f147, %f146, 0fCB40007F;
	neg.f32 	%f148, %f147;
	fma.rn.f32 	%f149, %f143, 0f3FB8AA3B, %f148;
	fma.rn.f32 	%f150, %f143, 0f32A57060, %f149;
	mov.b32 	%r63, %f146;
	shl.b32 	%r64, %r63, 23;
	mov.b32 	%f151, %r64;
	ex2.approx.ftz.f32 	%f152, %f150;
	mul.f32 	%f153, %f152, %f151;
	st.global.f32 	[%rd67], %f153;
	add.f32 	%f154, %f141, %f153;
	ld.global.f32 	%f155, [%rd68+4];
	sub.f32 	%f156, %f155, %f377;
	fma.rn.f32 	%f157, %f156, 0f3BBB989D, 0f3F000000;
	cvt.sat.f32.f32 	%f158, %f157;
	fma.rm.f32 	%f159, %f158, %f93, %f92;
	add.f32 	%f160, %f159, 0fCB40007F;
	neg.f32 	%f161, %f160;
	fma.rn.f32 	%f162, %f156, 0f3FB8AA3B, %f161;
	fma.rn.f32 	%f163, %f156, 0f32A57060, %f162;
	mov.b32 	%r65, %f159;
	shl.b32 	%r66, %r65, 23;
	mov.b32 	%f164, %r66;
	ex2.approx.ftz.f32 	%f165, %f163;
	mul.f32 	%f166, %f165, %f164;
	st.global.f32 	[%rd67+4], %f166;
	add.f32 	%f167, %f154, %f166;
	ld.global.f32 	%f168, [%rd68+8];
	sub.f32 	%f169, %f168, %f377;
	fma.rn.f32 	%f170, %f169, 0f3BBB989D, 0f3F000000;
	cvt.sat.f32.f32 	%f171, %f170;
	fma.rm.f32 	%f172, %f171, %f93, %f92;
	add.f32 	%f173, %f172, 0fCB40007F;
	neg.f32 	%f174, %f173;
	fma.rn.f32 	%f175, %f169, 0f3FB8AA3B, %f174;
	fma.rn.f32 	%f176, %f169, 0f32A57060, %f175;
	mov.b32 	%r67, %f172;
	shl.b32 	%r68, %r67, 23;
	mov.b32 	%f177, %r68;
	ex2.approx.ftz.f32 	%f178, %f176;
	mul.f32 	%f179, %f178, %f177;
	st.global.f32 	[%rd67+8], %f179;
	add.f32 	%f180, %f167, %f179;
	ld.global.f32 	%f181, [%rd68+12];
	sub.f32 	%f182, %f181, %f377;
	fma.rn.f32 	%f183, %f182, 0f3BBB989D, 0f3F000000;
	cvt.sat.f32.f32 	%f184, %f183;
	fma.rm.f32 	%f185, %f184, %f93, %f92;
	add.f32 	%f186, %f185, 0fCB40007F;
	neg.f32 	%f187, %f186;
	fma.rn.f32 	%f188, %f182, 0f3FB8AA3B, %f187;
	fma.rn.f32 	%f189, %f182, 0f32A57060, %f188;
	mov.b32 	%r69, %f185;
	shl.b32 	%r70, %r69, 23;
	mov.b32 	%f190, %r70;
	ex2.approx.ftz.f32 	%f191, %f189;
	mul.f32 	%f192, %f191, %f190;
	st.global.f32 	[%rd67+12], %f192;
	add.f32 	%f385, %f180, %f192;
	add.s32 	%r100, %r100, 8;
	add.s64 	%rd68, %rd68, 32;
	add.s64 	%rd67, %rd67, 32;
	setp.eq.s32 	%p42, %r100, 0;
	@%p42 bra 	$L__BB67_19;
	bra.uni 	$L__BB67_18;
$L__BB67_19:
	setp.eq.s32 	%p43, %r17, 0;
	@%p43 bra 	$L__BB67_27;
	and.b32  	%r25, %r48, 3;
	setp.lt.u32 	%p44, %r17, 4;
	@%p44 bra 	$L__BB67_22;
	mul.wide.u32 	%rd41, %r97, 4;
	add.s64 	%rd42, %rd4, %rd41;
	ld.global.f32 	%f194, [%rd42];
	sub.f32 	%f195, %f194, %f377;
	fma.rn.f32 	%f196, %f195, 0f3BBB989D, 0f3F000000;
	cvt.sat.f32.f32 	%f197, %f196;
	mov.f32 	%f198, 0f4B400001;
	mov.f32 	%f199, 0f437C0000;
	fma.rm.f32 	%f200, %f197, %f199, %f198;
	add.f32 	%f201, %f200, 0fCB40007F;
	neg.f32 	%f202, %f201;
	fma.rn.f32 	%f203, %f195, 0f3FB8AA3B, %f202;
	fma.rn.f32 	%f204, %f195, 0f32A57060, %f203;
	mov.b32 	%r71, %f200;
	shl.b32 	%r72, %r71, 23;
	mov.b32 	%f205, %r72;
	ex2.approx.ftz.f32 	%f206, %f204;
	mul.f32 	%f207, %f206, %f205;
	add.s64 	%rd43, %rd9, %rd41;
	st.global.f32 	[%rd43], %f207;
	add.f32 	%f208, %f385, %f207;
	ld.global.f32 	%f209, [%rd42+4];
	sub.f32 	%f210, %f209, %f377;
	fma.rn.f32 	%f211, %f210, 0f3BBB989D, 0f3F000000;
	cvt.sat.f32.f32 	%f212, %f211;
	fma.rm.f32 	%f213, %f212, %f199, %f198;
	add.f32 	%f214, %f213, 0fCB40007F;
	neg.f32 	%f215, %f214;
	fma.rn.f32 	%f216, %f210, 0f3FB8AA3B, %f215;
	fma.rn.f32 	%f217, %f210, 0f32A57060, %f216;
	mov.b32 	%r73, %f213;
	shl.b32 	%r74, %r73, 23;
	mov.b32 	%f218, %r74;
	ex2.approx.ftz.f32 	%f219, %f217;
	mul.f32 	%f220, %f219, %f218;
	st.global.f32 	[%rd43+4], %f220;
	add.f32 	%f221, %f208, %f220;
	ld.global.f32 	%f222, [%rd42+8];
	sub.f32 	%f223, %f222, %f377;
	fma.rn.f32 	%f224, %f223, 0f3BBB989D, 0f3F000000;
	cvt.sat.f32.f32 	%f225, %f224;
	fma.rm.f32 	%f226, %f225, %f199, %f198;
	add.f32 	%f227, %f226, 0fCB40007F;
	neg.f32 	%f228, %f227;
	fma.rn.f32 	%f229, %f223, 0f3FB8AA3B, %f228;
	fma.rn.f32 	%f230, %f223, 0f32A57060, %f229;
	mov.b32 	%r75, %f226;
	shl.b32 	%r76, %r75, 23;
	mov.b32 	%f231, %r76;
	ex2.approx.ftz.f32 	%f232, %f230;
	mul.f32 	%f233, %f232, %f231;
	st.global.f32 	[%rd43+8], %f233;
	add.f32 	%f234, %f221, %f233;
	ld.global.f32 	%f235, [%rd42+12];
	sub.f32 	%f236, %f235, %f377;
	fma.rn.f32 	%f237, %f236, 0f3BBB989D, 0f3F000000;
	cvt.sat.f32.f32 	%f238, %f237;
	fma.rm.f32 	%f239, %f238, %f199, %f198;
	add.f32 	%f240, %f239, 0fCB40007F;
	neg.f32 	%f241, %f240;
	fma.rn.f32 	%f242, %f236, 0f3FB8AA3B, %f241;
	fma.rn.f32 	%f243, %f236, 0f32A57060, %f242;
	mov.b32 	%r77, %f239;
	shl.b32 	%r78, %r77, 23;
	mov.b32 	%f244, %r78;
	ex2.approx.ftz.f32 	%f245, %f243;
	mul.f32 	%f246, %f245, %f244;
	st.global.f32 	[%rd43+12], %f246;
	add.f32 	%f385, %f234, %f246;
	add.s32 	%r97, %r97, 4;
$L__BB67_22:
	setp.eq.s32 	%p45, %r25, 0;
	@%p45 bra 	$L__BB67_27;
	setp.eq.s32 	%p46, %r25, 1;
	@%p46 bra 	$L__BB67_25;
	mul.wide.u32 	%rd44, %r97, 4;
	add.s64 	%rd45, %rd4, %rd44;
	ld.global.f32 	%f248, [%rd45];
	sub.f32 	%f249, %f248, %f377;
	fma.rn.f32 	%f250, %f249, 0f3BBB989D, 0f3F000000;
	cvt.sat.f32.f32 	%f251, %f250;
	mov.f32 	%f252, 0f4B400001;
	mov.f32 	%f253, 0f437C0000;
	fma.rm.f32 	%f254, %f251, %f253, %f252;
	add.f32 	%f255, %f254, 0fCB40007F;
	neg.f32 	%f256, %f255;
	fma.rn.f32 	%f257, %f249, 0f3FB8AA3B, %f256;
	fma.rn.f32 	%f258, %f249, 0f32A57060, %f257;
	mov.b32 	%r79, %f254;
	shl.b32 	%r80, %r79, 23;
	mov.b32 	%f259, %r80;
	ex2.approx.ftz.f32 	%f260, %f258;
	mul.f32 	%f261, %f260, %f259;
	add.s64 	%rd46, %rd9, %rd44;
	st.global.f32 	[%rd46], %f261;
	add.f32 	%f262, %f385, %f261;
	ld.global.f32 	%f263, [%rd45+4];
	sub.f32 	%f264, %f263, %f377;
	fma.rn.f32 	%f265, %f264, 0f3BBB989D, 0f3F000000;
	cvt.sat.f32.f32 	%f266, %f265;
	fma.rm.f32 	%f267, %f266, %f253, %f252;
	add.f32 	%f268, %f267, 0fCB40007F;
	neg.f32 	%f269, %f268;
	fma.rn.f32 	%f270, %f264, 0f3FB8AA3B, %f269;
	fma.rn.f32 	%f271, %f264, 0f32A57060, %f270;
	mov.b32 	%r81, %f267;
	shl.b32 	%r82, %r81, 23;
	mov.b32 	%f272, %r82;
	ex2.approx.ftz.f32 	%f273, %f271;
	mul.f32 	%f274, %f273, %f272;
	st.global.f32 	[%rd46+4], %f274;
	add.f32 	%f385, %f262, %f274;
	add.s32 	%r97, %r97, 2;
$L__BB67_25:
	and.b32  	%r83, %r48, 1;
	setp.eq.b32 	%p47, %r83, 1;
	not.pred 	%p48, %p47;
	@%p48 bra 	$L__BB67_27;
	mul.wide.u32 	%rd47, %r97, 4;
	add.s64 	%rd48, %rd4, %rd47;
	ld.global.f32 	%f275, [%rd48];
	sub.f32 	%f276, %f275, %f377;
	fma.rn.f32 	%f277, %f276, 0f3BBB989D, 0f3F000000;
	cvt.sat.f32.f32 	%f278, %f277;
	mov.f32 	%f279, 0f4B400001;
	mov.f32 	%f280, 0f437C0000;
	fma.rm.f32 	%f281, %f278, %f280, %f279;
	add.f32 	%f282, %f281, 0fCB40007F;
	neg.f32 	%f283, %f282;
	fma.rn.f32 	%f284, %f276, 0f3FB8AA3B, %f283;
	fma.rn.f32 	%f285, %f276, 0f32A57060, %f284;
	mov.b32 	%r84, %f281;
	shl.b32 	%r85, %r84, 23;
	mov.b32 	%f286, %r85;
	ex2.approx.ftz.f32 	%f287, %f285;
	mul.f32 	%f288, %f287, %f286;
	add.s64 	%rd49, %rd9, %rd47;
	st.global.f32 	[%rd49], %f288;
	add.f32 	%f385, %f385, %f288;
$L__BB67_27:
	setp.lt.s32 	%p49, %r48, 1;
	@%p49 bra 	$L__BB67_40;
	and.b32  	%r30, %r48, 15;
	setp.lt.u32 	%p50, %r48, 16;
	mov.b32 	%r102, 0;
	@%p50 bra 	$L__BB67_31;
	and.b32  	%r102, %r48, 2147483632;
	neg.s32 	%r101, %r102;
	add.s64 	%rd51, %rd28, %rd2;
	add.s64 	%rd69, %rd51, 32;
$L__BB67_30:
	.pragma "nounroll";
	ld.global.f32 	%f289, [%rd69+-32];
	div.rn.f32 	%f290, %f289, %f385;
	st.global.f32 	[%rd69+-32], %f290;
	ld.global.f32 	%f291, [%rd69+-28];
	div.rn.f32 	%f292, %f291, %f385;
	st.global.f32 	[%rd69+-28], %f292;
	ld.global.f32 	%f293, [%rd69+-24];
	div.rn.f32 	%f294, %f293, %f385;
	st.global.f32 	[%rd69+-24], %f294;
	ld.global.f32 	%f295, [%rd69+-20];
	div.rn.f32 	%f296, %f295, %f385;
	st.global.f32 	[%rd69+-20], %f296;
	ld.global.f32 	%f297, [%rd69+-16];
	div.rn.f32 	%f298, %f297, %f385;
	st.global.f32 	[%rd69+-16], %f298;
	ld.global.f32 	%f299, [%rd69+-12];
	div.rn.f32 	%f300, %f299, %f385;
	st.global.f32 	[%rd69+-12], %f300;
	ld.global.f32 	%f301, [%rd69+-8];
	div.rn.f32 	%f302, %f301, %f385;
	st.global.f32 	[%rd69+-8], %f302;
	ld.global.f32 	%f303, [%rd69+-4];
	div.rn.f32 	%f304, %f303, %f385;
	st.global.f32 	[%rd69+-4], %f304;
	ld.global.f32 	%f305, [%rd69];
	div.rn.f32 	%f306, %f305, %f385;
	st.global.f32 	[%rd69], %f306;
	ld.global.f32 	%f307, [%rd69+4];
	div.rn.f32 	%f308, %f307, %f385;
	st.global.f32 	[%rd69+4], %f308;
	ld.global.f32 	%f309, [%rd69+8];
	div.rn.f32 	%f310, %f309, %f385;
	st.global.f32 	[%rd69+8], %f310;
	ld.global.f32 	%f311, [%rd69+12];
	div.rn.f32 	%f312, %f311, %f385;
	st.global.f32 	[%rd69+12], %f312;
	ld.global.f32 	%f313, [%rd69+16];
	div.rn.f32 	%f314, %f313, %f385;
	st.global.f32 	[%rd69+16], %f314;
	ld.global.f32 	%f315, [%rd69+20];
	div.rn.f32 	%f316, %f315, %f385;
	st.global.f32 	[%rd69+20], %f316;
	ld.global.f32 	%f317, [%rd69+24];
	div.rn.f32 	%f318, %f317, %f385;
	st.global.f32 	[%rd69+24], %f318;
	ld.global.f32 	%f319, [%rd69+28];
	div.rn.f32 	%f320, %f319, %f385;
	st.global.f32 	[%rd69+28], %f320;
	add.s32 	%r101, %r101, 16;
	add.s64 	%rd69, %rd69, 64;
	setp.ne.s32 	%p51, %r101, 0;
	@%p51 bra 	$L__BB67_30;
$L__BB67_31:
	setp.eq.s32 	%p52, %r30, 0;
	@%p52 bra 	$L__BB67_40;
	and.b32  	%r38, %r48, 7;
	setp.lt.u32 	%p53, %r30, 8;
	@%p53 bra 	$L__BB67_34;
	mul.wide.u32 	%rd52, %r102, 4;
	add.s64 	%rd53, %rd9, %rd52;
	ld.global.f32 	%f321, [%rd53];
	div.rn.f32 	%f322, %f321, %f385;
	st.global.f32 	[%rd53], %f322;
	ld.global.f32 	%f323, [%rd53+4];
	div.rn.f32 	%f324, %f323, %f385;
	st.global.f32 	[%rd53+4], %f324;
	ld.global.f32 	%f325, [%rd53+8];
	div.rn.f32 	%f326, %f325, %f385;
	st.global.f32 	[%rd53+8], %f326;
	ld.global.f32 	%f327, [%rd53+12];
	div.rn.f32 	%f328, %f327, %f385;
	st.global.f32 	[%rd53+12], %f328;
	ld.global.f32 	%f329, [%rd53+16];
	div.rn.f32 	%f330, %f329, %f385;
	st.global.f32 	[%rd53+16], %f330;
	ld.global.f32 	%f331, [%rd53+20];
	div.rn.f32 	%f332, %f331, %f385;
	st.global.f32 	[%rd53+20], %f332;
	ld.global.f32 	%f333, [%rd53+24];
	div.rn.f32 	%f334, %f333, %f385;
	st.global.f32 	[%rd53+24], %f334;
	ld.global.f32 	%f335, [%rd53+28];
	div.rn.f32 	%f336, %f335, %f385;
	st.global.f32 	[%rd53+28], %f336;
	add.s32 	%r102, %r102, 8;
$L__BB67_34:
	setp.eq.s32 	%p54, %r38, 0;
	@%p54 bra 	$L__BB67_40;
	and.b32  	%r41, %r48, 3;
	setp.lt.u32 	%p55, %r38, 4;
	@%p55 bra 	$L__BB67_37;
	mul.wide.u32 	%rd54, %r102, 4;
	add.s64 	%rd55, %rd9, %rd54;
	ld.global.f32 	%f337, [%rd55];
	div.rn.f32 	%f338, %f337, %f385;
	st.global.f32 	[%rd55], %f338;
	ld.global.f32 	%f339, [%rd55+4];
	div.rn.f32 	%f340, %f339, %f385;
	st.global.f32 	[%rd55+4], %f340;
	ld.global.f32 	%f341, [%rd55+8];
	div.rn.f32 	%f342, %f341, %f385;
	st.global.f32 	[%rd55+8], %f342;
	ld.global.f32 	%f343, [%rd55+12];
	div.rn.f32 	%f344, %f343, %f385;
	st.global.f32 	[%rd55+12], %f344;
	add.s32 	%r102, %r102, 4;
$L__BB67_37:
	setp.eq.s32 	%p56, %r41, 0;
	@%p56 bra 	$L__BB67_40;
	mul.wide.u32 	%rd57, %r102, 4;
	add.s64 	%rd58, %rd28, %rd57;
	add.s64 	%rd70, %rd2, %rd58;
	neg.s32 	%r105, %r41;
$L__BB67_39:
	.pragma "nounroll";
	ld.global.f32 	%f345, [%rd70];
	div.rn.f32 	%f346, %f345, %f385;
	st.global.f32 	[%rd70], %f346;
	add.s64 	%rd70, %rd70, 4;
	add.s32 	%r105, %r105, 1;
	setp.ne.s32 	%p57, %r105, 0;
	@%p57 bra 	$L__BB67_39;
$L__BB67_40:
	cvta.to.global.u64 	%rd59, %rd25;
	mul.wide.u32 	%rd60, %r1, 4;
	add.s64 	%rd61, %rd59, %rd60;
	ld.global.f32 	%f347, [%rd61];
	cvt.rzi.s32.f32 	%r47, %f347;
	setp.lt.s32 	%p58, %r47, 0;
	setp.ge.s32 	%p59, %r47, %r48;
	or.pred  	%p60, %p58, %p59;
	@%p60 bra 	$L__BB67_42;
	mul.wide.u32 	%rd62, %r47, 4;
	add.s64 	%rd63, %rd9, %rd62;
	ld.global.f32 	%f348, [%rd63];
	add.f32 	%f349, %f348, 0fBF800000;
	st.global.f32 	[%rd63], %f349;
	max.f32 	%f350, %f348, 0f26901D7D;
	mov.b32 	%r87, %f350;
	add.s32 	%r88, %r87, -1059760811;
	and.b32  	%r89, %r88, -8388608;
	sub.s32 	%r90, %r87, %r89;
	mov.b32 	%f351, %r90;
	cvt.rn.f32.s32 	%f352, %r89;
	fma.rn.f32 	%f353, %f352, 0f34000000, 0f00000000;
	add.f32 	%f354, %f351, 0fBF800000;
	fma.rn.f32 	%f355, %f354, 0fBE055027, 0f3E1039F6;
	fma.rn.f32 	%f356, %f355, %f354, 0fBDF8CDCC;
	fma.rn.f32 	%f357, %f356, %f354, 0f3E0F2955;
	fma.rn.f32 	%f358, %f357, %f354, 0fBE2AD8B9;
	fma.rn.f32 	%f359, %f358, %f354, 0f3E4CED0B;
	fma.rn.f32 	%f360, %f359, %f354, 0fBE7FFF22;
	fma.rn.f32 	%f361, %f360, %f354, 0f3EAAAA78;
	fma.rn.f32 	%f362, %f361, %f354, 0fBF000000;
	mul.f32 	%f363, %f354, %f362;
	fma.rn.f32 	%f364, %f363, %f354, %f354;
	fma.rn.f32 	%f365, %f353, 0f3F317218, %f364;
	setp.gt.u32 	%p61, %r87, 2139095039;
	fma.rn.f32 	%f366, %f350, 0f7F800000, 0f7F800000;
	selp.f32 	%f367, %f366, %f365, %p61;
	neg.f32 	%f368, %f367;
	cvta.to.global.u64 	%rd64, %rd27;
	atom.global.add.f32 	%f369, [%rd64], %f368;
$L__BB67_42:
	ret;

}
	// .globl	_Z43softmax_cross_entropy_label_matrix_kernel_tI6__halfEvPKT_S3_PS1_Pfii
.visible .entry _Z43softmax_cross_entropy_label_matrix_kernel_tI6__halfEvPKT_S3_PS1_Pfii(
	.param .u64 .ptr .align 1 _Z43softmax_cross_entropy_label_matrix_kernel_tI6__halfEvPKT_S3_PS1_Pfii_param_0,
	.param .u64 .ptr .align 1 _Z43softmax_cross_entropy_label_matrix_kernel_tI6__halfEvPKT_S3_PS1_Pfii_param_1,
	.param .u64 .ptr .align 1 _Z43softmax_cross_entropy_label_matrix_kernel_tI6__halfEvPKT_S3_PS1_Pfii_param_2,
	.param .u64 .ptr .align 1 _Z43softmax_cross_entropy_label_matrix_kernel_tI6__halfEvPKT_S3_PS1_Pfii_param_3,
	.param .u32 _Z43softmax_cross_entropy_label_matrix_kernel_tI6__halfEvPKT_S3_PS1_Pfii_param_4,
	.param .u32 _Z43softmax_cross_entropy_label_matrix_kernel_tI6__halfEvPKT_S3_PS1_Pfii_param_5
)
{
	.reg .pred 	%p<62>;
	.reg .b16 	%rs<122>;
	.reg .b32 	%r<107>;
	.reg .b32 	%f<387>;
	.reg .b64 	%rd<71>;

	ld.param.u64 	%rd24, [_Z43softmax_cross_entropy_label_matrix_kernel_tI6__halfEvPKT_S3_PS1_Pfii_param_0];
	ld.param.u64 	%rd25, [_Z43softmax_cross_entropy_label_matrix_kernel_tI6__halfEvPKT_S3_PS1_Pfii_param_1];
	ld.param.u64 	%rd26, [_Z43softmax_cross_entropy_label_matrix_kernel_tI6__halfEvPKT_S3_PS1_Pfii_param_2];
	ld.param.u64 	%rd27, [_Z43softmax_cross_entropy_label_matrix_kernel_tI6__halfEvPKT_S3_PS1_Pfii_param_3];
	ld.param.u32 	%r49, [_Z43softmax_cross_entropy_label_matrix_kernel_tI6__halfEvPKT_S3_PS1_Pfii_param_4];
	ld.param.u32 	%r48, [_Z43softmax_cross_entropy_label_matrix_kernel_tI6__halfEvPKT_S3_PS1_Pfii_param_5];
	mov.u32 	%r1, %ctaid.x;
	setp.ge.s32 	%p1, %r1, %r49;
	@%p1 bra 	$L__BB68_42;
	cvta.to.global.u64 	%rd1, %rd24;
	cvta.to.global.u64 	%rd2, %rd26;
	mul.lo.s32 	%r2, %r48, %r1;
	cvt.s64.s32 	%rd3, %r2;
	mul.wide.s32 	%rd28, %r2, 2;
	add.s64 	%rd4, %rd1, %rd28;
	ld.global.u16 	%rs1, [%rd4];
	// begin inline asm
	{  cvt.f32.f16 %f377, %rs1;}

	// end inline asm
	setp.lt.s32 	%p2, %r48, 2;
	@%p2 bra 	$L__BB68_15;
	add.s32 	%r3, %r48, -1;
	add.s32 	%r51, %r48, -2;
	and.b32  	%r4, %r3, 15;
	setp.lt.u32 	%p3, %r51, 15;
	mov.b32 	%r93, 1;
	@%p3 bra 	$L__BB68_6;
	and.b32  	%r53, %r3, -16;
	neg.s32 	%r97, %r53;
	add.s64 	%rd30, %rd28, %rd1;
	add.s64 	%rd66, %rd30, 16;
	mov.b32 	%r96, 0;
$L__BB68_4:
	.pragma "nounroll";
	ld.global.u16 	%rs2, [%rd66+-14];
	// begin inline asm
	{  cvt.f32.f16 %f29, %rs2;}

	// end inline asm
	setp.gt.f32 	%p4, %f29, %f377;
	selp.f32 	%f45, %f29, %f377, %p4;
	ld.global.u16 	%rs3, [%rd66+-12];
	// begin inline asm
	{  cvt.f32.f16 %f30, %rs3;}

	// end inline asm
	setp.gt.f32 	%p5, %f30, %f45;
	selp.f32 	%f46, %f30, %f45, %p5;
	ld.global.u16 	%rs4, [%rd66+-10];
	// begin inline asm
	{  cvt.f32.f16 %f31, %rs4;}

	// end inline asm
	setp.gt.f32 	%p6, %f31, %f46;
	selp.f32 	%f47, %f31, %f46, %p6;
	ld.global.u16 	%rs5, [%rd66+-8];
	// begin inline asm
	{  cvt.f32.f16 %f32, %rs5;}

	// end inline asm
	setp.gt.f32 	%p7, %f32, %f47;
	selp.f32 	%f48, %f32, %f47, %p7;
	ld.global.u16 	%rs6, [%rd66+-6];
	// begin inline asm
	{  cvt.f32.f16 %f33, %rs6;}

	// end inline asm
	setp.gt.f32 	%p8, %f33, %f48;
	selp.f32 	%f49, %f33, %f48, %p8;
	ld.global.u16 	%rs7, [%rd66+-4];
	// begin inline asm
	{  cvt.f32.f16 %f34, %rs7;}

	// end inline asm
	setp.gt.f32 	%p9, %f34, %f49;
	selp.f32 	%f50, %f34, %f49, %p9;
	ld.global.u16 	%rs8, [%rd66+-2];
	// begin inline asm
	{  cvt.f32.f16 %f35, %rs8;}

	// end inline asm
	setp.gt.f32 	%p10, %f35, %f50;
	selp.f32 	%f51, %f35, %f50, %p10;
	ld.global.u16 	%rs9, [%rd66];
	// begin inline asm
	{  cvt.f32.f16 %f36, %rs9;}

	// end inline asm
	setp.gt.f32 	%p11, %f36, %f51;
	selp.f32 	%f52, %f36, %f51, %p11;
	ld.global.u16 	%rs10, [%rd66+2];
	// begin inline asm
	{  cvt.f32.f16 %f37, %rs10;}

	// end inline asm
	setp.gt.f32 	%p12, %f37, %f52;
	selp.f32 	%f53, %f37, %f52, %p12;
	ld.global.u16 	%rs11, [%rd66+4];
	// begin inline asm
	{  cvt.f32.f16 %f38, %rs11;}

	// end inline asm
	setp.gt.f32 	%p13, %f38, %f53;
	selp.f32 	%f54, %f38, %f53, %p13;
	ld.global.u16 	%rs12, [%rd66+6];
	// begin inline asm
	{  cvt.f32.f16 %f39, %rs12;}

	// end inline asm
	setp.gt.f32 	%p14, %f39, %f54;
	selp.f32 	%f55, %f39, %f54, %p14;
	ld.global.u16 	%rs13, [%rd66+8];
	// begin inline asm
	{  cvt.f32.f16 %f40, %rs13;}

	// end inline asm
	setp.gt.f32 	%p15, %f40, %f55;
	selp.f32 	%f56, %f40, %f55, %p15;
	ld.global.u16 	%rs14, [%rd66+10];
	// begin inline asm
	{  cvt.f32.f16 %f41, %rs14;}

	// end inline asm
	setp.gt.f32 	%p16, %f41, %f56;
	selp.f32 	%f57, %f41, %f56, %p16;
	ld.global.u16 	%rs15, [%rd66+12];
	// begin inline asm
	{  cvt.f32.f16 %f42, %rs15;}

	// end inline asm
	setp.gt.f32 	%p17, %f42, %f57;
	selp.f32 	%f58, %f42, %f57, %p17;
	ld.global.u16 	%rs16, [%rd66+14];
	// begin inline asm
	{  cvt.f32.f16 %f43, %rs16;}

	// end inline asm
	setp.gt.f32 	%p18, %f43, %f58;
	selp.f32 	%f59, %f43, %f58, %p18;
	ld.global.u16 	%rs17, [%rd66+16];
	// begin inline asm
	{  cvt.f32.f16 %f44, %rs17;}

	// end inline asm
	setp.gt.f32 	%p19, %f44, %f59;
	selp.f32 	%f377, %f44, %f59, %p19;
	add.s32 	%r97, %r97, 16;
	add.s32 	%r96, %r96, 16;
	add.s64 	%rd66, %rd66, 32;
	setp.eq.s32 	%p20, %r97, 0;
	@%p20 bra 	$L__BB68_5;
	bra.uni 	$L__BB68_4;
$L__BB68_5:
	add.s32 	%r93, %r96, 1;
$L__BB68_6:
	setp.eq.s32 	%p21, %r4, 0;
	@%p21 bra 	$L__BB68_15;
	and.b32  	%r8, %r3, 7;
	setp.lt.u32 	%p22, %r4, 8;
	@%p22 bra 	$L__BB68_9;
	mul.wide.u32 	%rd31, %r93, 2;
	add.s64 	%rd32, %rd4, %rd31;
	ld.global.u16 	%rs18, [%rd32];
	// begin inline asm
	{  cvt.f32.f16 %f61, %rs18;}

	// end inline asm
	setp.gt.f32 	%p23, %f61, %f377;
	selp.f32 	%f69, %f61, %f377, %p23;
	ld.global.u16 	%rs19, [%rd32+2];
	// begin inline asm
	{  cvt.f32.f16 %f62, %rs19;}

	// end inline asm
	setp.gt.f32 	%p24, %f62, %f69;
	selp.f32 	%f70, %f62, %f69, %p24;
	ld.global.u16 	%rs20, [%rd32+4];
	// begin inline asm
	{  cvt.f32.f16 %f63, %rs20;}

	// end inline asm
	setp.gt.f32 	%p25, %f63, %f70;
	selp.f32 	%f71, %f63, %f70, %p25;
	ld.global.u16 	%rs21, [%rd32+6];
	// begin inline asm
	{  cvt.f32.f16 %f64, %rs21;}

	// end inline asm
	setp.gt.f32 	%p26, %f64, %f71;
	selp.f32 	%f72, %f64, %f71, %p26;
	ld.global.u16 	%rs22, [%rd32+8];
	// begin inline asm
	{  cvt.f32.f16 %f65, %rs22;}

	// end inline asm
	setp.gt.f32 	%p27, %f65, %f72;
	selp.f32 	%f73, %f65, %f72, %p27;
	ld.global.u16 	%rs23, [%rd32+10];
	// begin inline asm
	{  cvt.f32.f16 %f66, %rs23;}

	// end inline asm
	setp.gt.f32 	%p28, %f66, %f73;
	selp.f32 	%f74, %f66, %f73, %p28;
	ld.global.u16 	%rs24, [%rd32+12];
	// begin inline asm
	{  cvt.f32.f16 %f67, %rs24;}

	// end inline asm
	setp.gt.f32 	%p29, %f67, %f74;
	selp.f32 	%f75, %f67, %f74, %p29;
	ld.global.u16 	%rs25, [%rd32+14];
	// begin inline asm
	{  cvt.f32.f16 %f68, %rs25;}

	// end inline asm
	setp.gt.f32 	%p30, %f68, %f75;
	selp.f32 	%f377, %f68, %f75, %p30;
	add.s32 	%r93, %r93, 8;
$L__BB68_9:
	setp.eq.s32 	%p31, %r8, 0;
	@%p31 bra 	$L__BB68_15;
	and.b32  	%r11, %r3, 3;
	setp.lt.u32 	%p32, %r8, 4;
	@%p32 bra 	$L__BB68_12;
	mul.wide.u32 	%rd33, %r93, 2;
	add.s64 	%rd34, %rd4, %rd33;
	ld.global.u16 	%rs26, [%rd34];
	// begin inline asm
	{  cvt.f32.f16 %f77, %rs26;}

	// end inline asm
	setp.gt.f32 	%p33, %f77, %f377;
	selp.f32 	%f81, %f77, %f377, %p33;
	ld.global.u16 	%rs27, [%rd34+2];
	// begin inline asm
	{  cvt.f32.f16 %f78, %rs27;}

	// end inline asm
	setp.gt.f32 	%p34, %f78, %f81;
	selp.f32 	%f82, %f78, %f81, %p34;
	ld.global.u16 	%rs28, [%rd34+4];
	// begin inline asm
	{  cvt.f32.f16 %f79, %rs28;}

	// end inline asm
	setp.gt.f32 	%p35, %f79, %f82;
	selp.f32 	%f83, %f79, %f82, %p35;
	ld.global.u16 	%rs29, [%rd34+6];
	// begin inline asm
	{  cvt.f32.f16 %f80, %rs29;}

	// end inline asm
	setp.gt.f32 	%p36, %f80, %f83;
	selp.f32 	%f377, %f80, %f83, %p36;
	add.s32 	%r93, %r93, 4;
$L__BB68_12:
	setp.eq.s32 	%p37, %r11, 0;
	@%p37 bra 	$L__BB68_15;
	mul.wide.u32 	%rd36, %r93, 2;
	add.s64 	%rd37, %rd28, %rd36;
	add.s64 	%rd65, %rd1, %rd37;
	neg.s32 	%r95, %r11;
$L__BB68_14:
	.pragma "nounroll";
	ld.global.u16 	%rs30, [%rd65];
	// begin inline asm
	{  cvt.f32.f16 %f84, %rs30;}

	// end inline asm
	setp.gt.f32 	%p38, %f84, %f377;
	selp.f32 	%f377, %f84, %f377, %p38;
	add.s64 	%rd65, %rd65, 2;
	add.s32 	%r95, %r95, 1;
	setp.ne.s32 	%p39, %r95, 0;
	@%p39 bra 	$L__BB68_14;
$L__BB68_15:
	shl.b64 	%rd38, %rd3, 1;
	add.s64 	%rd9, %rd2, %rd38;
	setp.lt.s32 	%p40, %r48, 1;
	mov.f32 	%f385, 0f00000000;
	@%p40 bra 	$L__BB68_27;
	and.b32  	%r17, %r48, 7;
	setp.lt.u32 	%p41, %r48, 8;
	mov.f32 	%f385, 0f00000000;
	mov.b32 	%r98, 0;
	@%p41 bra 	$L__BB68_19;
	and.b32  	%r98, %r48, 2147483640;
	neg.s32 	%r101, %r98;
	add.s64 	%rd40, %rd28, 8;
	add.s64 	%rd68, %rd1, %rd40;
	add.s64 	%rd67, %rd2, %rd40;
	mov.f32 	%f385, 0f00000000;
$L__BB68_18:
	.pragma "nounroll";
	ld.global.u16 	%rs31, [%rd68+-8];
	// begin inline asm
	{  cvt.f32.f16 %f89, %rs31;}

	// end inline asm
	sub.f32 	%f105, %f89, %f377;
	fma.rn.f32 	%f106, %f105, 0f3BBB989D, 0f3F000000;
	cvt.sat.f32.f32 	%f107, %f106;
	mov.f32 	%f108, 0f4B400001;
	mov.f32 	%f109, 0f437C0000;
	fma.rm.f32 	%f110, %f107, %f109, %f108;
	add.f32 	%f111, %f110, 0fCB40007F;
	neg.f32 	%f112, %f111;
	fma.rn.f32 	%f113, %f105, 0f3FB8AA3B, %f112;
	fma.rn.f32 	%f114, %f105, 0f32A57060, %f113;
	mov.b32 	%r55, %f110;
	shl.b32 	%r56, %r55, 23;
	mov.b32 	%f115, %r56;
	ex2.approx.ftz.f32 	%f116, %f114;
	mul.f32 	%f90, %f116, %f115;
	// begin inline asm
	{  cvt.rn.f16.f32 %rs32, %f90;}

	// end inline asm
	st.global.u16 	[%rd67+-8], %rs32;
	add.f32 	%f117, %f385, %f90;
	ld.global.u16 	%rs33, [%rd68+-6];
	// begin inline asm
	{  cvt.f32.f16 %f91, %rs33;}

	// end inline asm
	sub.f32 	%f118, %f91, %f377;
	fma.rn.f32 	%f119, %f118, 0f3BBB989D, 0f3F000000;
	cvt.sat.f32.f32 	%f120, %f119;
	fma.rm.f32 	%f121, %f120, %f109, %f108;
	add.f32 	%f122, %f121, 0fCB40007F;
	neg.f32 	%f123, %f122;
	fma.rn.f32 	%f124, %f118, 0f3FB8AA3B, %f123;
	fma.rn.f32 	%f125, %f118, 0f32A57060, %f124;
	mov.b32 	%r57, %f121;
	shl.b32 	%r58, %r57, 23;
	mov.b32 	%f126, %r58;
	ex2.approx.ftz.f32 	%f127, %f125;
	mul.f32 	%f92, %f127, %f126;
	// begin inline asm
	{  cvt.rn.f16.f32 %rs34, %f92;}

	// end inline asm
	st.global.u16 	[%rd67+-6], %rs34;
	add.f32 	%f128, %f117, %f92;
	ld.global.u16 	%rs35, [%rd68+-4];
	// begin inline asm
	{  cvt.f32.f16 %f93, %rs35;}

	// end inline asm
	sub.f32 	%f129, %f93, %f377;
	fma.rn.f32 	%f130, %f129, 0f3BBB989D, 0f3F000000;
	cvt.sat.f32.f32 	%f131, %f130;
	fma.rm.f32 	%f132, %f131, %f109, %f108;
	add.f32 	%f133, %f132, 0fCB40007F;
	neg.f32 	%f134, %f133;
	fma.rn.f32 	%f135, %f129, 0f3FB8AA3B, %f134;
	fma.rn.f32 	%f136, %f129, 0f32A57060, %f135;
	mov.b32 	%r59, %f132;
	shl.b32 	%r60, %r59, 23;
	mov.b32 	%f137, %r60;
	ex2.approx.ftz.f32 	%f138, %f136;
	mul.f32 	%f94, %f138, %f137;
	// begin inline asm
	{  cvt.rn.f16.f32 %rs36, %f94;}

	// end inline asm
	st.global.u16 	[%rd67+-4], %rs36;
	add.f32 	%f139, %f128, %f94;
	ld.global.u16 	%rs37, [%rd68+-2];
	// begin inline asm
	{  cvt.f32.f16 %f95, %rs37;}

	// end inline asm
	sub.f32 	%f140, %f95, %f377;
	fma.rn.f32 	%f141, %f140, 0f3BBB989D, 0f3F000000;
	cvt.sat.f32.f32 	%f142, %f141;
	fma.rm.f32 	%f143, %f142, %f109, %f108;
	add.f32 	%f144, %f143, 0fCB40007F;
	neg.f32 	%f145, %f144;
	fma.rn.f32 	%f146, %f140, 0f3FB8AA3B, %f145;
	fma.rn.f32 	%f147, %f140, 0f32A57060, %f146;
	mov.b32 	%r61, %f143;
	shl.b32 	%r62, %r61, 23;
	mov.b32 	%f148, %r62;
	ex2.approx.ftz.f32 	%f149, %f147;
	mul.f32 	%f96, %f149, %f148;
	// begin inline asm
	{  cvt.rn.f16.f32 %rs38, %f96;}

	// end inline asm
	st.global.u16 	[%rd67+-2], %rs38;
	add.f32 	%f150, %f139, %f96;
	ld.global.u16 	%rs39, [%rd68];
	// begin inline asm
	{  cvt.f32.f16 %f97, %rs39;}

	// end inline asm
	sub.f32 	%f151, %f97, %f377;
	fma.rn.f32 	%f152, %f151, 0f3BBB989D, 0f3F000000;
	cvt.sat.f32.f32 	%f153, %f152;
	fma.rm.f32 	%f154, %f153, %f109, %f108;
	add.f32 	%f155, %f154, 0fCB40007F;
	neg.f32 	%f156, %f155;
	fma.rn.f32 	%f157, %f151, 0f3FB8AA3B, %f156;
	fma.rn.f32 	%f158, %f151, 0f32A57060, %f157;
	mov.b32 	%r63, %f154;
	shl.b32 	%r64, %r63, 23;
	mov.b32 	%f159, %r64;
	ex2.approx.ftz.f32 	%f160, %f158;
	mul.f32 	%f98, %f160, %f159;
	// begin inline asm
	{  cvt.rn.f16.f32 %rs40, %f98;}

	// end inline asm
	st.global.u16 	[%rd67], %rs40;
	add.f32 	%f161, %f150, %f98;
	ld.global.u16 	%rs41, [%rd68+2];
	// begin inline asm
	{  cvt.f32.f16 %f99, %rs41;}

	// end inline asm
	sub.f32 	%f162, %f99, %f377;
	fma.rn.f32 	%f163, %f162, 0f3BBB989D, 0f3F000000;
	cvt.sat.f32.f32 	%f164, %f163;
	fma.rm.f32 	%f165, %f164, %f109, %f108;
	add.f32 	%f166, %f165, 0fCB40007F;
	neg.f32 	%f167, %f166;
	fma.rn.f32 	%f168, %f162, 0f3FB8AA3B, %f167;
	fma.rn.f32 	%f169, %f162, 0f32A57060, %f168;
	mov.b32 	%r65, %f165;
	shl.b32 	%r66, %r65, 23;
	mov.b32 	%f170, %r66;
	ex2.approx.ftz.f32 	%f171, %f169;
	mul.f32 	%f100, %f171, %f170;
	// begin inline asm
	{  cvt.rn.f16.f32 %rs42, %f100;}

	// end inline asm
	st.global.u16 	[%rd67+2], %rs42;
	add.f32 	%f172, %f161, %f100;
	ld.global.u16 	%rs43, [%rd68+4];
	// begin inline asm
	{  cvt.f32.f16 %f101, %rs43;}

	// end inline asm
	sub.f32 	%f173, %f101, %f377;
	fma.rn.f32 	%f174, %f173, 0f3BBB989D, 0f3F000000;
	cvt.sat.f32.f32 	%f175, %f174;
	fma.rm.f32 	%f176, %f175, %f109, %f108;
	add.f32 	%f177, %f176, 0fCB40007F;
	neg.f32 	%f178, %f177;
	fma.rn.f32 	%f179, %f173, 0f3FB8AA3B, %f178;
	fma.rn.f32 	%f180, %f173, 0f32A57060, %f179;
	mov.b32 	%r67, %f176;
	shl.b32 	%r68, %r67, 23;
	mov.b32 	%f181, %r68;
	ex2.approx.ftz.f32 	%f182, %f180;
	mul.f32 	%f102, %f182, %f181;
	// begin inline asm
	{  cvt.rn.f16.f32 %rs44, %f102;}

	// end inline asm
	st.global.u16 	[%rd67+4], %rs44;
	add.f32 	%f183, %f172, %f102;
	ld.global.u16 	%rs45, [%rd68+6];
	// begin inline asm
	{  cvt.f32.f16 %f103, %rs45;}

	// end inline asm
	sub.f32 	%f184, %f103, %f377;
	fma.rn.f32 	%f185, %f184, 0f3BBB989D, 0f3F000000;
	cvt.sat.f32.f32 	%f186, %f185;
	fma.rm.f32 	%f187, %f186, %f109, %f108;
	add.f32 	%f188, %f187, 0fCB40007F;
	neg.f32 	%f189, %f188;
	fma.rn.f32 	%f190, %f184, 0f3FB8AA3B, %f189;
	fma.rn.f32 	%f191, %f184, 0f32A57060, %f190;
	mov.b32 	%r69, %f187;
	shl.b32 	%r70, %r69, 23;
	mov.b32 	%f192, %r70;
	ex2.approx.ftz.f32 	%f193, %f191;
	mul.f32 	%f104, %f193, %f192;
	// begin inline asm
	{  cvt.rn.f16.f32 %rs46, %f104;}

	// end inline asm
	st.global.u16 	[%rd67+6], %rs46;
	add.f32 	%f385, %f183, %f104;
	add.s32 	%r101, %r101, 8;
	add.s64 	%rd68, %rd68, 16;
	add.s64 	%rd67, %rd67, 16;
	setp.eq.s32 	%p42, %r101, 0;
	@%p42 bra 	$L__BB68_19;
	bra.uni 	$L__BB68_18;
$L__BB68_19:
	setp.eq.s32 	%p43, %r17, 0;
	@%p43 bra 	$L__BB68_27;
	and.b32  	%r25, %r48, 3;
	setp.lt.u32 	%p44, %r17, 4;
	@%p44 bra 	$L__BB68_22;
	mul.wide.u32 	%rd41, %r98, 2;
	add.s64 	%rd42, %rd4, %rd41;
	ld.global.u16 	%rs47, [%rd42];
	// begin inline asm
	{  cvt.f32.f16 %f195, %rs47;}

	// end inline asm
	sub.f32 	%f203, %f195, %f377;
	fma.rn.f32 	%f204, %f203, 0f3BBB989D, 0f3F000000;
	cvt.sat.f32.f32 	%f205, %f204;
	mov.f32 	%f206, 0f4B400001;
	mov.f32 	%f207, 0f437C0000;
	fma.rm.f32 	%f208, %f205, %f207, %f206;
	add.f32 	%f209, %f208, 0fCB40007F;
	neg.f32 	%f210, %f209;
	fma.rn.f32 	%f211, %f203, 0f3FB8AA3B, %f210;
	fma.rn.f32 	%f212, %f203, 0f32A57060, %f211;
	mov.b32 	%r71, %f208;
	shl.b32 	%r72, %r71, 23;
	mov.b32 	%f213, %r72;
	ex2.approx.ftz.f32 	%f214, %f212;
	mul.f32 	%f196, %f214, %f213;
	// begin inline asm
	{  cvt.rn.f16.f32 %rs48, %f196;}

	// end inline asm
	add.s64 	%rd43, %rd9, %rd41;
	st.global.u16 	[%rd43], %rs48;
	add.f32 	%f215, %f385, %f196;
	ld.global.u16 	%rs49, [%rd42+2];
	// begin inline asm
	{  cvt.f32.f16 %f197, %rs49;}

	// end inline asm
	sub.f32 	%f216, %f197, %f377;
	fma.rn.f32 	%f217, %f216, 0f3BBB989D, 0f3F000000;
	cvt.sat.f32.f32 	%f218, %f217;
	fma.rm.f32 	%f219, %f218, %f207, %f206;
	add.f32 	%f220, %f219, 0fCB40007F;
	neg.f32 	%f221, %f220;
	fma.rn.f32 	%f222, %f216, 0f3FB8AA3B, %f221;
	fma.rn.f32 	%f223, %f216, 0f32A57060, %f222;
	mov.b32 	%r73, %f219;
	shl.b32 	%r74, %r73, 23;
	mov.b32 	%f224, %r74;
	ex2.approx.ftz.f32 	%f225, %f223;
	mul.f32 	%f198, %f225, %f224;
	// begin inline asm
	{  cvt.rn.f16.f32 %rs50, %f198;}

	// end inline asm
	st.global.u16 	[%rd43+2], %rs50;
	add.f32 	%f226, %f215, %f198;
	ld.global.u16 	%rs51, [%rd42+4];
	// begin inline asm
	{  cvt.f32.f16 %f199, %rs51;}

	// end inline asm
	sub.f32 	%f227, %f199, %f377;
	fma.rn.f32 	%f228, %f227, 0f3BBB989D, 0f3F000000;
	cvt.sat.f32.f32 	%f229, %f228;
	fma.rm.f32 	%f230, %f229, %f207, %f206;
	add.f32 	%f231, %f230, 0fCB40007F;
	neg.f32 	%f232, %f231;
	fma.rn.f32 	%f233, %f227, 0f3FB8AA3B, %f232;
	fma.rn.f32 	%f234, %f227, 0f32A57060, %f233;
	mov.b32 	%r75, %f230;
	shl.b32 	%r76, %r75, 23;
	mov.b32 	%f235, %r76;
	ex2.approx.ftz.f32 	%f236, %f234;
	mul.f32 	%f200, %f236, %f235;
	// begin inline asm
	{  cvt.rn.f16.f32 %rs52, %f200;}

	// end inline asm
	st.global.u16 	[%rd43+4], %rs52;
	add.f32 	%f237, %f226, %f200;
	ld.global.u16 	%rs53, [%rd42+6];
	// begin inline asm
	{  cvt.f32.f16 %f201, %rs53;}

	// end inline asm
	sub.f32 	%f238, %f201, %f377;
	fma.rn.f32 	%f239, %f238, 0f3BBB989D, 0f3F000000;
	cvt.sat.f32.f32 	%f240, %f239;
	fma.rm.f32 	%f241, %f240, %f207, %f206;
	add.f32 	%f242, %f241, 0fCB40007F;
	neg.f32 	%f243, %f242;
	fma.rn.f32 	%f244, %f238, 0f3FB8AA3B, %f243;
	fma.rn.f32 	%f245, %f238, 0f32A57060, %f244;
	mov.b32 	%r77, %f241;
	shl.b32 	%r78, %r77, 23;
	mov.b32 	%f246, %r78;
	ex2.approx.ftz.f32 	%f247, %f245;
	mul.f32 	%f202, %f247, %f246;
	// begin inline asm
	{  cvt.rn.f16.f32 %rs54, %f202;}

	// end inline asm
	st.global.u16 	[%rd43+6], %rs54;
	add.f32 	%f385, %f237, %f202;
	add.s32 	%r98, %r98, 4;
$L__BB68_22:
	setp.eq.s32 	%p45, %r25, 0;
	@%p45 bra 	$L__BB68_27;
	setp.eq.s32 	%p46, %r25, 1;
	@%p46 bra 	$L__BB68_25;
	mul.wide.u32 	%rd44, %r98, 2;
	add.s64 	%rd45, %rd4, %rd44;
	ld.global.u16 	%rs55, [%rd45];
	// begin inline asm
	{  cvt.f32.f16 %f249, %rs55;}

	// end inline asm
	sub.f32 	%f253, %f249, %f377;
	fma.rn.f32 	%f254, %f253, 0f3BBB989D, 0f3F000000;
	cvt.sat.f32.f32 	%f255, %f254;
	mov.f32 	%f256, 0f4B400001;
	mov.f32 	%f257, 0f437C0000;
	fma.rm.f32 	%f258, %f255, %f257, %f256;
	add.f32 	%f259, %f258, 0fCB40007F;
	neg.f32 	%f260, %f259;
	fma.rn.f32 	%f261, %f253, 0f3FB8AA3B, %f260;
	fma.rn.f32 	%f262, %f253, 0f32A57060, %f261;
	mov.b32 	%r79, %f258;
	shl.b32 	%r80, %r79, 23;
	mov.b32 	%f263, %r80;
	ex2.approx.ftz.f32 	%f264, %f262;
	mul.f32 	%f250, %f264, %f263;
	// begin inline asm
	{  cvt.rn.f16.f32 %rs56, %f250;}

	// end inline asm
	add.s64 	%rd46, %rd9, %rd44;
	st.global.u16 	[%rd46], %rs56;
	add.f32 	%f265, %f385, %f250;
	ld.global.u16 	%rs57, [%rd45+2];
	// begin inline asm
	{  cvt.f32.f16 %f251, %rs57;}

	// end inline asm
	sub.f32 	%f266, %f251, %f377;
	fma.rn.f32 	%f267, %f266, 0f3BBB989D, 0f3F000000;
	cvt.sat.f32.f32 	%f268, %f267;
	fma.rm.f32 	%f269, %f268, %f257, %f256;
	add.f32 	%f270, %f269, 0fCB40007F;
	neg.f32 	%f271, %f270;
	fma.rn.f32 	%f272, %f266, 0f3FB8AA3B, %f271;
	fma.rn.f32 	%f273, %f266, 0f32A57060, %f272;
	mov.b32 	%r81, %f269;
	shl.b32 	%r82, %r81, 23;
	mov.b32 	%f274, %r82;
	ex2.approx.ftz.f32 	%f275, %f273;
	mul.f32 	%f252, %f275, %f274;
	// begin inline asm
	{  cvt.rn.f16.f32 %rs58, %f252;}

	// end inline asm
	st.global.u16 	[%rd46+2], %rs58;
	add.f32 	%f385, %f265, %f252;
	add.s32 	%r98, %r98, 2;
$L__BB68_25:
	and.b32  	%r83, %r48, 1;
	setp.eq.b32 	%p47, %r83, 1;
	not.pred 	%p48, %p47;
	@%p48 bra 	$L__BB68_27;
	mul.wide.u32 	%rd47, %r98, 2;
	add.s64 	%rd48, %rd4, %rd47;
	ld.global.u16 	%rs59, [%rd48];
	// begin inline asm
	{  cvt.f32.f16 %f276, %rs59;}

	// end inline asm
	sub.f32 	%f278, %f276, %f377;
	fma.rn.f32 	%f279, %f278, 0f3BBB989D, 0f3F000000;
	cvt.sat.f32.f32 	%f280, %f279;
	mov.f32 	%f281, 0f4B400001;
	mov.f32 	%f282, 0f437C0000;
	fma.rm.f32 	%f283, %f280, %f282, %f281;
	add.f32 	%f284, %f283, 0fCB40007F;
	neg.f32 	%f285, %f284;
	fma.rn.f32 	%f286, %f278, 0f3FB8AA3B, %f285;
	fma.rn.f32 	%f287, %f278, 0f32A57060, %f286;
	mov.b32 	%r84, %f283;
	shl.b32 	%r85, %r84, 23;
	mov.b32 	%f288, %r85;
	ex2.approx.ftz.f32 	%f289, %f287;
	mul.f32 	%f277, %f289, %f288;
	// begin inline asm
	{  cvt.rn.f16.f32 %rs60, %f277;}

	// end inline asm
	add.s64 	%rd49, %rd9, %rd47;
	st.global.u16 	[%rd49], %rs60;
	add.f32 	%f385, %f385, %f277;
$L__BB68_27:
	setp.lt.s32 	%p49, %r48, 1;
	@%p49 bra 	$L__BB68_40;
	and.b32  	%r30, %r48, 15;
	setp.lt.u32 	%p50, %r48, 16;
	mov.b32 	%r103, 0;
	@%p50 bra 	$L__BB68_31;
	and.b32  	%r103, %r48, 2147483632;
	neg.s32 	%r102, %r103;
	add.s64 	%rd51, %rd28, %rd2;
	add.s64 	%rd69, %rd51, 16;
$L__BB68_30:
	.pragma "nounroll";
	ld.global.u16 	%rs61, [%rd69+-16];
	// begin inline asm
	{  cvt.f32.f16 %f290, %rs61;}

	// end inline asm
	div.rn.f32 	%f291, %f290, %f385;
	// begin inline asm
	{  cvt.rn.f16.f32 %rs62, %f291;}

	// end inline asm
	st.global.u16 	[%rd69+-16], %rs62;
	ld.global.u16 	%rs63, [%rd69+-14];
	// begin inline asm
	{  cvt.f32.f16 %f292, %rs63;}

	// end inline asm
	div.rn.f32 	%f293, %f292, %f385;
	// begin inline asm
	{  cvt.rn.f16.f32 %rs64, %f293;}

	// end inline asm
	st.global.u16 	[%rd69+-14], %rs64;
	ld.global.u16 	%rs65, [%rd69+-12];
	// begin inline asm
	{  cvt.f32.f16 %f294, %rs65;}

	// end inline asm
	div.rn.f32 	%f295, %f294, %f385;
	// begin inline asm
	{  cvt.rn.f16.f32 %rs66, %f295;}

	// end inline asm
	st.global.u16 	[%rd69+-12], %rs66;
	ld.global.u16 	%rs67, [%rd69+-10];
	// begin inline asm
	{  cvt.f32.f16 %f296, %rs67;}

	// end inline asm
	div.rn.f32 	%f297, %f296, %f385;
	// begin inline asm
	{  cvt.rn.f16.f32 %rs68, %f297;}

	// end inline asm
	st.global.u16 	[%rd69+-10], %rs68;
	ld.global.u16 	%rs69, [%rd69+-8];
	// begin inline asm
	{  cvt.f32.f16 %f298, %rs69;}

	// end inline asm
	div.rn.f32 	%f299, %f298, %f385;
	// begin inline asm
	{  cvt.rn.f16.f32 %rs70, %f299;}

	// end inline asm
	st.global.u16 	[%rd69+-8], %rs70;
	ld.global.u16 	%rs71, [%rd69+-6];
	// begin inline asm
	{  cvt.f32.f16 %f300, %rs71;}

	// end inline asm
	div.rn.f32 	%f301, %f300, %f385;
	// begin inline asm
	{  cvt.rn.f16.f32 %rs72, %f301;}

	// end inline asm
	st.global.u16 	[%rd69+-6], %rs72;
	ld.global.u16 	%rs73, [%rd69+-4];
	// begin inline asm
	{  cvt.f32.f16 %f302, %rs73;}

	// end inline asm
	div.rn.f32 	%f303, %f302, %f385;
	// begin inline asm
	{  cvt.rn.f16.f32 %rs74, %f303;}

	// end inline asm
	st.global.u16 	[%rd69+-4], %rs74;
	ld.global.u16 	%rs75, [%rd69+-2];
	// begin inline asm
	{  cvt.f32.f16 %f304, %rs75;}

	// end inline asm
	div.rn.f32 	%f305, %f304, %f385;
	// begin inline asm
	{  cvt.rn.f16.f32 %rs76, %f305;}

	// end inline asm
	st.global.u16 	[%rd69+-2], %rs76;
	ld.global.u16 	%rs77, [%rd69];
	// begin inline asm
	{  cvt.f32.f16 %f306, %rs77;}

	// end inline asm
	div.rn.f32 	%f307, %f306, %f385;
	// begin inline asm
	{  cvt.rn.f16.f32 %rs78, %f307;}

	// end inline asm
	st.global.u16 	[%rd69], %rs78;
	ld.global.u16 	%rs79, [%rd69+2];
	// begin inline asm
	{  cvt.f32.f16 %f308, %rs79;}

	// end inline asm
	div.rn.f32 	%f309, %f308, %f385;
	// begin inline asm
	{  cvt.rn.f16.f32 %rs80, %f309;}

	// end inline asm
	st.global.u16 	[%rd69+2], %rs80;
	ld.global.u16 	%rs81, [%rd69+4];
	// begin inline asm
	{  cvt.f32.f16 %f310, %rs81;}

	// end inline asm
	div.rn.f32 	%f311, %f310, %f385;
	// begin inline asm
	{  cvt.rn.f16.f32 %rs82, %f311;}

	// end inline asm
	st.global.u16 	[%rd69+4], %rs82;
	ld.global.u16 	%rs83, [%rd69+6];
	// begin inline asm
	{  cvt.f32.f16 %f312, %rs83;}

	// end inline asm
	div.rn.f32 	%f313, %f312, %f385;
	// begin inline asm
	{  cvt.rn.f16.f32 %rs84, %f313;}

	// end inline asm
	st.global.u16 	[%rd69+6], %rs84;
	ld.global.u16 	%rs85, [%rd69+8];
	// begin inline asm
	{  cvt.f32.f16 %f314, %rs85;}

	// end inline asm
	div.rn.f32 	%f315, %f314, %f385;
	// begin inline asm
	{  cvt.rn.f16.f32 %rs86, %f315;}

	// end inline asm
	st.global.u16 	[%rd69+8], %rs86;
	ld.global.u16 	%rs87, [%rd69+10];
	// begin inline asm
	{  cvt.f32.f16 %f316, %rs87;}

	// end inline asm
	div.rn.f32 	%f317, %f316, %f385;
	// begin inline asm
	{  cvt.rn.f16.f32 %rs88, %f317;}

	// end inline asm
	st.global.u16 	[%rd69+10], %rs88;
	ld.global.u16 	%rs89, [%rd69+12];
	// begin inline asm
	{  cvt.f32.f16 %f318, %rs89;}

	// end inline asm
	div.rn.f32 	%f319, %f318, %f385;
	// begin inline asm
	{  cvt.rn.f16.f32 %rs90, %f319;}

	// end inline asm
	st.global.u16 	[%rd69+12], %rs90;
	ld.global.u16 	%rs91, [%rd69+14];
	// begin inline asm
	{  cvt.f32.f16 %f320, %rs91;}

	// end inline asm
	div.rn.f32 	%f321, %f320, %f385;
	// begin inline asm
	{  cvt.rn.f16.f32 %rs92, %f321;}

	// end inline asm
	st.global.u16 	[%rd69+14], %rs92;
	add.s32 	%r102, %r102, 16;
	add.s64 	%rd69, %rd69, 32;
	setp.ne.s32 	%p51, %r102, 0;
	@%p51 bra 	$L__BB68_30;
$L__BB68_31:
	setp.eq.s32 	%p52, %r30, 0;
	@%p52 bra 	$L__BB68_40;
	and.b32  	%r38, %r48, 7;
	setp.lt.u32 	%p53, %r30, 8;
	@%p53 bra 	$L__BB68_34;
	mul.wide.u32 	%rd52, %r103, 2;
	add.s64 	%rd53, %rd9, %rd52;
	ld.global.u16 	%rs93, [%rd53];
	// begin inline asm
	{  cvt.f32.f16 %f322, %rs93;}

	// end inline asm
	div.rn.f32 	%f323, %f322, %f385;
	// begin inline asm
	{  cvt.rn.f16.f32 %rs94, %f323;}

	// end inline asm
	st.global.u16 	[%rd53], %rs94;
	ld.global.u16 	%rs95, [%rd53+2];
	// begin inline asm
	{  cvt.f32.f16 %f324, %rs95;}

	// end inline asm
	div.rn.f32 	%f325, %f324, %f385;
	// begin inline asm
	{  cvt.rn.f16.f32 %rs96, %f325;}

	// end inline asm
	st.global.u16 	[%rd53+2], %rs96;
	ld.global.u16 	%rs97, [%rd53+4];
	// begin inline asm
	{  cvt.f32.f16 %f326, %rs97;}

	// end inline asm
	div.rn.f32 	%f327, %f326, %f385;
	// begin inline asm
	{  cvt.rn.f16.f32 %rs98, %f327;}

	// end inline asm
	st.global.u16 	[%rd53+4], %rs98;
	ld.global.u16 	%rs99, [%rd53+6];
	// begin inline asm
	{  cvt.f32.f16 %f328, %rs99;}

	// end inline asm
	div.rn.f32 	%f329, %f328, %f385;
	// begin inline asm
	{  cvt.rn.f16.f32 %rs100, %f329;}

	// end inline asm
	st.global.u16 	[%rd53+6], %rs100;
	ld.global.u16 	%rs101, [%rd53+8];
	// begin inline asm
	{  cvt.f32.f16 %f330, %rs101;}

	// end inline asm
	div.rn.f32 	%f331, %f330, %f385;
	// begin inline asm
	{  cvt.rn.f16.f32 %rs102, %f331;}

	// end inline asm
	st.global.u16 	[%rd53+8], %rs102;
	ld.global.u16 	%rs103, [%rd53+10];
	// begin inline asm
	{  cvt.f32.f16 %f332, %rs103;}

	// end inline asm
	div.rn.f32 	%f333, %f332, %f385;
	// begin inline asm
	{  cvt.rn.f16.f32 %rs104, %f333;}

	// end inline asm
	st.global.u16 	[%rd53+10], %rs104;
	ld.global.u16 	%rs105, [%rd53+12];
	// begin inline asm
	{  cvt.f32.f16 %f334, %rs105;}

	// end inline asm
	div.rn.f32 	%f335, %f334, %f385;
	// begin inline asm
	{  cvt.rn.f16.f32 %rs106, %f335;}

	// end inline asm
	st.global.u16 	[%rd53+12], %rs106;
	ld.global.u16 	%rs107, [%rd53+14];
	// begin inline asm
	{  cvt.f32.f16 %f336, %rs107;}

	// end inline asm
	div.rn.f32 	%f337, %f336, %f385;
	// begin inline asm
	{  cvt.rn.f16.f32 %rs108, %f337;}

	// end inline asm
	st.global.u16 	[%rd53+14], %rs108;
	add.s32 	%r103, %r103, 8;
$L__BB68_34:
	setp.eq.s32 	%p54, %r38, 0;
	@%p54 bra 	$L__BB68_40;
	and.b32  	%r41, %r48, 3;
	setp.lt.u32 	%p55, %r38, 4;
	@%p55 bra 	$L__BB68_37;
	mul.wide.u32 	%rd54, %r103, 2;
	add.s64 	%rd55, %rd9, %rd54;
	ld.global.u16 	%rs109, [%rd55];
	// begin inline asm
	{  cvt.f32.f16 %f338, %rs109;}

	// end inline asm
	div.rn.f32 	%f339, %f338, %f385;
	// begin inline asm
	{  cvt.rn.f16.f32 %rs110, %f339;}

	// end inline asm
	st.global.u16 	[%rd55], %rs110;
	ld.global.u16 	%rs111, [%rd55+2];
	// begin inline asm
	{  cvt.f32.f16 %f340, %rs111;}

	// end inline asm
	div.rn.f32 	%f341, %f340, %f385;
	// begin inline asm
	{  cvt.rn.f16.f32 %rs112, %f341;}

	// end inline asm
	st.global.u16 	[%rd55+2], %rs112;
	ld.global.u16 	%rs113, [%rd55+4];
	// begin inline asm
	{  cvt.f32.f16 %f342, %rs113;}

	// end inline asm
	div.rn.f32 	%f343, %f342, %f385;
	// begin inline asm
	{  cvt.rn.f16.f32 %rs114, %f343;}

	// end inline asm
	st.global.u16 	[%rd55+4], %rs114;
	ld.global.u16 	%rs115, [%rd55+6];
	// begin inline asm
	{  cvt.f32.f16 %f344, %rs115;}

	// end inline asm
	div.rn.f32 	%f345, %f344, %f385;
	// begin inline asm
	{  cvt.rn.f16.f32 %rs116, %f345;}

	// end inline asm
	st.global.u16 	[%rd55+6], %rs116;
	add.s32 	%r103, %r103, 4;
$L__BB68_37:
	setp.eq.s32 	%p56, %r41, 0;
	@%p56 bra 	$L__BB68_40;
	mul.wide.u32 	%rd57, %r103, 2;
	add.s64 	%rd58, %rd28, %rd57;
	add.s64 	%rd70, %rd2, %rd58;
	neg.s32 	%r106, %r41;
$L__BB68_39:
	.pragma "nounroll";
	ld.global.u16 	%rs117, [%rd70];
	// begin inline asm
	{  cvt.f32.f16 %f346, %rs117;}

	// end inline asm
	div.rn.f32 	%f347, %f346, %f385;
	// begin inline asm
	{  cvt.rn.f16.f32 %rs118, %f347;}

	// end inline asm
	st.global.u16 	[%rd70], %rs118;
	add.s64 	%rd70, %rd70, 2;
	add.s32 	%r106, %r106, 1;
	setp.ne.s32 	%p57, %r106, 0;
	@%p57 bra 	$L__BB68_39;
$L__BB68_40:
	cvta.to.global.u64 	%rd59, %rd25;
	mul.wide.u32 	%rd60, %r1, 2;
	add.s64 	%rd61, %rd59, %rd60;
	ld.global.u16 	%rs119, [%rd61];
	// begin inline asm
	cvt.rzi.s32.f16 %r87, %rs119;
	// end inline asm
	setp.lt.s32 	%p58, %r87, 0;
	setp.ge.s32 	%p59, %r87, %r48;
	or.pred  	%p60, %p58, %p59;
	@%p60 bra 	$L__BB68_42;
	mul.wide.u32 	%rd62, %r87, 2;
	add.s64 	%rd63, %rd9, %rd62;
	ld.global.u16 	%rs120, [%rd63];
	// begin inline asm
	{  cvt.f32.f16 %f348, %rs120;}

	// end inline asm
	add.f32 	%f349, %f348, 0fBF800000;
	// begin inline asm
	{  cvt.rn.f16.f32 %rs121, %f349;}

	// end inline asm
	st.global.u16 	[%rd63], %rs121;
	max.f32 	%f350, %f348, 0f26901D7D;
	mov.b32 	%r88, %f350;
	add.s32 	%r89, %r88, -1059760811;
	and.b32  	%r90, %r89, -8388608;
	sub.s32 	%r91, %r88, %r90;
	mov.b32 	%f351, %r91;
	cvt.rn.f32.s32 	%f352, %r90;
	fma.rn.f32 	%f353, %f352, 0f34000000, 0f00000000;
	add.f32 	%f354, %f351, 0fBF800000;
	fma.rn.f32 	%f355, %f354, 0fBE055027, 0f3E1039F6;
	fma.rn.f32 	%f356, %f355, %f354, 0fBDF8CDCC;
	fma.rn.f32 	%f357, %f356, %f354, 0f3E0F2955;
	fma.rn.f32 	%f358, %f357, %f354, 0fBE2AD8B9;
	fma.rn.f32 	%f359, %f358, %f354, 0f3E4CED0B;
	fma.rn.f32 	%f360, %f359, %f354, 0fBE7FFF22;
	fma.rn.f32 	%f361, %f360, %f354, 0f3EAAAA78;
	fma.rn.f32 	%f362, %f361, %f354, 0fBF000000;
	mul.f32 	%f363, %f354, %f362;
	fma.rn.f32 	%f364, %f363, %f354, %f354;
	fma.rn.f32 	%f365, %f353, 0f3F317218, %f364;
	setp.gt.u32 	%p61, %r88, 2139095039;
	fma.rn.f32 	%f366, %f350, 0f7F800000, 0f7F800000;
	selp.f32 	%f367, %f366, %f365, %p61;
	neg.f32 	%f368, %f367;
	cvta.to.global.u64 	%rd64, %rd27;
	atom.global.add.f32 	%f369, [%rd64], %f368;
$L__BB68_42:
	ret;

}
	// .globl	_Z43softmax_cross_entropy_label_matrix_kernel_tI13__nv_bfloat16EvPKT_S3_PS1_Pfii
.visible .entry _Z43softmax_cross_entropy_label_matrix_kernel_tI13__nv_bfloat16EvPKT_S3_PS1_Pfii(
	.param .u64 .ptr .align 1 _Z43softmax_cross_entropy_label_matrix_kernel_tI13__nv_bfloat16EvPKT_S3_PS1_Pfii_param_0,
	.param .u64 .ptr .align 1 _Z43softmax_cross_entropy_label_matrix_kernel_tI13__nv_bfloat16EvPKT_S3_PS1_Pfii_param_1,
	.param .u64 .ptr .align 1 _Z43softmax_cross_entropy_label_matrix_kernel_tI13__nv_bfloat16EvPKT_S3_PS1_Pfii_param_2,
	.param .u64 .ptr .align 1 _Z43softmax_cross_entropy_label_matrix_kernel_tI13__nv_bfloat16EvPKT_S3_PS1_Pfii_param_3,
	.param .u32 _Z43softmax_cross_entropy_label_matrix_kernel_tI13__nv_bfloat16EvPKT_S3_PS1_Pfii_param_4,
	.param .u32 _Z43softmax_cross_entropy_label_matrix_kernel_tI13__nv_bfloat16EvPKT_S3_PS1_Pfii_param_5
)
{
	.reg .pred 	%p<62>;
	.reg .b16 	%rs<122>;
	.reg .b32 	%r<107>;
	.reg .b32 	%f<387>;
	.reg .b64 	%rd<71>;

	ld.param.u64 	%rd24, [_Z43softmax_cross_entropy_label_matrix_kernel_tI13__nv_bfloat16EvPKT_S3_PS1_Pfii_param_0];
	ld.param.u64 	%rd25, [_Z43softmax_cross_entropy_label_matrix_kernel_tI13__nv_bfloat16EvPKT_S3_PS1_Pfii_param_1];
	ld.param.u64 	%rd26, [_Z43softmax_cross_entropy_label_matrix_kernel_tI13__nv_bfloat16EvPKT_S3_PS1_Pfii_param_2];
	ld.param.u64 	%rd27, [_Z43softmax_cross_entropy_label_matrix_kernel_tI13__nv_bfloat16EvPKT_S3_PS1_Pfii_param_3];
	ld.param.u32 	%r49, [_Z43softmax_cross_entropy_label_matrix_kernel_tI13__nv_bfloat16EvPKT_S3_PS1_Pfii_param_4];
	ld.param.u32 	%r48, [_Z43softmax_cross_entropy_label_matrix_kernel_tI13__nv_bfloat16EvPKT_S3_PS1_Pfii_param_5];
	mov.u32 	%r1, %ctaid.x;
	setp.ge.s32 	%p1, %r1, %r49;
	@%p1 bra 	$L__BB69_42;
	cvta.to.global.u64 	%rd1, %rd24;
	cvta.to.global.u64 	%rd2, %rd26;
	mul.lo.s32 	%r2, %r48, %r1;
	cvt.s64.s32 	%rd3, %r2;
	mul.wide.s32 	%rd28, %r2, 2;
	add.s64 	%rd4, %rd1, %rd28;
	ld.global.u16 	%rs1, [%rd4];
	// begin inline asm
	{ cvt.f32.bf16 %f377, %rs1;}

	// end inline asm
	setp.lt.s32 	%p2, %r48, 2;
	@%p2 bra 	$L__BB69_15;
	add.s32 	%r3, %r48, -1;
	add.s32 	%r51, %r48, -2;
	and.b32  	%r4, %r3, 15;
	setp.lt.u32 	%p3, %r51, 15;
	mov.b32 	%r93, 1;
	@%p3 bra 	$L__BB69_6;
	and.b32  	%r53, %r3, -16;
	neg.s32 	%r97, %r53;
	add.s64 	%rd30, %rd28, %rd1;
	add.s64 	%rd66, %rd30, 16;
	mov.b32 	%r96, 0;
$L__BB69_4:
	.pragma "nounroll";
	ld.global.u16 	%rs2, [%rd66+-14];
	// begin inline asm
	{ cvt.f32.bf16 %f29, %rs2;}

	// end inline asm
	setp.gt.f32 	%p4, %f29, %f377;
	selp.f32 	%f45, %f29, %f377, %p4;
	ld.global.u16 	%rs3, [%rd66+-12];
	// begin inline asm
	{ cvt.f32.bf16 %f30, %rs3;}

	// end inline asm
	setp.gt.f32 	%p5, %f30, %f45;
	selp.f32 	%f46, %f30, %f45, %p5;
	ld.global.u16 	%rs4, [%rd66+-10];
	// begin inline asm
	{ cvt.f32.bf16 %f31, %rs4;}

	// end inline asm
	setp.gt.f32 	%p6, %f31, %f46;
	selp.f32 	%f47, %f31, %f46, %p6;
	ld.global.u16 	%rs5, [%rd66+-8];
	// begin inline asm
	{ cvt.f32.bf16 %f32, %rs5;}

	// end inline asm
	setp.gt.f32 	%p7, %f32, %f47;
	selp.f32 	%f48, %f32, %f47, %p7;
	ld.global.u16 	%rs6, [%rd66+-6];
	// begin inline asm
	{ cvt.f32.bf16 %f33, %rs6;}

	// end inline asm
	setp.gt.f32 	%p8, %f33, %f48;
	selp.f32 	%f49, %f33, %f48, %p8;
	ld.global.u16 	%rs7, [%rd66+-4];
	// begin inline asm
	{ cvt.f32.bf16 %f34, %rs7;}

	// end inline asm
	setp.gt.f32 	%p9, %f34, %f49;
	selp.f32 	%f50, %f34, %f49, %p9;
	ld.global.u16 	%rs8, [%rd66+-2];
	// begin inline asm
	{ cvt.f32.bf16 %f35, %rs8;}

	// end inline asm
	setp.gt.f32 	%p10, %f35, %f50;
	selp.f32 	%f51, %f35, %f50, %p10;
	ld.global.u16 	%rs9, [%rd66];
	// begin inline asm
	{ cvt.f32.bf16 %f36, %rs9;}

	// end inline asm
	setp.gt.f32 	%p11, %f36, %f51;
	selp.f32 	%f52, %f36, %f51, %p11;
	ld.global.u16 	%rs10, [%rd66+2];
	// begin inline asm
	{ cvt.f32.bf16 %f37, %rs10;}

	// end inline asm
	setp.gt.f32 	%p12, %f37, %f52;
	selp.f32 	%f53, %f37, %f52, %p12;
	ld.global.u16 	%rs11, [%rd66+4];
	// begin inline asm
	{ cvt.f32.bf16 %f38, %rs11;}

	// end inline asm
	setp.gt.f32 	%p13, %f38, %f53;
	selp.f32 	%f54, %f38, %f53, %p13;
	ld.global.u16 	%rs12, [%rd66+6];
	// begin inline asm
	{ cvt.f32.bf16 %f39, %rs12;}

	// end inline asm
	setp.gt.f32 	%p14, %f39, %f54;
	selp.f32 	%f55, %f39, %f54, %p14;
	ld.global.u16 	%rs13, [%rd66+8];
	// begin inline asm
	{ cvt.f32.bf16 %f40, %rs13;}

	// end inline asm
	setp.gt.f32 	%p15, %f40, %f55;
	selp.f32 	%f56, %f40, %f55, %p15;
	ld.global.u16 	%rs14, [%rd66+10];
	// begin inline asm
	{ cvt.f32.bf16 %f41, %rs14;}

	// end inline asm
	setp.gt.f32 	%p16, %f41, %f56;
	selp.f32 	%f57, %f41, %f56, %p16;
	ld.global.u16 	%rs15, [%rd66+12];
	// begin inline asm
	{ cvt.f32.bf16 %f42, %rs15;}

	// end inline asm
	setp.gt.f32 	%p17, %f42, %f57;
	selp.f32 	%f58, %f42, %f57, %p17;
	ld.global.u16 	%rs16, [%rd66+14];
	// begin inline asm
	{ cvt.f32.bf16 %f43, %rs16;}

	// end inline asm
	setp.gt.f32 	%p18, %f43, %f58;
	selp.f32 	%f59, %f43, %f58, %p18;
	ld.global.u16 	%rs17, [%rd66+16];
	// begin inline asm
	{ cvt.f32.bf16 %f44, %rs17;}

	// end inline asm
	setp.gt.f32 	%p19, %f44, %f59;
	selp.f32 	%f377, %f44, %f59, %p19;
	add.s32 	%r97, %r97, 16;
	add.s32 	%r96, %r96, 16;
	add.s64 	%rd66, %rd66, 32;
	setp.eq.s32 	%p20, %r97, 0;
	@%p20 bra 	$L__BB69_5;
	bra.uni 	$L__BB69_4;
$L__BB69_5:
	add.s32 	%r93, %r96, 1;
$L__BB69_6:
	setp.eq.s32 	%p21, %r4, 0;
	@%p21 bra 	$L__BB69_15;
	and.b32  	%r8, %r3, 7;
	setp.lt.u32 	%p22, %r4, 8;
	@%p22 bra 	$L__BB69_9;
	mul.wide.u32 	%rd31, %r93, 2;
	add.s64 	%rd32, %rd4, %rd31;
	ld.global.u16 	%rs18, [%rd32];
	// begin inline asm
	{ cvt.f32.bf16 %f61, %rs18;}

	// end inline asm
	setp.gt.f32 	%p23, %f61, %f377;
	selp.f32 	%f69, %f61, %f377, %p23;
	ld.global.u16 	%rs19, [%rd32+2];
	// begin inline asm
	{ cvt.f32.bf16 %f62, %rs19;}

	// end inline asm
	setp.gt.f32 	%p24, %f62, %f69;
	selp.f32 	%f70, %f62, %f69, %p24;
	ld.global.u16 	%rs20, [%rd32+4];
	// begin inline asm
	{ cvt.f32.bf16 %f63, %rs20;}

	// end inline asm
	setp.gt.f32 	%p25, %f63, %f70;
	selp.f32 	%f71, %f63, %f70, %p25;
	ld.global.u16 	%rs21, [%rd32+6];
	// begin inline asm
	{ cvt.f32.bf16 %f64, %rs21;}

	// end inline asm
	setp.gt.f32 	%p26, %f64, %f71;
	selp.f32 	%f72, %f64, %f71, %p26;
	ld.global.u16 	%rs22, [%rd32+8];
	// begin inline asm
	{ cvt.f32.bf16 %f65, %rs22;}

	// end inline asm
	setp.gt.f32 	%p27, %f65, %f72;
	selp.f32 	%f73, %f65, %f72, %p27;
	ld.global.u16 	%rs23, [%rd32+10];
	// begin inline asm
	{ cvt.f32.bf16 %f66, %rs23;}

	// end inline asm
	setp.gt.f32 	%p28, %f66, %f73;
	selp.f32 	%f74, %f66, %f73, %p28;
	ld.global.u16 	%rs24, [%rd32+12];
	// begin inline asm
	{ cvt.f32.bf16 %f67, %rs24;}

	// end inline asm
	setp.gt.f32 	%p29, %f67, %f74;
	selp.f32 	%f75, %f67, %f74, %p29;
	ld.global.u16 	%rs25, [%rd32+14];
	// begin inline asm
	{ cvt.f32.bf16 %f68, %rs25;}

	// end inline asm
	setp.gt.f32 	%p30, %f68, %f75;
	selp.f32 	%f377, %f68, %f75, %p30;
	add.s32 	%r93, %r93, 8;
$L__BB69_9:
	setp.eq.s32 	%p31, %r8, 0;
	@%p31 bra 	$L__BB69_15;
	and.b32  	%r11, %r3, 3;
	setp.lt.u32 	%p32, %r8, 4;
	@%p32 bra 	$L__BB69_12;
	mul.wide.u32 	%rd33, %r93, 2;
	add.s64 	%rd34, %rd4, %rd33;
	ld.global.u16 	%rs26, [%rd34];
	// begin inline asm
	{ cvt.f32.bf16 %f77, %rs26;}

	// end inline asm
	setp.gt.f32 	%p33, %f77, %f377;
	selp.f32 	%f81, %f77, %f377, %p33;
	ld.global.u16 	%rs27, [%rd34+2];
	// begin inline asm
	{ cvt.f32.bf16 %f78, %rs27;}

	// end inline asm
	setp.gt.f32 	%p34, %f78, %f81;
	selp.f32 	%f82, %f78, %f81, %p34;
	ld.global.u16 	%rs28, [%rd34+4];
	// begin inline asm
	{ cvt.f32.bf16 %f79, %rs28;}

	// end inline asm
	setp.gt.f32 	%p35, %f79, %f82;
	selp.f32 	%f83, %f79, %f82, %p35;
	ld.global.u16 	%rs29, [%rd34+6];
	// begin inline asm
	{ cvt.f32.bf16 %f80, %rs29;}

	// end inline asm
	setp.gt.f32 	%p36, %f80, %f83;
	selp.f32 	%f377, %f80, %f83, %p36;
	add.s32 	%r93, %r93, 4;
$L__BB69_12:
	setp.eq.s32 	%p37, %r11, 0;
	@%p37 bra 	$L__BB69_15;
	mul.wide.u32 	%rd36, %r93, 2;
	add.s64 	%rd37, %rd28, %rd36;
	add.s64 	%rd65, %rd1, %rd37;
	neg.s32 	%r95, %r11;
$L__BB69_14:
	.pragma "nounroll";
	ld.global.u16 	%rs30, [%rd65];
	// begin inline asm
	{ cvt.f32.bf16 %f84, %rs30;}

	// end inline asm
	setp.gt.f32 	%p38, %f84, %f377;
	selp.f32 	%f377, %f84, %f377, %p38;
	add.s64 	%rd65, %rd65, 2;
	add.s32 	%r95, %r95, 1;
	setp.ne.s32 	%p39, %r95, 0;
	@%p39 bra 	$L__BB69_14;
$L__BB69_15:
	shl.b64 	%rd38, %rd3, 1;
	add.s64 	%rd9, %rd2, %rd38;
	setp.lt.s32 	%p40, %r48, 1;
	mov.f32 	%f385, 0f00000000;
	@%p40 bra 	$L__BB69_27;
	and.b32  	%r17, %r48, 7;
	setp.lt.u32 	%p41, %r48, 8;
	mov.f32 	%f385, 0f00000000;
	mov.b32 	%r98, 0;
	@%p41 bra 	$L__BB69_19;
	and.b32  	%r98, %r48, 2147483640;
	neg.s32 	%r101, %r98;
	add.s64 	%rd40, %rd28, 8;
	add.s64 	%rd68, %rd1, %rd40;
	add.s64 	%rd67, %rd2, %rd40;
	mov.f32 	%f385, 0f00000000;
$L__BB69_18:
	.pragma "nounroll";
	ld.global.u16 	%rs31, [%rd68+-8];
	// begin inline asm
	{ cvt.f32.bf16 %f89, %rs31;}

	// end inline asm
	sub.f32 	%f105, %f89, %f377;
	fma.rn.f32 	%f106, %f105, 0f3BBB989D, 0f3F000000;
	cvt.sat.f32.f32 	%f107, %f106;
	mov.f32 	%f108, 0f4B400001;
	mov.f32 	%f109, 0f437C0000;
	fma.rm.f32 	%f110, %f107, %f109, %f108;
	add.f32 	%f111, %f110, 0fCB40007F;
	neg.f32 	%f112, %f111;
	fma.rn.f32 	%f113, %f105, 0f3FB8AA3B, %f112;
	fma.rn.f32 	%f114, %f105, 0f32A57060, %f113;
	mov.b32 	%r55, %f110;
	shl.b32 	%r56, %r55, 23;
	mov.b32 	%f115, %r56;
	ex2.approx.ftz.f32 	%f116, %f114;
	mul.f32 	%f90, %f116, %f115;
	// begin inline asm
	{  cvt.rn.bf16.f32 %rs32, %f90;}

	// end inline asm
	st.global.u16 	[%rd67+-8], %rs32;
	add.f32 	%f117, %f385, %f90;
	ld.global.u16 	%rs33, [%rd68+-6];
	// begin inline asm
	{ cvt.f32.bf16 %f91, %rs33;}

	// end inline asm
	sub.f32 	%f118, %f91, %f377;
	fma.rn.f32 	%f119, %f118, 0f3BBB989D, 0f3F000000;
	cvt.sat.f32.f32 	%f120, %f119;
	fma.rm.f32 	%f121, %f120, %f109, %f108;
	add.f32 	%f122, %f121, 0fCB40007F;
	neg.f32 	%f123, %f122;
	fma.rn.f32 	%f124, %f118, 0f3FB8AA3B, %f123;
	fma.rn.f32 	%f125, %f118, 0f32A57060, %f124;
	mov.b32 	%r57, %f121;
	shl.b32 	%r58, %r57, 23;
	mov.b32 	%f126, %r58;
	ex2.approx.ftz.f32 	%f127, %f125;
	mul.f32 	%f92, %f127, %f126;
	// begin inline asm
	{  cvt.rn.bf16.f32 %rs34, %f92;}

	// end inline asm
	st.global.u16 	[%rd67+-6], %rs34;
	add.f32 	%f128, %f117, %f92;
	ld.global.u16 	%rs35, [%rd68+-4];
	// begin inline asm
	{ cvt.f32.bf16 %f93, %rs35;}

	// end inline asm
	sub.f32 	%f129, %f93, %f377;
	fma.rn.f32 	%f130, %f129, 0f3BBB989D, 0f3F000000;
	cvt.sat.f32.f32 	%f131, %f130;
	fma.rm.f32 	%f132, %f131, %f109, %f108;
	add.f32 	%f133, %f132, 0fCB40007F;
	neg.f32 	%f134, %f133;
	fma.rn.f32 	%f135, %f129, 0f3FB8AA3B, %f134;
	fma.rn.f32 	%f136, %f129, 0f32A57060, %f135;
	mov.b32 	%r59, %f132;
	shl.b32 	%r60, %r59, 23;
	mov.b32 	%f137, %r60;
	ex2.approx.ftz.f32 	%f138, %f136;
	mul.f32 	%f94, %f138, %f137;
	// begin inline asm
	{  cvt.rn.bf16.f32 %rs36, %f94;}

	// end inline asm
	st.global.u16 	[%rd67+-4], %rs36;
	add.f32 	%f139, %f128, %f94;
	ld.global.u16 	%rs37, [%rd68+-2];
	// begin inline asm
	{ cvt.f32.bf16 %f95, %rs37;}

	// end inline asm
	sub.f32 	%f140, %f95, %f377;
	fma.rn.f32 	%f141, %f140, 0f3BBB989D, 0f3F000000;
	cvt.sat.f32.f32 	%f142, %f141;
	fma.rm.f32 	%f143, %f142, %f109, %f108;
	add.f32 	%f144, %f143, 0fCB40007F;
	neg.f32 	%f145, %f144;
	fma.rn.f32 	%f146, %f140, 0f3FB8AA3B, %f145;
	fma.rn.f32 	%f147, %f140, 0f32A57060, %f146;
	mov.b32 	%r61, %f143;
	shl.b32 	%r62, %r61, 23;
	mov.b32 	%f148, %r62;
	ex2.approx.ftz.f32 	%f149, %f147;
	mul.f32 	%f96, %f149, %f148;
	// begin inline asm
	{  cvt.rn.bf16.f32 %rs38, %f96;}

	// end inline asm
	st.global.u16 	[%rd67+-2], %rs38;
	add.f32 	%f150, %f139, %f96;
	ld.global.u16 	%rs39, [%rd68];
	// begin inline asm
	{ cvt.f32.bf16 %f97, %rs39;}

	// end inline asm
	sub.f32 	%f151, %f97, %f377;
	fma.rn.f32 	%f152, %f151, 0f3BBB989D, 0f3F000000;
	cvt.sat.f32.f32 	%f153, %f152;
	fma.rm.f32 	%f154, %f153, %f109, %f108;
	add.f32 	%f155, %f154, 0fCB40007F;
	neg.f32 	%f156, %f155;
	fma.rn.f32 	%f157, %f151, 0f3FB8AA3B, %f156;
	fma.rn.f32 	%f158, %f151, 0f32A57060, %f157;
	mov.b32 	%r63, %f154;
	shl.b32 	%r64, %r63, 23;
	mov.b32 	%f159, %r64;
	ex2.approx.ftz.f32 	%f160, %f158;
	mul.f32 	%f98, %f160, %f159;
	// begin inline asm
	{  cvt.rn.bf16.f32 %rs40, %f98;}

	// end inline asm
	st.global.u16 	[%rd67], %rs40;
	add.f32 	%f161, %f150, %f98;
	ld.global.u16 	%rs41, [%rd68+2];
	// begin inline asm
	{ cvt.f32.bf16 %f99, %rs41;}

	// end inline asm
	sub.f32 	%f162, %f99, %f377;
	fma.rn.f32 	%f163, %f162, 0f3BBB989D, 0f3F000000;
	cvt.sat.f32.f32 	%f164, %f163;
	fma.rm.f32 	%f165, %f164, %f109, %f108;
	add.f32 	%f166, %f165, 0fCB40007F;
	neg.f32 	%f167, %f166;
	fma.rn.f32 	%f168, %f162, 0f3FB8AA3B, %f167;
	fma.rn.f32 	%f169, %f162, 0f32A57060, %f168;
	mov.b32 	%r65, %f165;
	shl.b32 	%r66, %r65, 23;
	mov.b32 	%f170, %r66;
	ex2.approx.ftz.f32 	%f171, %f169;
	mul.f32 	%f100, %f171, %f170;
	// begin inline asm
	{  cvt.rn.bf16.f32 %rs42, %f100;}

	// end inline asm
	st.global.u16 	[%rd67+2], %rs42;
	add.f32 	%f172, %f161, %f100;
	ld.global.u16 	%rs43, [%rd68+4];
	// begin inline asm
	{ cvt.f32.bf16 %f101, %rs43;}

	// end inline asm
	sub.f32 	%f173, %f101, %f377;
	fma.rn.f32 	%f174, %f173, 0f3BBB989D, 0f3F000000;
	cvt.sat.f32.f32 	%f175, %f174;
	fma.rm.f32 	%f176, %f175, %f109, %f108;
	add.f32 	%f177, %f176, 0fCB40007F;
	neg.f32 	%f178, %f177;
	fma.rn.f32 	%f179, %f173, 0f3FB8AA3B, %f178;
	fma.rn.f32 	%f180, %f173, 0f32A57060, %f179;
	mov.b32 	%r67, %f176;
	shl.b32 	%r68, %r67, 23;
	mov.b32 	%f181, %r68;
	ex2.approx.ftz.f32 	%f182, %f180;
	mul.f32 	%f102, %f182, %f181;
	// begin inline asm
	{  cvt.rn.bf16.f32 %rs44, %f102;}

	// end inline asm
	st.global.u16 	[%rd67+4], %rs44;
	add.f32 	%f183, %f172, %f102;
	ld.global.u16 	%rs45, [%rd68+6];
	// begin inline asm
	{ cvt.f32.bf16 %f103, %rs45;}

	// end inline asm
	sub.f32 	%f184, %f103, %f377;
	fma.rn.f32 	%f185, %f184, 0f3BBB989D, 0f3F000000;
	cvt.sat.f32.f32 	%f186, %f185;
	fma.rm.f32 	%f187, %f186, %f109, %f108;
	add.f32 	%f188, %f187, 0fCB40007F;
	neg.f32 	%f189, %f188;
	fma.rn.f32 	%f190, %f184, 0f3FB8AA3B, %f189;
	fma.rn.f32 	%f191, %f184, 0f32A57060, %f190;
	mov.b32 	%r69, %f187;
	shl.b32 	%r70, %r69, 23;
	mov.b32 	%f192, %r70;
	ex2.approx.ftz.f32 	%f193, %f191;
	mul.f32 	%f104, %f193, %f192;
	// begin inline asm
	{  cvt.rn.bf16.f32 %rs46, %f104;}

	// end inline asm
	st.global.u16 	[%rd67+6], %rs46;
	add.f32 	%f385, %f183, %f104;
	add.s32 	%r101, %r101, 8;
	add.s64 	%rd68, %rd68, 16;
	add.s64 	%rd67, %rd67, 16;
	setp.eq.s32 	%p42, %r101, 0;
	@%p42 bra 	$L__BB69_19;
	bra.uni 	$L__BB69_18;
$L__BB69_19:
	setp.eq.s32 	%p43, %r17, 0;
	@%p43 bra 	$L__BB69_27;
	and.b32  	%r25, %r48, 3;
	setp.lt.u32 	%p44, %r17, 4;
	@%p44 bra 	$L__BB69_22;
	mul.wide.u32 	%rd41, %r98, 2;
	add.s64 	%rd42, %rd4, %rd41;
	ld.global.u16 	%rs47, [%rd42];
	// begin inline asm
	{ cvt.f32.bf16 %f195, %rs47;}

	// end inline asm
	sub.f32 	%f203, %f195, %f377;
	fma.rn.f32 	%f204, %f203, 0f3BBB989D, 0f3F000000;
	cvt.sat.f32.f32 	%f205, %f204;
	mov.f32 	%f206, 0f4B400001;
	mov.f32 	%f207, 0f437C0000;
	fma.rm.f32 	%f208, %f205, %f207, %f206;
	add.f32 	%f209, %f208, 0fCB40007F;
	neg.f32 	%f210, %f209;
	fma.rn.f32 	%f211, %f203, 0f3FB8AA3B, %f210;
	fma.rn.f32 	%f212, %f203, 0f32A57060, %f211;
	mov.b32 	%r71, %f208;
	shl.b32 	%r72, %r71, 23;
	mov.b32 	%f213, %r72;
	ex2.approx.ftz.f32 	%f214, %f212;
	mul.f32 	%f196, %f214, %f213;
	// begin inline asm
	{  cvt.rn.bf16.f32 %rs48, %f196;}

	// end inline asm
	add.s64 	%rd43, %rd9, %rd41;
	st.global.u16 	[%rd43], %rs48;
	add.f32 	%f215, %f385, %f196;
	ld.global.u16 	%rs49, [%rd42+2];
	// begin inline asm
	{ cvt.f32.bf16 %f197, %rs49;}

	// end inline asm
	sub.f32 	%f216, %f197, %f377;
	fma.rn.f32 	%f217, %f216, 0f3BBB989D, 0f3F000000;
	cvt.sat.f32.f32 	%f218, %f217;
	fma.rm.f32 	%f219, %f218, %f207, %f206;
	add.f32 	%f220, %f219, 0fCB40007F;
	neg.f32 	%f221, %f220;
	fma.rn.f32 	%f222, %f216, 0f3FB8AA3B, %f221;
	fma.rn.f32 	%f223, %f216, 0f32A57060, %f222;
	mov.b32 	%r73, %f219;
	shl.b32 	%r74, %r73, 23;
	mov.b32 	%f224, %r74;
	ex2.approx.ftz.f32 	%f225, %f223;
	mul.f32 	%f198, %f225, %f224;
	// begin inline asm
	{  cvt.rn.bf16.f32 %rs50, %f198;}

	// end inline asm
	st.global.u16 	[%rd43+2], %rs50;
	add.f32 	%f226, %f215, %f198;
	ld.global.u16 	%rs51, [%rd42+4];
	// begin inline asm
	{ cvt.f32.bf16 %f199, %rs51;}

	// end inline asm
	sub.f32 	%f227, %f199, %f377;
	fma.rn.f32 	%f228, %f227, 0f3BBB989D, 0f3F000000;
	cvt.sat.f32.f32 	%f229, %f228;
	fma.rm.f32 	%f230, %f229, %f207, %f206;
	add.f32 	%f231, %f230, 0fCB40007F;
	neg.f32 	%f232, %f231;
	fma.rn.f32 	%f233, %f227, 0f3FB8AA3B, %f232;
	fma.rn.f32 	%f234, %f227, 0f32A57060, %f233;
	mov.b32 	%r75, %f230;
	shl.b32 	%r76, %r75, 23;
	mov.b32 	%f235, %r76;
	ex2.approx.ftz.f32 	%f236, %f234;
	mul.f32 	%f200, %f236, %f235;
	// begin inline asm
	{  cvt.rn.bf16.f32 %rs52, %f200;}

	// end inline asm
	st.global.u16 	[%rd43+4], %rs52;
	add.f32 	%f237, %f226, %f200;
	ld.global.u16 	%rs53, [%rd42+6];
	// begin inline asm
	{ cvt.f32.bf16 %f201, %rs53;}

	// end inline asm
	sub.f32 	%f238, %f201, %f377;
	fma.rn.f32 	%f239, %f238, 0f3BBB989D, 0f3F000000;
	cvt.sat.f32.f32 	%f240, %f239;
	fma.rm.f32 	%f241, %f240, %f207, %f206;
	add.f32 	%f242, %f241, 0fCB40007F;
	neg.f32 	%f243, %f242;
	fma.rn.f32 	%f244, %f238, 0f3FB8AA3B, %f243;
	fma.rn.f32 	%f245, %f238, 0f32A57060, %f244;
	mov.b32 	%r77, %f241;
	shl.b32 	%r78, %r77, 23;
	mov.b32 	%f246, %r78;
	ex2.approx.ftz.f32 	%f247, %f245;
	mul.f32 	%f202, %f247, %f246;
	// begin inline asm
	{  cvt.rn.bf16.f32 %rs54, %f202;}

	// end inline asm
	st.global.u16 	[%rd43+6], %rs54;
	add.f32 	%f385, %f237, %f202;
	add.s32 	%r98, %r98, 4;
$L__BB69_22:
	setp.eq.s32 	%p45, %r25, 0;
	@%p45 bra 	$L__BB69_27;
	setp.eq.s32 	%p46, %r25, 1;
	@%p46 bra 	$L__BB69_25;
	mul.wide.u32 	%rd44, %r98, 2;
	add.s64 	%rd45, %rd4, %rd44;
	ld.global.u16 	%rs55, [%rd45];
	// begin inline asm
	{ cvt.f32.bf16 %f249, %rs55;}

	// end inline asm
	sub.f32 	%f253, %f249, %f377;
	fma.rn.f32 	%f254, %f253, 0f3BBB989D, 0f3F000000;
	cvt.sat.f32.f32 	%f255, %f254;
	mov.f32 	%f256, 0f4B400001;
	mov.f32 	%f257, 0f437C0000;
	fma.rm.f32 	%f258, %f255, %f257, %f256;
	add.f32 	%f259, %f258, 0fCB40007F;
	neg.f32 	%f260, %f259;
	fma.rn.f32 	%f261, %f253, 0f3FB8AA3B, %f260;
	fma.rn.f32 	%f262, %f253, 0f32A57060, %f261;
	mov.b32 	%r79, %f258;
	shl.b32 	%r80, %r79, 23;
	mov.b32 	%f263, %r80;
	ex2.approx.ftz.f32 	%f264, %f262;
	mul.f32 	%f250, %f264, %f263;
	// begin inline asm
	{  cvt.rn.bf16.f32 %rs56, %f250;}

	// end inline asm
	add.s64 	%rd46, %rd9, %rd44;
	st.global.u16 	[%rd46], %rs56;
	add.f32 	%f265, %f385, %f250;
	ld.global.u16 	%rs57, [%rd45+2];
	// begin inline asm
	{ cvt.f32.bf16 %f251, %rs57;}

	// end inline asm
	sub.f32 	%f266, %f251, %f377;
	fma.rn.f32 	%f267, %f266, 0f3BBB989D, 0f3F000000;
	cvt.sat.f32.f32 	%f268, %f267;
	fma.rm.f32 	%f269, %f268, %f257, %f256;
	add.f32 	%f270, %f269, 0fCB40007F;
	neg.f32 	%f271, %f270;
	fma.rn.f32 	%f272, %f266, 0f3FB8AA3B, %f271;
	fma.rn.f32 	%f273, %f266, 0f32A57060, %f272;
	mov.b32 	%r81, %f269;
	shl.b32 	%r82, %r81, 23;
	mov.b32 	%f274, %r82;
	ex2.approx.ftz.f32 	%f275, %f273;
	mul.f32 	%f252, %f275, %f274;
	// begin inline asm
	{  cvt.rn.bf16.f32 %rs58, %f252;}

	// end inline asm
	st.global.u16 	[%rd46+2], %rs58;
	add.f32 	%f385, %f265, %f252;
	add.s32 	%r98, %r98, 2;
$L__BB69_25:
	and.b32  	%r83, %r48, 1;
	setp.eq.b32 	%p47, %r83, 1;
	not.pred 	%p48, %p47;
	@%p48 bra 	$L__BB69_27;
	mul.wide.u32 	%rd47, %r98, 2;
	add.s64 	%rd48, %rd4, %rd47;
	ld.global.u16 	%rs59, [%rd48];
	// begin inline asm
	{ cvt.f32.bf16 %f276, %rs59;}

	// end inline asm
	sub.f32 	%f278, %f276, %f377;
	fma.rn.f32 	%f279, %f278, 0f3BBB989D, 0f3F000000;
	cvt.sat.f32.f32 	%f280, %f279;
	mov.f32 	%f281, 0f4B400001;
	mov.f32 	%f282, 0f437C0000;
	fma.rm.f32 	%f283, %f280, %f282, %f281;
	add.f32 	%f284, %f283, 0fCB40007F;
	neg.f32 	%f285, %f284;
	fma.rn.f32 	%f286, %f278, 0f3FB8AA3B, %f285;
	fma.rn.f32 	%f287, %f278, 0f32A57060, %f286;
	mov.b32 	%r84, %f283;
	shl.b32 	%r85, %r84, 23;
	mov.b32 	%f288, %r85;
	ex2.approx.ftz.f32 	%f289, %f287;
	mul.f32 	%f277, %f289, %f288;
	// begin inline asm
	{  cvt.rn.bf16.f32 %rs60, %f277;}

	// end inline asm
	add.s64 	%rd49, %rd9, %rd47;
	st.global.u16 	[%rd49], %rs60;
	add.f32 	%f385, %f385, %f277;
$L__BB69_27:
	setp.lt.s32 	%p49, %r48, 1;
	@%p49 bra 	$L__BB69_40;
	and.b32  	%r30, %r48, 15;
	setp.lt.u32 	%p50, %r48, 16;
	mov.b32 	%r103, 0;
	@%p50 bra 	$L__BB69_31;
	and.b32  	%r103, %r48, 2147483632;
	neg.s32 	%r102, %r103;
	add.s64 	%rd51, %rd28, %rd2;
	add.s64 	%rd69, %rd51, 16;
$L__BB69_30:
	.pragma "nounroll";
	ld.global.u16 	%rs61, [%rd69+-16];
	// begin inline asm
	{ cvt.f32.bf16 %f290, %rs61;}

	// end inline asm
	div.rn.f32 	%f291, %f290, %f385;
	// begin inline asm
	{  cvt.rn.bf16.f32 %rs62, %f291;}

	// end inline asm
	st.global.u16 	[%rd69+-16], %rs62;
	ld.global.u16 	%rs63, [%rd69+-14];
	// begin inline asm
	{ cvt.f32.bf16 %f292, %rs63;}

	// end inline asm
	div.rn.f32 	%f293, %f292, %f385;
	// begin inline asm
	{  cvt.rn.bf16.f32 %rs64, %f293;}

	// end inline asm
	st.global.u16 	[%rd69+-14], %rs64;
	ld.global.u16 	%rs65, [%rd69+-12];
	// begin inline asm
	{ cvt.f32.bf16 %f294, %rs65;}

	// end inline asm
	div.rn.f32 	%f295, %f294, %f385;
	// begin inline asm
	{  cvt.rn.bf16.f32 %rs66, %f295;}

	// end inline asm
	st.global.u16 	[%rd69+-12], %rs66;
	ld.global.u16 	%rs67, [%rd69+-10];
	// begin inline asm
	{ cvt.f32.bf16 %f296, %rs67;}

	// end inline asm
	div.rn.f32 	%f297, %f296, %f385;
	// begin inline asm
	{  cvt.rn.bf16.f32 %rs68, %f297;}

	// end inline asm
	st.global.u16 	[%rd69+-10], %rs68;
	ld.global.u16 	%rs69, [%rd69+-8];
	// begin inline asm
	{ cvt.f32.bf16 %f298, %rs69;}

	// end inline asm
	div.rn.f32 	%f299, %f298, %f385;
	// begin inline asm
	{  cvt.rn.bf16.f32 %rs70, %f299;}

	// end inline asm
	st.global.u16 	[%rd69+-8], %rs70;
	ld.global.u16 	%rs71, [%rd69+-6];
	// begin inline asm
	{ cvt.f32.bf16 %f300, %rs71;}

	// end inline asm
	div.rn.f32 	%f301, %f300, %f385;
	// begin inline asm
	{  cvt.rn.bf16.f32 %rs72, %f301;}

	// end inline asm
	st.global.u16 	[%rd69+-6], %rs72;
	ld.global.u16 	%rs73, [%rd69+-4];
	// begin inline asm
	{ cvt.f32.bf16 %f302, %rs73;}

	// end inline asm
	div.rn.f32 	%f303, %f302, %f385;
	// begin inline asm
	{  cvt.rn.bf16.f32 %rs74, %f303;}

	// end inline asm
	st.global.u16 	[%rd69+-4], %rs74;
	ld.global.u16 	%rs75, [%rd69+-2];
	// begin inline asm
	{ cvt.f32.bf16 %f304, %rs75;}

	// end inline asm
	div.rn.f32 	%f305, %f304, %f385;
	// begin inline asm
	{  cvt.rn.bf16.f32 %rs76, %f305;}

	// end inline asm
	st.global.u16 	[%rd69+-2], %rs76;
	ld.global.u16 	%rs77, [%rd69];
	// begin inline asm
	{ cvt.f32.bf16 %f306, %rs77;}

	// end inline asm
	div.rn.f32 	%f307, %f306, %f385;
	// begin inline asm
	{  cvt.rn.bf16.f32 %rs78, %f307;}

	// end inline asm
	st.global.u16 	[%rd69], %rs78;
	ld.global.u16 	%rs79, [%rd69+2];
	// begin inline asm
	{ cvt.f32.bf16 %f308, %rs79;}

	// end inline asm
	div.rn.f32 	%f309, %f308, %f385;
	// begin inline asm
	{  cvt.rn.bf16.f32 %rs80, %f309;}

	// end inline asm
	st.global.u16 	[%rd69+2], %rs80;
	ld.global.u16 	%rs81, [%rd69+4];
	// begin inline asm
	{ cvt.f32.bf16 %f310, %rs81;}

	// end inline asm
	div.rn.f32 	%f311, %f310, %f385;
	// begin inline asm
	{  cvt.rn.bf16.f32 %rs82, %f311;}

	// end inline asm
	st.global.u16 	[%rd69+4], %rs82;
	ld.global.u16 	%rs83, [%rd69+6];
	// begin inline asm
	{ cvt.f32.bf16 %f312, %rs83;}

	// end inline asm
	div.rn.f32 	%f313, %f312, %f385;
	// begin inline asm
	{  cvt.rn.bf16.f32 %rs84, %f313;}

	// end inline asm
	st.global.u16 	[%rd69+6], %rs84;
	ld.global.u16 	%rs85, [%rd69+8];
	// begin inline asm
	{ cvt.f32.bf16 %f314, %rs85;}

	// end inline asm
	div.rn.f32 	%f315, %f314, %f385;
	// begin inline asm
	{  cvt.rn.bf16.f32 %rs86, %f315;}

	// end inline asm
	st.global.u16 	[%rd69+8], %rs86;
	ld.global.u16 	%rs87, [%rd69+10];
	// begin inline asm
	{ cvt.f32.bf16 %f316, %rs87;}

	// end inline asm
	div.rn.f32 	%f317, %f316, %f385;
	// begin inline asm
	{  cvt.rn.bf16.f32 %rs88, %f317;}

	// end inline asm
	st.global.u16 	[%rd69+10], %rs88;
	ld.global.u16 	%rs89, [%rd69+12];
	// begin inline asm
	{ cvt.f32.bf16 %f318, %rs89;}

	// end inline asm
	div.rn.f32 	%f319, %f318, %f385;
	// begin inline asm
	{  cvt.rn.bf16.f32 %rs90, %f319;}

	// end inline asm
	st.global.u16 	[%rd69+12], %rs90;
	ld.global.u16 	%rs91, [%rd69+14];
	// begin inline asm
	{ cvt.f32.bf16 %f320, %rs91;}

	// end inline asm
	div.rn.f32 	%f321, %f320, %f385;
	// begin inline asm
	{  cvt.rn.bf16.f32 %rs92, %f321;}

	// end inline asm
	st.global.u16 	[%rd69+14], %rs92;
	add.s32 	%r102, %r102, 16;
	add.s64 	%rd69, %rd69, 32;
	setp.ne.s32 	%p51, %r102, 0;
	@%p51 bra 	$L__BB69_30;
$L__BB69_31:
	setp.eq.s32 	%p52, %r30, 0;
	@%p52 bra 	$L__BB69_40;
	and.b32  	%r38, %r48, 7;
	setp.lt.u32 	%p53, %r30, 8;
	@%p53 bra 	$L__BB69_34;
	mul.wide.u32 	%rd52, %r103, 2;
	add.s64 	%rd53, %rd9, %rd52;
	ld.global.u16 	%rs93, [%rd53];
	// begin inline asm
	{ cvt.f32.bf16 %f322, %rs93;}

	// end inline asm
	div.rn.f32 	%f323, %f322, %f385;
	// begin inline asm
	{  cvt.rn.bf16.f32 %rs94, %f323;}

	// end inline asm
	st.global.u16 	[%rd53], %rs94;
	ld.global.u16 	%rs95, [%rd53+2];
	// begin inline asm
	{ cvt.f32.bf16 %f324, %rs95;}

	// end inline asm
	div.rn.f32 	%f325, %f324, %f385;
	// begin inline asm
	{  cvt.rn.bf16.f32 %rs96, %f325;}

	// end inline asm
	st.global.u16 	[%rd53+2], %rs96;
	ld.global.u16 	%rs97, [%rd53+4];
	// begin inline asm
	{ cvt.f32.bf16 %f326, %rs97;}

	// end inline asm
	div.rn.f32 	%f327, %f326, %f385;
	// begin inline asm
	{  cvt.rn.bf16.f32 %rs98, %f327;}

	// end inline asm
	st.global.u16 	[%rd53+4], %rs98;
	ld.global.u16 	%rs99, [%rd53+6];
	// begin inline asm
	{ cvt.f32.bf16 %f328, %rs99;}

	// end inline asm
	div.rn.f32 	%f329, %f328, %f385;
	// begin inline asm
	{  cvt.rn.bf16.f32 %rs100, %f329;}

	// end inline asm
	st.global.u16 	[%rd53+6], %rs100;
	ld.global.u16 	%rs101, [%rd53+8];
	// begin inline asm
	{ cvt.f32.bf16 %f330, %rs101;}

	// end inline asm
	div.rn.f32 	%f331, %f330, %f385;
	// begin inline asm
	{  cvt.rn.bf16.f32 %rs102, %f331;}

	// end inline asm
	st.global.u16 	[%rd53+8], %rs102;
	ld.global.u16 	%rs103, [%rd53+10];
	// begin inline asm
	{ cvt.f32.bf16 %f332, %rs103;}

	// end inline asm
	div.rn.f32 	%f333, %f332, %f385;
	// begin inline asm
	{  cvt.rn.bf16.f32 %rs104, %f333;}

	// end inline asm
	st.global.u16 	[%rd53+10], %rs104;
	ld.global.u16 	%rs105, [%rd53+12];
	// begin inline asm
	{ cvt.f32.bf16 %f334, %rs105;}

	// end inline asm
	div.rn.f32 	%f335, %f334, %f385;
	// begin inline asm
	{  cvt.rn.bf16.f32 %rs106, %f335;}

	// end inline asm
	st.global.u16 	[%rd53+12], %rs106;
	ld.global.u16 	%rs107, [%rd53+14];
	// begin inline asm
	{ cvt.f32.bf16 %f336, %rs107;}

	// end inline asm
	div.rn.f32 	%f337, %f336, %f385;
	// begin inline asm
	{  cvt.rn.bf16.f32 %rs108, %f337;}

	// end inline asm
	st.global.u16 	[%rd53+14], %rs108;
	add.s32 	%r103, %r103, 8;
$L__BB69_34:
	setp.eq.s32 	%p54, %r38, 0;
	@%p54 bra 	$L__BB69_40;
	and.b32  	%r41, %r48, 3;
	setp.lt.u32 	%p55, %r38, 4;
	@%p55 bra 	$L__BB69_37;
	mul.wide.u32 	%rd54, %r103, 2;
	add.s64 	%rd55, %rd9, %rd54;
	ld.global.u16 	%rs109, [%rd55];
	// begin inline asm
	{ cvt.f32.bf16 %f338, %rs109;}

	// end inline asm
	div.rn.f32 	%f339, %f338, %f385;
	// begin inline asm
	{  cvt.rn.bf16.f32 %rs110, %f339;}

	// end inline asm
	st.global.u16 	[%rd55], %rs110;
	ld.global.u16 	%rs111, [%rd55+2];
	// begin inline asm
	{ cvt.f32.bf16 %f340, %rs111;}

	// end inline asm
	div.rn.f32 	%f341, %f340, %f385;
	// begin inline asm
	{  cvt.rn.bf16.f32 %rs112, %f341;}

	// end inline asm
	st.global.u16 	[%rd55+2], %rs112;
	ld.global.u16 	%rs113, [%rd55+4];
	// begin inline asm
	{ cvt.f32.bf16 %f342, %rs113;}

	// end inline asm
	div.rn.f32 	%f343, %f342, %f385;
	// begin inline asm
	{  cvt.rn.bf16.f32 %rs114, %f343;}

	// end inline asm
	st.global.u16 	[%rd55+4], %rs114;
	ld.global.u16 	%rs115, [%rd55+6];
	// begin inline asm
	{ cvt.f32.bf16 %f344, %rs115;}

	// end inline asm
	div.rn.f32 	%f345, %f344, %f385;
	// begin inline asm
	{  cvt.rn.bf16.f32 %rs116, %f345;}

	// end inline asm
	st.global.u16 	[%rd55+6], %rs116;
	add.s32 	%r103, %r103, 4;
$L__BB69_37:
	setp.eq.s32 	%p56, %r41, 0;
	@%p56 bra 	$L__BB69_40;
	mul.wide.u32 	%rd57, %r103, 2;
	add.s64 	%rd58, %rd28, %rd57;
	add.s64 	%rd70, %rd2, %rd58;
	neg.s32 	%r106, %r41;
$L__BB69_39:
	.pragma "nounroll";
	ld.global.u16 	%rs117, [%rd70];
	// begin inline asm
	{ cvt.f32.bf16 %f346, %rs117;}

	// end inline asm
	div.rn.f32 	%f347, %f346, %f385;
	// begin inline asm
	{  cvt.rn.bf16.f32 %rs118, %f347;}

	// end inline asm
	st.global.u16 	[%rd70], %rs118;
	add.s64 	%rd70, %rd70, 2;
	add.s32 	%r106, %r106, 1;
	setp.ne.s32 	%p57, %r106, 0;
	@%p57 bra 	$L__BB69_39;
$L__BB69_40:
	cvta.to.global.u64 	%rd59, %rd25;
	mul.wide.u32 	%rd60, %r1, 2;
	add.s64 	%rd61, %rd59, %rd60;
	ld.global.u16 	%rs119, [%rd61];
	// begin inline asm
	{  cvt.rzi.s32.bf16 %r87, %rs119;}

	// end inline asm
	setp.lt.s32 	%p58, %r87, 0;
	setp.ge.s32 	%p59, %r87, %r48;
	or.pred  	%p60, %p58, %p59;
	@%p60 bra 	$L__BB69_42;
	mul.wide.u32 	%rd62, %r87, 2;
	add.s64 	%rd63, %rd9, %rd62;
	ld.global.u16 	%rs120, [%rd63];
	// begin inline asm
	{ cvt.f32.bf16 %f348, %rs120;}

	// end inline asm
	add.f32 	%f349, %f348, 0fBF800000;
	// begin inline asm
	{  cvt.rn.bf16.f32 %rs121, %f349;}

	// end inline asm
	st.global.u16 	[%rd63], %rs121;
	max.f32 	%f350, %f348, 0f26901D7D;
	mov.b32 	%r88, %f350;
	add.s32 	%r89, %r88, -1059760811;
	and.b32  	%r90, %r89, -8388608;
	sub.s32 	%r91, %r88, %r90;
	mov.b32 	%f351, %r91;
	cvt.rn.f32.s32 	%f352, %r90;
	fma.rn.f32 	%f353, %f352, 0f34000000, 0f00000000;
	add.f32 	%f354, %f351, 0fBF800000;
	fma.rn.f32 	%f355, %f354, 0fBE055027, 0f3E1039F6;
	fma.rn.f32 	%f356, %f355, %f354, 0fBDF8CDCC;
	fma.rn.f32 	%f357, %f356, %f354, 0f3E0F2955;
	fma.rn.f32 	%f358, %f357, %f354, 0fBE2AD8B9;
	fma.rn.f32 	%f359, %f358, %f354, 0f3E4CED0B;
	fma.rn.f32 	%f360, %f359, %f354, 0fBE7FFF22;
	fma.rn.f32 	%f361, %f360, %f354, 0f3EAAAA78;
	fma.rn.f32 	%f362, %f361, %f354, 0fBF000000;
	mul.f32 	%f363, %f354, %f362;
	fma.rn.f32 	%f364, %f363, %f354, %f354;
	fma.rn.f32 	%f365, %f353, 0f3F317218, %f364;
	setp.gt.u32 	%p61, %r88, 2139095039;
	fma.rn.f32 	%f366, %f350, 0f7F800000, 0f7F800000;
	selp.f32 	%f367, %f366, %f365, %p61;
	neg.f32 	%f368, %f367;
	cvta.to.global.u64 	%rd64, %rd27;
	atom.global.add.f32 	%f369, [%rd64], %f368;
$L__BB69_42:
	ret;

}
	// .globl	_Z20mse_loss_grad_kernelIfEvPKT_S2_PS0_Pfi
.visible .entry _Z20mse_loss_grad_kernelIfEvPKT_S2_PS0_Pfi(
	.param .u64 .ptr .align 1 _Z20mse_loss_grad_kernelIfEvPKT_S2_PS0_Pfi_param_0,
	.param .u64 .ptr .align 1 _Z20mse_loss_grad_kernelIfEvPKT_S2_PS0_Pfi_param_1,
	.param .u64 .ptr .align 1 _Z20mse_loss_grad_kernelIfEvPKT_S2_PS0_Pfi_param_2,
	.param .u64 .ptr .align 1 _Z20mse_loss_grad_kernelIfEvPKT_S2_PS0_Pfi_param_3,
	.param .u32 _Z20mse_loss_grad_kernelIfEvPKT_S2_PS0_Pfi_param_4
)
{
	.reg .pred 	%p<2>;
	.reg .b32 	%r<6>;
	.reg .b32 	%f<7>;
	.reg .b64 	%rd<13>;

	ld.param.u64 	%rd1, [_Z20mse_loss_grad_kernelIfEvPKT_S2_PS0_Pfi_param_0];
	ld.param.u64 	%rd2, [_Z20mse_loss_grad_kernelIfEvPKT_S2_PS0_Pfi_param_1];
	ld.param.u64 	%rd3, [_Z20mse_loss_grad_kernelIfEvPKT_S2_PS0_Pfi_param_2];
	ld.param.u64 	%rd4, [_Z20mse_loss_grad_kernelIfEvPKT_S2_PS0_Pfi_param_3];
	ld.param.u32 	%r2, [_Z20mse_loss_grad_kernelIfEvPKT_S2_PS0_Pfi_param_4];
	mov.u32 	%r3, %ctaid.x;
	mov.u32 	%r4, %ntid.x;
	mov.u32 	%r5, %tid.x;
	mad.lo.s32 	%r1, %r3, %r4, %r5;
	setp.ge.s32 	%p1, %r1, %r2;
	@%p1 bra 	$L__BB70_2;
	cvta.to.global.u64 	%rd5, %rd1;
	cvta.to.global.u64 	%rd6, %rd2;
	cvta.to.global.u64 	%rd7, %rd3;
	cvta.to.global.u64 	%rd8, %rd4;
	mul.wide.s32 	%rd9, %r1, 4;
	add.s64 	%rd10, %rd5, %rd9;
	ld.global.f32 	%f1, [%rd10];
	add.s64 	%rd11, %rd6, %rd9;
	ld.global.f32 	%f2, [%rd11];
	sub.f32 	%f3, %f1, %f2;
	add.s64 	%rd12, %rd7, %rd9;
	st.global.f32 	[%rd12], %f3;
	mul.f32 	%f4, %f3, 0f3F000000;
	mul.f32 	%f5, %f3, %f4;
	atom.global.add.f32 	%f6, [%rd8], %f5;
$L__BB70_2:
	ret;

}
	// .globl	_Z20mse_loss_grad_kernelI6__halfEvPKT_S3_PS1_Pfi
.visible .entry _Z20mse_loss_grad_kernelI6__halfEvPKT_S3_PS1_Pfi(
	.param .u64 .ptr .align 1 _Z20mse_loss_grad_kernelI6__halfEvPKT_S3_PS1_Pfi_param_0,
	.param .u64 .ptr .align 1 _Z20mse_loss_grad_kernelI6__halfEvPKT_S3_PS1_Pfi_param_1,
	.param .u64 .ptr .align 1 _Z20mse_loss_grad_kernelI6__halfEvPKT_S3_PS1_Pfi_param_2,
	.param .u64 .ptr .align 1 _Z20mse_loss_grad_kernelI6__halfEvPKT_S3_PS1_Pfi_param_3,
	.param .u32 _Z20mse_loss_grad_kernelI6__halfEvPKT_S3_PS1_Pfi_param_4
)
{
	.reg .pred 	%p<2>;
	.reg .b16 	%rs<5>;
	.reg .b32 	%r<6>;
	.reg .b32 	%f<5>;
	.reg .b64 	%rd<13>;

	ld.param.u64 	%rd1, [_Z20mse_loss_grad_kernelI6__halfEvPKT_S3_PS1_Pfi_param_0];
	ld.param.u64 	%rd2, [_Z20mse_loss_grad_kernelI6__halfEvPKT_S3_PS1_Pfi_param_1];
	ld.param.u64 	%rd3, [_Z20mse_loss_grad_kernelI6__halfEvPKT_S3_PS1_Pfi_param_2];
	ld.param.u64 	%rd4, [_Z20mse_loss_grad_kernelI6__halfEvPKT_S3_PS1_Pfi_param_3];
	ld.param.u32 	%r2, [_Z20mse_loss_grad_kernelI6__halfEvPKT_S3_PS1_Pfi_param_4];
	mov.u32 	%r3, %ctaid.x;
	mov.u32 	%r4, %ntid.x;
	mov.u32 	%r5, %tid.x;
	mad.lo.s32 	%r1, %r3, %r4, %r5;
	setp.ge.s32 	%p1, %r1, %r2;
	@%p1 bra 	$L__BB71_2;
	cvta.to.global.u64 	%rd5, %rd1;
	cvta.to.global.u64 	%rd6, %rd2;
	cvta.to.global.u64 	%rd7, %rd3;
	cvta.to.global.u64 	%rd8, %rd4;
	mul.wide.s32 	%rd9, %r1, 2;
	add.s64 	%rd10, %rd5, %rd9;
	ld.global.u16 	%rs2, [%rd10];
	add.s64 	%rd11, %rd6, %rd9;
	ld.global.u16 	%rs3, [%rd11];
	// begin inline asm
	{sub.f16 %rs1,%rs2,%rs3;
}
	// end inline asm
	add.s64 	%rd12, %rd7, %rd9;
	st.global.u16 	[%rd12], %rs1;
	// begin inline asm
	{  cvt.f32.f16 %f1, %rs1;}

	// end inline asm
	mul.f32 	%f2, %f1, 0f3F000000;
	mul.f32 	%f3, %f1, %f2;
	atom.global.add.f32 	%f4, [%rd8], %f3;
$L__BB71_2:
	ret;

}
	// .globl	_Z20mse_loss_grad_kernelI13__nv_bfloat16EvPKT_S3_PS1_Pfi
.visible .entry _Z20mse_loss_grad_kernelI13__nv_bfloat16EvPKT_S3_PS1_Pfi(
	.param .u64 .ptr .align 1 _Z20mse_loss_grad_kernelI13__nv_bfloat16EvPKT_S3_PS1_Pfi_param_0,
	.param .u64 .ptr .align 1 _Z20mse_loss_grad_kernelI13__nv_bfloat16EvPKT_S3_PS1_Pfi_param_1,
	.param .u64 .ptr .align 1 _Z20mse_loss_grad_kernelI13__nv_bfloat16EvPKT_S3_PS1_Pfi_param_2,
	.param .u64 .ptr .align 1 _Z20mse_loss_grad_kernelI13__nv_bfloat16EvPKT_S3_PS1_Pfi_param_3,
	.param .u32 _Z20mse_loss_grad_kernelI13__nv_bfloat16EvPKT_S3_PS1_Pfi_param_4
)
{
	.reg .pred 	%p<2>;
	.reg .b16 	%rs<5>;
	.reg .b32 	%r<6>;
	.reg .b32 	%f<5>;
	.reg .b64 	%rd<13>;

	ld.param.u64 	%rd1, [_Z20mse_loss_grad_kernelI13__nv_bfloat16EvPKT_S3_PS1_Pfi_param_0];
	ld.param.u64 	%rd2, [_Z20mse_loss_grad_kernelI13__nv_bfloat16EvPKT_S3_PS1_Pfi_param_1];
	ld.param.u64 	%rd3, [_Z20mse_loss_grad_kernelI13__nv_bfloat16EvPKT_S3_PS1_Pfi_param_2];
	ld.param.u64 	%rd4, [_Z20mse_loss_grad_kernelI13__nv_bfloat16EvPKT_S3_PS1_Pfi_param_3];
	ld.param.u32 	%r2, [_Z20mse_loss_grad_kernelI13__nv_bfloat16EvPKT_S3_PS1_Pfi_param_4];
	mov.u32 	%r3, %ctaid.x;
	mov.u32 	%r4, %ntid.x;
	mov.u32 	%r5, %tid.x;
	mad.lo.s32 	%r1, %r3, %r4, %r5;
	setp.ge.s32 	%p1, %r1, %r2;
	@%p1 bra 	$L__BB72_2;
	cvta.to.global.u64 	%rd5, %rd1;
	cvta.to.global.u64 	%rd6, %rd2;
	cvta.to.global.u64 	%rd7, %rd3;
	cvta.to.global.u64 	%rd8, %rd4;
	mul.wide.s32 	%rd9, %r1, 2;
	add.s64 	%rd10, %rd5, %rd9;
	ld.global.u16 	%rs2, [%rd10];
	add.s64 	%rd11, %rd6, %rd9;
	ld.global.u16 	%rs3, [%rd11];
	// begin inline asm
	{ sub.bf16 %rs1,%rs2,%rs3; }

	// end inline asm
	add.s64 	%rd12, %rd7, %rd9;
	st.global.u16 	[%rd12], %rs1;
	// begin inline asm
	{ cvt.f32.bf16 %f1, %rs1;}

	// end inline asm
	mul.f32 	%f2, %f1, 0f3F000000;
	mul.f32 	%f3, %f1, %f2;
	atom.global.add.f32 	%f4, [%rd8], %f3;
$L__BB72_2:
	ret;

}


// ===== COMPILED SASS (sm_100) =====

	.target	sm_100

	.elftype	@"ET_EXEC"


//--------------------- .note.nv.tkinfo           --------------------------
	.section	.note.nv.tkinfo,"",@"SHT_NOTE"
	.sectionflags	@"SHF_NOTE_NV_TKINFO"
	.tkinfo
        /*0018*/ 	.word	0x00000002
        /*0030*/ 	.string	""
        /*0030*/ 	.string	"ptxas"
        /*0030*/ 	.string	"Cuda compilation tools, release 13.0, V13.0.88"
        /*0030*/ 	.string	"Build cuda_13.0.r13.0/compiler.36424714_0"
        /*0030*/ 	.string	"-arch sm_100 -m 64 "



//--------------------- .note.nv.cuinfo           --------------------------
	.section	.note.nv.cuinfo,"",@"SHT_NOTE"
	.sectionflags	@"SHF_NOTE_NV_CUINFO"
        /*0018*/ 	.short	0x0002
        /*001a*/ 	.short	0x0064
        /*001c*/ 	.short	0x0082
	.zero		2


//--------------------- .nv.info                  --------------------------
	.section	.nv.info,"",@"SHT_CUDA_INFO"
	.align	4


	//----- nvinfo : EIATTR_REGCOUNT
	.align		4
        /*0000*/ 	.byte	0x04, 0x2f
        /*0002*/ 	.short	(.L_10 - .L_9)
	.align		4
.L_9:
        /*0004*/ 	.word	index@(_Z21softmax_rows_kernel_tIfEvPT_PKS0_ii)
        /*0008*/ 	.word	0x00000020


	//----- nvinfo : EIATTR_FRAME_SIZE
	.align		4
.L_10:
        /*000c*/ 	.byte	0x04, 0x11
        /*000e*/ 	.short	(.L_12 - .L_11)
	.align		4
.L_11:
        /*0010*/ 	.word	index@($__internal_27_$__cuda_sm3x_div_rn_noftz_f32_slowpath)
        /*0014*/ 	.word	0x00000000


	//----- nvinfo : EIATTR_FRAME_SIZE
	.align		4
.L_12:
        /*0018*/ 	.byte	0x04, 0x11
        /*001a*/ 	.short	(.L_14 - .L_13)
	.align		4
.L_13:
        /*001c*/ 	.word	index@(_Z21softmax_rows_kernel_tIfEvPT_PKS0_ii)
        /*0020*/ 	.word	0x00000000


	//----- nvinfo : EIATTR_REGCOUNT
	.align		4
.L_14:
        /*0024*/ 	.byte	0x04, 0x2f
        /*0026*/ 	.short	(.L_16 - .L_15)
	.align		4
.L_15:
        /*0028*/ 	.word	index@(_Z21softmax_rows_kernel_tI6__halfEvPT_PKS1_ii)
        /*002c*/ 	.word	0x0000001f


	//----- nvinfo : EIATTR_FRAME_SIZE
	.align		4
.L_16:
        /*0030*/ 	.byte	0x04, 0x11
        /*0032*/ 	.short	(.L_18 - .L_17)
	.align		4
.L_17:
        /*0034*/ 	.word	index@($__internal_26_$__cuda_sm3x_div_rn_noftz_f32_slowpath)
        /*0038*/ 	.word	0x00000000


	//----- nvinfo : EIATTR_FRAME_SIZE
	.align		4
.L_18:
        /*003c*/ 	.byte	0x04, 0x11
        /*003e*/ 	.short	(.L_20 - .L_19)
	.align		4
.L_19:
        /*0040*/ 	.word	index@(_Z21softmax_rows_kernel_tI6__halfEvPT_PKS1_ii)
        /*0044*/ 	.word	0x00000000


	//----- nvinfo : EIATTR_REGCOUNT
	.align		4
.L_20:
        /*0048*/ 	.byte	0x04, 0x2f
        /*004a*/ 	.short	(.L_22 - .L_21)
	.align		4
.L_21:
        /*004c*/ 	.word	index@(_Z21softmax_rows_kernel_tI13__nv_bfloat16EvPT_PKS1_ii)
        /*0050*/ 	.word	0x0000001f


	//----- nvinfo : EIATTR_FRAME_SIZE
	.align		4
.L_22:
        /*0054*/ 	.byte	0x04, 0x11
        /*0056*/ 	.short	(.L_24 - .L_23)
	.align		4
.L_23:
        /*0058*/ 	.word	index@($__internal_25_$__cuda_sm3x_div_rn_noftz_f32_slowpath)
        /*005c*/ 	.word	0x00000000


	//----- nvinfo : EIATTR_FRAME_SIZE
	.align		4
.L_24:
        /*0060*/ 	.byte	0x04, 0x11
        /*0062*/ 	.short	(.L_26 - .L_25)
	.align		4
.L_25:
        /*0064*/ 	.word	index@(_Z21softmax_rows_kernel_tI13__nv_bfloat16EvPT_PKS1_ii)
        /*0068*/ 	.word	0x00000000


	//----- nvinfo : EIATTR_REGCOUNT
	.align		4
.L_26:
        /*006c*/ 	.byte	0x04, 0x2f
        /*006e*/ 	.short	(.L_28 - .L_27)
	.align		4
.L_27:
        /*0070*/ 	.word	index@(_Z22relu_backward_kernel_tIfEvPT_PKS0_S3_i)
        /*0074*/ 	.word	0x0000000c


	//----- nvinfo : EIATTR_FRAME_SIZE
	.align		4
.L_28:
        /*0078*/ 	.byte	0x04, 0x11
        /*007a*/ 	.short	(.L_30 - .L_29)
	.align		4
.L_29:
        /*007c*/ 	.word	index@(_Z22relu_backward_kernel_tIfEvPT_PKS0_S3_i)
        /*0080*/ 	.word	0x00000000


	//----- nvinfo : EIATTR_REGCOUNT
	.align		4
.L_30:
        /*0084*/ 	.byte	0x04, 0x2f
        /*0086*/ 	.short	(.L_32 - .L_31)
	.align		4
.L_31:
        /*0088*/ 	.word	index@(_Z24swiglu_backward_kernel_tIfEvPT_PKS0_S3_ii)
        /*008c*/ 	.word	0x00000010


	//----- nvinfo : EIATTR_FRAME_SIZE
	.align		4
.L_32:
        /*0090*/ 	.byte	0x04, 0x11
        /*0092*/ 	.short	(.L_34 - .L_33)
	.align		4
.L_33:
        /*0094*/ 	.word	index@($__internal_24_$__cuda_sm20_rcp_rn_f32_slowpath)
        /*0098*/ 	.word	0x00000000


	//----- nvinfo : EIATTR_FRAME_SIZE
	.align		4
.L_34:
        /*009c*/ 	.byte	0x04, 0x11
        /*009e*/ 	.short	(.L_36 - .L_35)
	.align		4
.L_35:
        /*00a0*/ 	.word	index@(_Z24swiglu_backward_kernel_tIfEvPT_PKS0_S3_ii)
        /*00a4*/ 	.word	0x00000000


	//----- nvinfo : EIATTR_REGCOUNT
	.align		4
.L_36:
        /*00a8*/ 	.byte	0x04, 0x2f
        /*00aa*/ 	.short	(.L_38 - .L_37)
	.align		4
.L_37:
        /*00ac*/ 	.word	index@(_Z16dropout_kernel_tIfEvPT_PKS0_iify)
        /*00b0*/ 	.word	0x00000012


	//----- nvinfo : EIATTR_FRAME_SIZE
	.align		4
.L_38:
        /*00b4*/ 	.byte	0x04, 0x11
        /*00b6*/ 	.short	(.L_40 - .L_39)
	.align		4
.L_39:
        /*00b8*/ 	.word	index@(_Z16dropout_kernel_tIfEvPT_PKS0_iify)
        /*00bc*/ 	.word	0x00000000


	//----- nvinfo : EIATTR_REGCOUNT
	.align		4
.L_40:
        /*00c0*/ 	.byte	0x04, 0x2f
        /*00c2*/ 	.short	(.L_42 - .L_41)
	.align		4
.L_41:
        /*00c4*/ 	.word	index@(_Z16dropout_kernel_tI6__halfEvPT_PKS1_iify)
        /*00c8*/ 	.word	0x00000012


	//----- nvinfo : EIATTR_FRAME_SIZE
	.align		4
.L_42:
        /*00cc*/ 	.byte	0x04, 0x11
        /*00ce*/ 	.short	(.L_44 - .L_43)
	.align		4
.L_43:
        /*00d0*/ 	.word	index@(_Z16dropout_kernel_tI6__halfEvPT_PKS1_iify)
        /*00d4*/ 	.word	0x00000000


	//----- nvinfo : EIATTR_REGCOUNT
	.align		4
.L_44:
        /*00d8*/ 	.byte	0x04, 0x2f
        /*00da*/ 	.short	(.L_46 - .L_45)
	.align		4
.L_45:
        /*00dc*/ 	.word	index@(_Z16dropout_kernel_tI13__nv_bfloat16EvPT_PKS1_iify)
        /*00e0*/ 	.word	0x00000012


	//----- nvinfo : EIATTR_FRAME_SIZE
	.align		4
.L_46:
        /*00e4*/ 	.byte	0x04, 0x11
        /*00e6*/ 	.short	(.L_48 - .L_47)
	.align		4
.L_47:
        /*00e8*/ 	.word	index@(_Z16dropout_kernel_tI13__nv_bfloat16EvPT_PKS1_iify)
        /*00ec*/ 	.word	0x00000000


	//----- nvinfo : EIATTR_REGCOUNT
	.align		4
.L_48:
        /*00f0*/ 	.byte	0x04, 0x2f
        /*00f2*/ 	.short	(.L_50 - .L_49)
	.align		4
.L_49:
        /*00f4*/ 	.word	index@(_Z20gather_rows_kernel_tIfEvPT_PKS0_PKiii)
        /*00f8*/ 	.word	0x0000001a


	//----- nvinfo : EIATTR_FRAME_SIZE
	.align		4
.L_50:
        /*00fc*/ 	.byte	0x04, 0x11
        /*00fe*/ 	.short	(.L_52 - .L_51)
	.align		4
.L_51:
        /*0100*/ 	.word	index@(_Z20gather_rows_kernel_tIfEvPT_PKS0_PKiii)
        /*0104*/ 	.word	0x00000000


	//----- nvinfo : EIATTR_REGCOUNT
	.align		4
.L_52:
        /*0108*/ 	.byte	0x04, 0x2f
        /*010a*/ 	.short	(.L_54 - .L_53)
	.align		4
.L_53:
        /*010c*/ 	.word	index@(_Z20gather_rows_kernel_tI6__halfEvPT_PKS1_PKiii)
        /*0110*/ 	.word	0x0000001a


	//----- nvinfo : EIATTR_FRAME_SIZE
	.align		4
.L_54:
        /*0114*/ 	.byte	0x04, 0x11
        /*0116*/ 	.short	(.L_56 - .L_55)
	.align		4
.L_55:
        /*0118*/ 	.word	index@(_Z20gather_rows_kernel_tI6__halfEvPT_PKS1_PKiii)
        /*011c*/ 	.word	0x00000000


	//----- nvinfo : EIATTR_REGCOUNT
	.align		4
.L_56:
        /*0120*/ 	.byte	0x04, 0x2f
        /*0122*/ 	.short	(.L_58 - .L_57)
	.align		4
.L_57:
        /*0124*/ 	.word	index@(_Z20gather_rows_kernel_tI13__nv_bfloat16EvPT_PKS1_PKiii)
        /*0128*/ 	.word	0x0000001a


	//----- nvinfo : EIATTR_FRAME_SIZE
	.align		4
.L_58:
        /*012c*/ 	.byte	0x04, 0x11
        /*012e*/ 	.short	(.L_60 - .L_59)
	.align		4
.L_59:
        /*0130*/ 	.word	index@(_Z20gather_rows_kernel_tI13__nv_bfloat16EvPT_PKS1_PKiii)
        /*0134*/ 	.word	0x00000000


	//----- nvinfo : EIATTR_REGCOUNT
	.align		4
.L_60:
        /*0138*/ 	.byte	0x04, 0x2f
        /*013a*/ 	.short	(.L_62 - .L_61)
	.align		4
.L_61:
        /*013c*/ 	.word	index@(_Z21row_mean_var_kernel_tIfEvPKT_PfS3_ii)
        /*0140*/ 	.word	0x0000001d


	//----- nvinfo : EIATTR_FRAME_SIZE
	.align		4
.L_62:
        /*0144*/ 	.byte	0x04, 0x11
        /*0146*/ 	.short	(.L_64 - .L_63)
	.align		4
.L_63:
        /*0148*/ 	.word	index@($__internal_23_$__cuda_sm3x_div_rn_noftz_f32_slowpath)
        /*014c*/ 	.word	0x00000000


	//----- nvinfo : EIATTR_FRAME_SIZE
	.align		4
.L_64:
        /*0150*/ 	.byte	0x04, 0x11
        /*0152*/ 	.short	(.L_66 - .L_65)
	.align		4
.L_65:
        /*0154*/ 	.word	index@(_Z21row_mean_var_kernel_tIfEvPKT_PfS3_ii)
        /*0158*/ 	.word	0x00000000


	//----- nvinfo : EIATTR_REGCOUNT
	.align		4
.L_66:
        /*015c*/ 	.byte	0x04, 0x2f
        /*015e*/ 	.short	(.L_68 - .L_67)
	.align		4
.L_67:
        /*0160*/ 	.word	index@(_Z21row_mean_var_kernel_tI6__halfEvPKT_PfS4_ii)
        /*0164*/ 	.word	0x0000001c


	//----- nvinfo : EIATTR_FRAME_SIZE
	.align		4
.L_68:
        /*0168*/ 	.byte	0x04, 0x11
        /*016a*/ 	.short	(.L_70 - .L_69)
	.align		4
.L_69:
        /*016c*/ 	.word	index@($__internal_22_$__cuda_sm3x_div_rn_noftz_f32_slowpath)
        /*0170*/ 	.word	0x00000000


	//----- nvinfo : EIATTR_FRAME_SIZE
	.align		4
.L_70:
        /*0174*/ 	.byte	0x04, 0x11
        /*0176*/ 	.short	(.L_72 - .L_71)
	.align		4
.L_71:
        /*0178*/ 	.word	index@(_Z21row_mean_var_kernel_tI6__halfEvPKT_PfS4_ii)
        /*017c*/ 	.word	0x00000000


	//----- nvinfo : EIATTR_REGCOUNT
	.align		4
.L_72:
        /*0180*/ 	.byte	0x04, 0x2f
        /*0182*/ 	.short	(.L_74 - .L_73)
	.align		4
.L_73:
        /*0184*/ 	.word	index@(_Z21row_mean_var_kernel_tI13__nv_bfloat16EvPKT_PfS4_ii)
        /*0188*/ 	.word	0x0000001c


	//----- nvinfo : EIATTR_FRAME_SIZE
	.align		4
.L_74:
        /*018c*/ 	.byte	0x04, 0x11
        /*018e*/ 	.short	(.L_76 - .L_75)
	.align		4
.L_75:
        /*0190*/ 	.word	index@($__internal_21_$__cuda_sm3x_div_rn_noftz_f32_slowpath)
        /*0194*/ 	.word	0x00000000


	//----- nvinfo : EIATTR_FRAME_SIZE
	.align		4
.L_76:
        /*0198*/ 	.byte	0x04, 0x11
        /*019a*/ 	.short	(.L_78 - .L_77)
	.align		4
.L_77:
        /*019c*/ 	.word	index@(_Z21row_mean_var_kernel_tI13__nv_bfloat16EvPKT_PfS4_ii)
        /*01a0*/ 	.word	0x00000000


	//----- nvinfo : EIATTR_REGCOUNT
	.align		4
.L_78:
        /*01a4*/ 	.byte	0x04, 0x2f
        /*01a6*/ 	.short	(.L_80 - .L_79)
	.align		4
.L_79:
        /*01a8*/ 	.word	index@(_Z25apply_layer_norm_kernel_tIfEvPT_PKS0_PKfS5_iif)
        /*01ac*/ 	.word	0x00000018


	//----- nvinfo : EIATTR_FRAME_SIZE
	.align		4
.L_80:
        /*01b0*/ 	.byte	0x04, 0x11
        /*01b2*/ 	.short	(.L_82 - .L_81)
	.align		4
.L_81:
        /*01b4*/ 	.word	index@($__internal_20_$__cuda_sm3x_div_rn_noftz_f32_slowpath)
        /*01b8*/ 	.word	0x00000000


	//----- nvinfo : EIATTR_FRAME_SIZE
	.align		4
.L_82:
        /*01bc*/ 	.byte	0x04, 0x11
        /*01be*/ 	.short	(.L_84 - .L_83)
	.align		4
.L_83:
        /*01c0*/ 	.word	index@($__internal_19_$__cuda_sm20_sqrt_rn_f32_slowpath)
        /*01c4*/ 	.word	0x00000000


	//----- nvinfo : EIATTR_FRAME_SIZE
	.align		4
.L_84:
        /*01c8*/ 	.byte	0x04, 0x11
        /*01ca*/ 	.short	(.L_86 - .L_85)
	.align		4
.L_85:
        /*01cc*/ 	.word	index@(_Z25apply_layer_norm_kernel_tIfEvPT_PKS0_PKfS5_iif)
        /*01d0*/ 	.word	0x00000000


	//----- nvinfo : EIATTR_REGCOUNT
	.align		4
.L_86:
        /*01d4*/ 	.byte	0x04, 0x2f
        /*01d6*/ 	.short	(.L_88 - .L_87)
	.align		4
.L_87:
        /*01d8*/ 	.word	index@(_Z25apply_layer_norm_kernel_tI6__halfEvPT_PKS1_PKfS6_iif)
        /*01dc*/ 	.word	0x00000018


	//----- nvinfo : EIATTR_FRAME_SIZE
	.align		4
.L_88:
        /*01e0*/ 	.byte	0x04, 0x11
        /*01e2*/ 	.short	(.L_90 - .L_89)
	.align		4
.L_89:
        /*01e4*/ 	.word	index@($__internal_18_$__cuda_sm3x_div_rn_noftz_f32_slowpath)
        /*01e8*/ 	.word	0x00000000


	//----- nvinfo : EIATTR_FRAME_SIZE
	.align		4
.L_90:
        /*01ec*/ 	.byte	0x04, 0x11
        /*01ee*/ 	.short	(.L_92 - .L_91)
	.align		4
.L_91:
        /*01f0*/ 	.word	index@($__internal_17_$__cuda_sm20_sqrt_rn_f32_slowpath)
        /*01f4*/ 	.word	0x00000000


	//----- nvinfo : EIATTR_FRAME_SIZE
	.align		4
.L_92:
        /*01f8*/ 	.byte	0x04, 0x11
        /*01fa*/ 	.short	(.L_94 - .L_93)
	.align		4
.L_93:
        /*01fc*/ 	.word	index@(_Z25apply_layer_norm_kernel_tI6__halfEvPT_PKS1_PKfS6_iif)
        /*0200*/ 	.word	0x00000000


	//----- nvinfo : EIATTR_REGCOUNT
	.align		4
.L_94:
        /*0204*/ 	.byte	0x04, 0x2f
        /*0206*/ 	.short	(.L_96 - .L_95)
	.align		4
.L_95:
        /*0208*/ 	.word	index@(_Z25apply_layer_norm_kernel_tI13__nv_bfloat16EvPT_PKS1_PKfS6_iif)
        /*020c*/ 	.word	0x00000018


	//----- nvinfo : EIATTR_FRAME_SIZE
	.align		4
.L_96:
        /*0210*/ 	.byte	0x04, 0x11
        /*0212*/ 	.short	(.L_98 - .L_97)
	.align		4
.L_97:
        /*0214*/ 	.word	index@($__internal_16_$__cuda_sm3x_div_rn_noftz_f32_slowpath)
        /*0218*/ 	.word	0x00000000


	//----- nvinfo : EIATTR_FRAME_SIZE
	.align		4
.L_98:
        /*021c*/ 	.byte	0x04, 0x11
        /*021e*/ 	.short	(.L_100 - .L_99)
	.align		4
.L_99:
        /*0220*/ 	.word	index@($__internal_15_$__cuda_sm20_sqrt_rn_f32_slowpath)
        /*0224*/ 	.word	0x00000000


	//----- nvinfo : EIATTR_FRAME_SIZE
	.align		4
.L_100:
        /*0228*/ 	.byte	0x04, 0x11
        /*022a*/ 	.short	(.L_102 - .L_101)
	.align		4
.L_101:
        /*022c*/ 	.word	index@(_Z25apply_layer_norm_kernel_tI13__nv_bfloat16EvPT_PKS1_PKfS6_iif)
        /*0230*/ 	.word	0x00000000


	//----- nvinfo : EIATTR_REGCOUNT
	.align		4
.L_102:
        /*0234*/ 	.byte	0x04, 0x2f
        /*0236*/ 	.short	(.L_104 - .L_103)
	.align		4
.L_103:
        /*0238*/ 	.word	index@(_Z19slice_cols_kernel_tIfEvPT_PKS0_iiii)
        /*023c*/ 	.word	0x0000000a


	//----- nvinfo : EIATTR_FRAME_SIZE
	.align		4
.L_104:
        /*0240*/ 	.byte	0x04, 0x11
        /*0242*/ 	.short	(.L_106 - .L_105)
	.align		4
.L_105:
        /*0244*/ 	.word	index@(_Z19slice_cols_kernel_tIfEvPT_PKS0_iiii)
        /*0248*/ 	.word	0x00000000


	//----- nvinfo : EIATTR_REGCOUNT
	.align		4
.L_106:
        /*024c*/ 	.byte	0x04, 0x2f
        /*024e*/ 	.short	(.L_108 - .L_107)
	.align		4
.L_107:
        /*0250*/ 	.word	index@(_Z19slice_cols_kernel_tI6__halfEvPT_PKS1_iiii)
        /*0254*/ 	.word	0x0000000a


	//----- nvinfo : EIATTR_FRAME_SIZE
	.align		4
.L_108:
        /*0258*/ 	.byte	0x04, 0x11
        /*025a*/ 	.short	(.L_110 - .L_109)
	.align		4
.L_109:
        /*025c*/ 	.word	index@(_Z19slice_cols_kernel_tI6__halfEvPT_PKS1_iiii)
        /*0260*/ 	.word	0x00000000


	//----- nvinfo : EIATTR_REGCOUNT
	.align		4
.L_110:
        /*0264*/ 	.byte	0x04, 0x2f
        /*0266*/ 	.short	(.L_112 - .L_111)
	.align		4
.L_111:
        /*0268*/ 	.word	index@(_Z19slice_cols_kernel_tI13__nv_bfloat16EvPT_PKS1_iiii)
        /*026c*/ 	.word	0x0000000a


	//----- nvinfo : EIATTR_FRAME_SIZE
	.align		4
.L_112:
        /*0270*/ 	.byte	0x04, 0x11
        /*0272*/ 	.short	(.L_114 - .L_113)
	.align		4
.L_113:
        /*0274*/ 	.word	index@(_Z19slice_cols_kernel_tI13__nv_bfloat16EvPT_PKS1_iiii)
        /*0278*/ 	.word	0x00000000


	//----- nvinfo : EIATTR_REGCOUNT
	.align		4
.L_114:
        /*027c*/ 	.byte	0x04, 0x2f
        /*027e*/ 	.short	(.L_116 - .L_115)
	.align		4
.L_115:
        /*0280*/ 	.word	index@(_Z17set_cols_kernel_tIfEvPT_PKS0_iiii)
        /*0284*/ 	.word	0x0000000a


	//----- nvinfo : EIATTR_FRAME_SIZE
	.align		4
.L_116:
        /*0288*/ 	.byte	0x04, 0x11
        /*028a*/ 	.short	(.L_118 - .L_117)
	.align		4
.L_117:
        /*028c*/ 	.word	index@(_Z17set_cols_kernel_tIfEvPT_PKS0_iiii)
        /*0290*/ 	.word	0x00000000


	//----- nvinfo : EIATTR_REGCOUNT
	.align		4
.L_118:
        /*0294*/ 	.byte	0x04, 0x2f
        /*0296*/ 	.short	(.L_120 - .L_119)
	.align		4
.L_119:
        /*0298*/ 	.word	index@(_Z17set_cols_kernel_tI6__halfEvPT_PKS1_iiii)
        /*029c*/ 	.word	0x0000000a


	//----- nvinfo : EIATTR_FRAME_SIZE
	.align		4
.L_120:
        /*02a0*/ 	.byte	0x04, 0x11
        /*02a2*/ 	.short	(.L_122 - .L_121)
	.align		4
.L_121:
        /*02a4*/ 	.word	index@(_Z17set_cols_kernel_tI6__halfEvPT_PKS1_iiii)
        /*02a8*/ 	.word	0x00000000


	//----- nvinfo : EIATTR_REGCOUNT
	.align		4
.L_122:
        /*02ac*/ 	.byte	0x04, 0x2f
        /*02ae*/ 	.short	(.L_124 - .L_123)
	.align		4
.L_123:
        /*02b0*/ 	.word	index@(_Z17set_cols_kernel_tI13__nv_bfloat16EvPT_PKS1_iiii)
        /*02b4*/ 	.word	0x0000000a


	//----- nvinfo : EIATTR_FRAME_SIZE
	.align		4
.L_124:
        /*02b8*/ 	.byte	0x04, 0x11
        /*02ba*/ 	.short	(.L_126 - .L_125)
	.align		4
.L_125:
        /*02bc*/ 	.word	index@(_Z17set_cols_kernel_tI13__nv_bfloat16EvPT_PKS1_iiii)
        /*02c0*/ 	.word	0x00000000


	//----- nvinfo : EIATTR_REGCOUNT
	.align		4
.L_126:
        /*02c4*/ 	.byte	0x04, 0x2f
        /*02c6*/ 	.short	(.L_128 - .L_127)
	.align		4
.L_127:
        /*02c8*/ 	.word	index@(count_token_pairs_kernel)
        /*02cc*/ 	.word	0x0000000e


	//----- nvinfo : EIATTR_FRAME_SIZE
	.align		4
.L_128:
        /*02d0*/ 	.byte	0x04, 0x11
        /*02d2*/ 	.short	(.L_130 - .L_129)
	.align		4
.L_129:
        /*02d4*/ 	.word	index@(count_token_pairs_kernel)
        /*02d8*/ 	.word	0x00000000


	//----- nvinfo : EIATTR_REGCOUNT
	.align		4
.L_130:
        /*02dc*/ 	.byte	0x04, 0x2f
        /*02de*/ 	.short	(.L_132 - .L_131)
	.align		4
.L_131:
        /*02e0*/ 	.word	index@(layer_norm_backward_kernel)
        /*02e4*/ 	.word	0x00000020


	//----- nvinfo : EIATTR_FRAME_SIZE
	.align		4
.L_132:
        /*02e8*/ 	.byte	0x04, 0x11
        /*02ea*/ 	.short	(.L_134 - .L_133)
	.align		4
.L_133:
        /*02ec*/ 	.word	index@($__internal_14_$__cuda_sm3x_div_rn_noftz_f32_slowpath)
        /*02f0*/ 	.word	0x00000000


	//----- nvinfo : EIATTR_FRAME_SIZE
	.align		4
.L_134:
        /*02f4*/ 	.byte	0x04, 0x11
        /*02f6*/ 	.short	(.L_136 - .L_135)
	.align		4
.L_135:
        /*02f8*/ 	.word	index@($__internal_13_$__cuda_sm20_sqrt_rn_f32_slowpath)
        /*02fc*/ 	.word	0x00000000


	//----- nvinfo : EIATTR_FRAME_SIZE
	.align		4
.L_136:
        /*0300*/ 	.byte	0x04, 0x11
        /*0302*/ 	.short	(.L_138 - .L_137)
	.align		4
.L_137:
        /*0304*/ 	.word	index@($__internal_12_$__cuda_sm20_rcp_rn_f32_slowpath)
        /*0308*/ 	.word	0x00000000


	//----- nvinfo : EIATTR_FRAME_SIZE
	.align		4
.L_138:
        /*030c*/ 	.byte	0x04, 0x11
        /*030e*/ 	.short	(.L_140 - .L_139)
	.align		4
.L_139:
        /*0310*/ 	.word	index@(layer_norm_backward_kernel)
        /*0314*/ 	.word	0x00000000


	//----- nvinfo : EIATTR_REGCOUNT
	.align		4
.L_140:
        /*0318*/ 	.byte	0x04, 0x2f
        /*031a*/ 	.short	(.L_142 - .L_141)
	.align		4
.L_141:
        /*031c*/ 	.word	index@(_Z17sum_cols_kernel_tIfEvPT_PKS0_ii)
        /*0320*/ 	.word	0x00000020


	//----- nvinfo : EIATTR_FRAME_SIZE
	.align		4
.L_142:
        /*0324*/ 	.byte	0x04, 0x11
        /*0326*/ 	.short	(.L_144 - .L_143)
	.align		4
.L_143:
        /*0328*/ 	.word	index@(_Z17sum_cols_kernel_tIfEvPT_PKS0_ii)
        /*032c*/ 	.word	0x00000000


	//----- nvinfo : EIATTR_REGCOUNT
	.align		4
.L_144:
        /*0330*/ 	.byte	0x04, 0x2f
        /*0332*/ 	.short	(.L_146 - .L_145)
	.align		4
.L_145:
        /*0334*/ 	.word	index@(_Z17sum_cols_kernel_tI6__halfEvPT_PKS1_ii)
        /*0338*/ 	.word	0x00000020


	//----- nvinfo : EIATTR_FRAME_SIZE
	.align		4
.L_146:
        /*033c*/ 	.byte	0x04, 0x11
        /*033e*/ 	.short	(.L_148 - .L_147)
	.align		4
.L_147:
        /*0340*/ 	.word	index@(_Z17sum_cols_kernel_tI6__halfEvPT_PKS1_ii)
        /*0344*/ 	.word	0x00000000


	//----- nvinfo : EIATTR_REGCOUNT
	.align		4
.L_148:
        /*0348*/ 	.byte	0x04, 0x2f
        /*034a*/ 	.short	(.L_150 - .L_149)
	.align		4
.L_149:
        /*034c*/ 	.word	index@(_Z17sum_cols_kernel_tI13__nv_bfloat16EvPT_PKS1_ii)
        /*0350*/ 	.word	0x00000020


	//----- nvinfo : EIATTR_FRAME_SIZE
	.align		4
.L_150:
        /*0354*/ 	.byte	0x04, 0x11
        /*0356*/ 	.short	(.L_152 - .L_151)
	.align		4
.L_151:
        /*0358*/ 	.word	index@(_Z17sum_cols_kernel_tI13__nv_bfloat16EvPT_PKS1_ii)
        /*035c*/ 	.word	0x00000000


	//----- nvinfo : EIATTR_REGCOUNT
	.align		4
.L_152:
        /*0360*/ 	.byte	0x04, 0x2f
        /*0362*/ 	.short	(.L_154 - .L_153)
	.align		4
.L_153:
        /*0364*/ 	.word	index@(mul_row_vector_kernel)
        /*0368*/ 	.word	0x0000000e


	//----- nvinfo : EIATTR_FRAME_SIZE
	.align		4
.L_154:
        /*036c*/ 	.byte	0x04, 0x11
        /*036e*/ 	.short	(.L_156 - .L_155)
	.align		4
.L_155:
        /*0370*/ 	.word	index@(mul_row_vector_kernel)
        /*0374*/ 	.word	0x00000000


	//----- nvinfo : EIATTR_REGCOUNT
	.align		4
.L_156:
        /*0378*/ 	.byte	0x04, 0x2f
        /*037a*/ 	.short	(.L_158 - .L_157)
	.align		4
.L_157:
        /*037c*/ 	.word	index@(_Z18transpose_kernel_tIfEvPT_PKS0_ii)
        /*0380*/ 	.word	0x00000010


	//----- nvinfo : EIATTR_FRAME_SIZE
	.align		4
.L_158:
        /*0384*/ 	.byte	0x04, 0x11
        /*0386*/ 	.short	(.L_160 - .L_159)
	.align		4
.L_159:
        /*0388*/ 	.word	index@(_Z18transpose_kernel_tIfEvPT_PKS0_ii)
        /*038c*/ 	.word	0x00000000


	//----- nvinfo : EIATTR_REGCOUNT
	.align		4
.L_160:
        /*0390*/ 	.byte	0x04, 0x2f
        /*0392*/ 	.short	(.L_162 - .L_161)
	.align		4
.L_161:
        /*0394*/ 	.word	index@(_Z18transpose_kernel_tI6__halfEvPT_PKS1_ii)
        /*0398*/ 	.word	0x00000010


	//----- nvinfo : EIATTR_FRAME_SIZE
	.align		4
.L_162:
        /*039c*/ 	.byte	0x04, 0x11
        /*039e*/ 	.short	(.L_164 - .L_163)
	.align		4
.L_163:
        /*03a0*/ 	.word	index@(_Z18transpose_kernel_tI6__halfEvPT_PKS1_ii)
        /*03a4*/ 	.word	0x00000000


	//----- nvinfo : EIATTR_REGCOUNT
	.align		4
.L_164:
        /*03a8*/ 	.byte	0x04, 0x2f
        /*03aa*/ 	.short	(.L_166 - .L_165)
	.align		4
.L_165:
        /*03ac*/ 	.word	index@(_Z18transpose_kernel_tI13__nv_bfloat16EvPT_PKS1_ii)
        /*03b0*/ 	.word	0x00000010


	//----- nvinfo : EIATTR_FRAME_SIZE
	.align		4
.L_166:
        /*03b4*/ 	.byte	0x04, 0x11
        /*03b6*/ 	.short	(.L_168 - .L_167)
	.align		4
.L_167:
        /*03b8*/ 	.word	index@(_Z18transpose_kernel_tI13__nv_bfloat16EvPT_PKS1_ii)
        /*03bc*/ 	.word	0x00000000


	//----- nvinfo : EIATTR_REGCOUNT
	.align		4
.L_168:
        /*03c0*/ 	.byte	0x04, 0x2f
        /*03c2*/ 	.short	(.L_170 - .L_169)
	.align		4
.L_169:
        /*03c4*/ 	.word	index@(sigmoid_forward_kernel)
        /*03c8*/ 	.word	0x0000000e


	//----- nvinfo : EIATTR_FRAME_SIZE
	.align		4
.L_170:
        /*03cc*/ 	.byte	0x04, 0x11
        /*03ce*/ 	.short	(.L_172 - .L_171)
	.align		4
.L_171:
        /*03d0*/ 	.word	index@($__internal_11_$__cuda_sm20_rcp_rn_f32_slowpath)
        /*03d4*/ 	.word	0x00000000


	//----- nvinfo : EIATTR_FRAME_SIZE
	.align		4
.L_172:
        /*03d8*/ 	.byte	0x04, 0x11
        /*03da*/ 	.short	(.L_174 - .L_173)
	.align		4
.L_173:
        /*03dc*/ 	.word	index@(sigmoid_forward_kernel)
        /*03e0*/ 	.word	0x00000000


	//----- nvinfo : EIATTR_REGCOUNT
	.align		4
.L_174:
        /*03e4*/ 	.byte	0x04, 0x2f
        /*03e6*/ 	.short	(.L_176 - .L_175)
	.align		4
.L_175:
        /*03e8*/ 	.word	index@(gelu_forward_kernel)
        /*03ec*/ 	.word	0x00000012


	//----- nvinfo : EIATTR_FRAME_SIZE
	.align		4
.L_176:
        /*03f0*/ 	.byte	0x04, 0x11
        /*03f2*/ 	.short	(.L_178 - .L_177)
	.align		4
.L_177:
        /*03f4*/ 	.word	index@($__internal_10_$__cuda_sm3x_div_rn_noftz_f32_slowpath)
        /*03f8*/ 	.word	0x00000000


	//----- nvinfo : EIATTR_FRAME_SIZE
	.align		4
.L_178:
        /*03fc*/ 	.byte	0x04, 0x11
        /*03fe*/ 	.short	(.L_180 - .L_179)
	.align		4
.L_179:
        /*0400*/ 	.word	index@(gelu_forward_kernel)
        /*0404*/ 	.word	0x00000000


	//----- nvinfo : EIATTR_REGCOUNT
	.align		4
.L_180:
        /*0408*/ 	.byte	0x04, 0x2f
        /*040a*/ 	.short	(.L_182 - .L_181)
	.align		4
.L_181:
        /*040c*/ 	.word	index@(sigmoid_forward_kernel_f32)
        /*0410*/ 	.word	0x0000000e


	//----- nvinfo : EIATTR_FRAME_SIZE
	.align		4
.L_182:
        /*0414*/ 	.byte	0x04, 0x11
        /*0416*/ 	.short	(.L_184 - .L_183)
	.align		4
.L_183:
        /*0418*/ 	.word	index@($__internal_9_$__cuda_sm20_rcp_rn_f32_slowpath)
        /*041c*/ 	.word	0x00000000


	//----- nvinfo : EIATTR_FRAME_SIZE
	.align		4
.L_184:
        /*0420*/ 	.byte	0x04, 0x11
        /*0422*/ 	.short	(.L_186 - .L_185)
	.align		4
.L_185:
        /*0424*/ 	.word	index@(sigmoid_forward_kernel_f32)
        /*0428*/ 	.word	0x00000000


	//----- nvinfo : EIATTR_REGCOUNT
	.align		4
.L_186:
        /*042c*/ 	.byte	0x04, 0x2f
        /*042e*/ 	.short	(.L_188 - .L_187)
	.align		4
.L_187:
        /*0430*/ 	.word	index@(gelu_forward_kernel_f32)
        /*0434*/ 	.word	0x00000012


	//----- nvinfo : EIATTR_FRAME_SIZE
	.align		4
.L_188:
        /*0438*/ 	.byte	0x04, 0x11
        /*043a*/ 	.short	(.L_190 - .L_189)
	.align		4
.L_189:
        /*043c*/ 	.word	index@($__internal_8_$__cuda_sm3x_div_rn_noftz_f32_slowpath)
        /*0440*/ 	.word	0x00000000


	//----- nvinfo : EIATTR_FRAME_SIZE
	.align		4
.L_190:
        /*0444*/ 	.byte	0x04, 0x11
        /*0446*/ 	.short	(.L_192 - .L_191)
	.align		4
.L_191:
        /*0448*/ 	.word	index@(gelu_forward_kernel_f32)
        /*044c*/ 	.word	0x00000000


	//----- nvinfo : EIATTR_REGCOUNT
	.align		4
.L_192:
        /*0450*/ 	.byte	0x04, 0x2f
        /*0452*/ 	.short	(.L_194 - .L_193)
	.align		4
.L_193:
        /*0454*/ 	.word	index@(apply_gradient_kernel)
        /*0458*/ 	.word	0x0000000c


	//----- nvinfo : EIATTR_FRAME_SIZE
	.align		4
.L_194:
        /*045c*/ 	.byte	0x04, 0x11
        /*045e*/ 	.short	(.L_196 - .L_195)
	.align		4
.L_195:
        /*0460*/ 	.word	index@(apply_gradient_kernel)
        /*0464*/ 	.word	0x00000000


	//----- nvinfo : EIATTR_REGCOUNT
	.align		4
.L_196:
        /*0468*/ 	.byte	0x04, 0x2f
        /*046a*/ 	.short	(.L_198 - .L_197)
	.align		4
.L_197:
        /*046c*/ 	.word	index@(accumulate_bias_grad_kernel)
        /*0470*/ 	.word	0x00000020


	//----- nvinfo : EIATTR_FRAME_SIZE
	.align		4
.L_198:
        /*0474*/ 	.byte	0x04, 0x11
        /*0476*/ 	.short	(.L_200 - .L_199)
	.align		4
.L_199:
        /*0478*/ 	.word	index@(accumulate_bias_grad_kernel)
        /*047c*/ 	.word	0x00000000


	//----- nvinfo : EIATTR_REGCOUNT
	.align		4
.L_200:
        /*0480*/ 	.byte	0x04, 0x2f
        /*0482*/ 	.short	(.L_202 - .L_201)
	.align		4
.L_201:
        /*0484*/ 	.word	index@(_Z16row_sum_kernel_tIfEvPT_PKS0_ii)
        /*0488*/ 	.word	0x00000020


	//----- nvinfo : EIATTR_FRAME_SIZE
	.align		4
.L_202:
        /*048c*/ 	.byte	0x04, 0x11
        /*048e*/ 	.short	(.L_204 - .L_203)
	.align		4
.L_203:
        /*0490*/ 	.word	index@(_Z16row_sum_kernel_tIfEvPT_PKS0_ii)
        /*0494*/ 	.word	0x00000000


	//----- nvinfo : EIATTR_REGCOUNT
	.align		4
.L_204:
        /*0498*/ 	.byte	0x04, 0x2f
        /*049a*/ 	.short	(.L_206 - .L_205)
	.align		4
.L_205:
        /*049c*/ 	.word	index@(_Z16row_sum_kernel_tI6__halfEvPT_PKS1_ii)
        /*04a0*/ 	.word	0x00000020


	//----- nvinfo : EIATTR_FRAME_SIZE
	.align		4
.L_206:
        /*04a4*/ 	.byte	0x04, 0x11
        /*04a6*/ 	.short	(.L_208 - .L_207)
	.align		4
.L_207:
        /*04a8*/ 	.word	index@(_Z16row_sum_kernel_tI6__halfEvPT_PKS1_ii)
        /*04ac*/ 	.word	0x00000000


	//----- nvinfo : EIATTR_REGCOUNT
	.align		4
.L_208:
        /*04b0*/ 	.byte	0x04, 0x2f
        /*04b2*/ 	.short	(.L_210 - .L_209)
	.align		4
.L_209:
        /*04b4*/ 	.word	index@(_Z16row_sum_kernel_tI13__nv_bfloat16EvPT_PKS1_ii)
        /*04b8*/ 	.word	0x00000020


	//----- nvinfo : EIATTR_FRAME_SIZE
	.align		4
.L_210:
        /*04bc*/ 	.byte	0x04, 0x11
        /*04be*/ 	.short	(.L_212 - .L_211)
	.align		4
.L_211:
        /*04c0*/ 	.word	index@(_Z16row_sum_kernel_tI13__nv_bfloat16EvPT_PKS1_ii)
        /*04c4*/ 	.word	0x00000000


	//----- nvinfo : EIATTR_REGCOUNT
	.align		4
.L_212:
        /*04c8*/ 	.byte	0x04, 0x2f
        /*04ca*/ 	.short	(.L_214 - .L_213)
	.align		4
.L_213:
        /*04cc*/ 	.word	index@(_Z17add_bias_kernel_tI6__halfEvPT_PKS1_ii)
        /*04d0*/ 	.word	0x0000000e


	//----- nvinfo : EIATTR_FRAME_SIZE
	.align		4
.L_214:
        /*04d4*/ 	.byte	0x04, 0x11
        /*04d6*/ 	.short	(.L_216 - .L_215)
	.align		4
.L_215:
        /*04d8*/ 	.word	index@(_Z17add_bias_kernel_tI6__halfEvPT_PKS1_ii)
        /*04dc*/ 	.word	0x00000000


	//----- nvinfo : EIATTR_REGCOUNT
	.align		4
.L_216:
        /*04e0*/ 	.byte	0x04, 0x2f
        /*04e2*/ 	.short	(.L_218 - .L_217)
	.align		4
.L_217:
        /*04e4*/ 	.word	index@(_Z17add_bias_kernel_tI13__nv_bfloat16EvPT_PKS1_ii)
        /*04e8*/ 	.word	0x0000000e


	//----- nvinfo : EIATTR_FRAME_SIZE
	.align		4
.L_218:
        /*04ec*/ 	.byte	0x04, 0x11
        /*04ee*/ 	.short	(.L_220 - .L_219)
	.align		4
.L_219:
        /*04f0*/ 	.word	index@(_Z17add_bias_kernel_tI13__nv_bfloat16EvPT_PKS1_ii)
        /*04f4*/ 	.word	0x00000000


	//----- nvinfo : EIATTR_REGCOUNT
	.align		4
.L_220:
        /*04f8*/ 	.byte	0x04, 0x2f
        /*04fa*/ 	.short	(.L_222 - .L_221)
	.align		4
.L_221:
        /*04fc*/ 	.word	index@(_Z20zero_matrix_kernel_tIfEvPT_i)
        /*0500*/ 	.word	0x00000008


	//----- nvinfo : EIATTR_FRAME_SIZE
	.align		4
.L_222:
        /*0504*/ 	.byte	0x04, 0x11
        /*0506*/ 	.short	(.L_224 - .L_223)
	.align		4
.L_223:
        /*0508*/ 	.word	index@(_Z20zero_matrix_kernel_tIfEvPT_i)
        /*050c*/ 	.word	0x00000000


	//----- nvinfo : EIATTR_REGCOUNT
	.align		4
.L_224:
        /*0510*/ 	.byte	0x04, 0x2f
        /*0512*/ 	.short	(.L_226 - .L_225)
	.align		4
.L_225:
        /*0514*/ 	.word	index@(_Z20zero_matrix_kernel_tI6__halfEvPT_i)
        /*0518*/ 	.word	0x00000008


	//----- nvinfo : EIATTR_FRAME_SIZE
	.align		4
.L_226:
        /*051c*/ 	.byte	0x04, 0x11
        /*051e*/ 	.short	(.L_228 - .L_227)
	.align		4
.L_227:
        /*0520*/ 	.word	index@(_Z20zero_matrix_kernel_tI6__halfEvPT_i)
        /*0524*/ 	.word	0x00000000


	//----- nvinfo : EIATTR_REGCOUNT
	.align		4
.L_228:
        /*0528*/ 	.byte	0x04, 0x2f
        /*052a*/ 	.short	(.L_230 - .L_229)
	.align		4
.L_229:
        /*052c*/ 	.word	index@(_Z20zero_matrix_kernel_tI13__nv_bfloat16EvPT_i)
        /*0530*/ 	.word	0x00000008


	//----- nvinfo : EIATTR_FRAME_SIZE
	.align		4
.L_230:
        /*0534*/ 	.byte	0x04, 0x11
        /*0536*/ 	.short	(.L_232 - .L_231)
	.align		4
.L_231:
        /*0538*/ 	.word	index@(_Z20zero_matrix_kernel_tI13__nv_bfloat16EvPT_i)
        /*053c*/ 	.word	0x00000000


	//----- nvinfo : EIATTR_REGCOUNT
	.align		4
.L_232:
        /*0540*/ 	.byte	0x04, 0x2f
        /*0542*/ 	.short	(.L_234 - .L_233)
	.align		4
.L_233:
        /*0544*/ 	.word	index@(fill_matrix_kernel)
        /*0548*/ 	.word	0x0000000a


	//----- nvinfo : EIATTR_FRAME_SIZE
	.align		4
.L_234:
        /*054c*/ 	.byte	0x04, 0x11
        /*054e*/ 	.short	(.L_236 - .L_235)
	.align		4
.L_235:
        /*0550*/ 	.word	index@(fill_matrix_kernel)
        /*0554*/ 	.word	0x00000000


	//----- nvinfo : EIATTR_REGCOUNT
	.align		4
.L_236:
        /*0558*/ 	.byte	0x04, 0x2f
        /*055a*/ 	.short	(.L_238 - .L_237)
	.align		4
.L_237:
        /*055c*/ 	.word	index@(weight_update_fp16_kernel)
        /*0560*/ 	.word	0x0000000a


	//----- nvinfo : EIATTR_FRAME_SIZE
	.align		4
.L_238:
        /*0564*/ 	.byte	0x04, 0x11
        /*0566*/ 	.short	(.L_240 - .L_239)
	.align		4
.L_239:
        /*0568*/ 	.word	index@(weight_update_fp16_kernel)
        /*056c*/ 	.word	0x00000000


	//----- nvinfo : EIATTR_REGCOUNT
	.align		4
.L_240:
        /*0570*/ 	.byte	0x04, 0x2f
        /*0572*/ 	.short	(.L_242 - .L_241)
	.align		4
.L_241:
        /*0574*/ 	.word	index@(weight_update_bf16_kernel)
        /*0578*/ 	.word	0x0000000a


	//----- nvinfo : EIATTR_FRAME_SIZE
	.align		4
.L_242:
        /*057c*/ 	.byte	0x04, 0x11
        /*057e*/ 	.short	(.L_244 - .L_243)
	.align		4
.L_243:
        /*0580*/ 	.word	index@(weight_update_bf16_kernel)
        /*0584*/ 	.word	0x00000000


	//----- nvinfo : EIATTR_REGCOUNT
	.align		4
.L_244:
        /*0588*/ 	.byte	0x04, 0x2f
        /*058a*/ 	.short	(.L_246 - .L_245)
	.align		4
.L_245:
        /*058c*/ 	.word	index@(element_div_kernel)
        /*0590*/ 	.word	0x00000010


	//----- nvinfo : EIATTR_FRAME_SIZE
	.align		4
.L_246:
        /*0594*/ 	.byte	0x04, 0x11
        /*0596*/ 	.short	(.L_248 - .L_247)
	.align		4
.L_247:
        /*0598*/ 	.word	index@($__internal_7_$__cuda_sm3x_div_rn_noftz_f32_slowpath)
        /*059c*/ 	.word	0x00000000


	//----- nvinfo : EIATTR_FRAME_SIZE
	.align		4
.L_248:
        /*05a0*/ 	.byte	0x04, 0x11
        /*05a2*/ 	.short	(.L_250 - .L_249)
	.align		4
.L_249:
        /*05a4*/ 	.word	index@(element_div_kernel)
        /*05a8*/ 	.word	0x00000000


	//----- nvinfo : EIATTR_REGCOUNT
	.align		4
.L_250:
        /*05ac*/ 	.byte	0x04, 0x2f
        /*05ae*/ 	.short	(.L_252 - .L_251)
	.align		4
.L_251:
        /*05b0*/ 	.word	index@(_Z20element_div_kernel_tI6__halfEvPT_PKS1_S4_i)
        /*05b4*/ 	.word	0x00000010


	//----- nvinfo : EIATTR_FRAME_SIZE
	.align		4
.L_252:
        /*05b8*/ 	.byte	0x04, 0x11
        /*05ba*/ 	.short	(.L_254 - .L_253)
	.align		4
.L_253:
        /*05bc*/ 	.word	index@($__internal_6_$__cuda_sm3x_div_rn_noftz_f32_slowpath)
        /*05c0*/ 	.word	0x00000000


	//----- nvinfo : EIATTR_FRAME_SIZE
	.align		4
.L_254:
        /*05c4*/ 	.byte	0x04, 0x11
        /*05c6*/ 	.short	(.L_256 - .L_255)
	.align		4
.L_255:
        /*05c8*/ 	.word	index@(_Z20element_div_kernel_tI6__halfEvPT_PKS1_S4_i)
        /*05cc*/ 	.word	0x00000000


	//----- nvinfo : EIATTR_REGCOUNT
	.align		4
.L_256:
        /*05d0*/ 	.byte	0x04, 0x2f
        /*05d2*/ 	.short	(.L_258 - .L_257)
	.align		4
.L_257:
        /*05d4*/ 	.word	index@(_Z20element_div_kernel_tI13__nv_bfloat16EvPT_PKS1_S4_i)
        /*05d8*/ 	.word	0x00000010


	//----- nvinfo : EIATTR_FRAME_SIZE
	.align		4
.L_258:
        /*05dc*/ 	.byte	0x04, 0x11
        /*05de*/ 	.short	(.L_260 - .L_259)
	.align		4
.L_259:
        /*05e0*/ 	.word	index@($__internal_5_$__cuda_sm3x_div_rn_noftz_f32_slowpath)
        /*05e4*/ 	.word	0x00000000


	//----- nvinfo : EIATTR_FRAME_SIZE
	.align		4
.L_260:
        /*05e8*/ 	.byte	0x04, 0x11
        /*05ea*/ 	.short	(.L_262 - .L_261)
	.align		4
.L_261:
        /*05ec*/ 	.word	index@(_Z20element_div_kernel_tI13__nv_bfloat16EvPT_PKS1_S4_i)
        /*05f0*/ 	.word	0x00000000


	//----- nvinfo : EIATTR_REGCOUNT
	.align		4
.L_262:
        /*05f4*/ 	.byte	0x04, 0x2f
        /*05f6*/ 	.short	(.L_264 - .L_263)
	.align		4
.L_263:
        /*05f8*/ 	.word	index@(_Z20element_div_kernel_tIfEvPT_PKS0_S3_i)
        /*05fc*/ 	.word	0x00000010


	//----- nvinfo : EIATTR_FRAME_SIZE
	.align		4
.L_264:
        /*0600*/ 	.byte	0x04, 0x11
        /*0602*/ 	.short	(.L_266 - .L_265)
	.align		4
.L_265:
        /*0604*/ 	.word	index@($__internal_4_$__cuda_sm3x_div_rn_noftz_f32_slowpath)
        /*0608*/ 	.word	0x00000000


	//----- nvinfo : EIATTR_FRAME_SIZE
	.align		4
.L_266:
        /*060c*/ 	.byte	0x04, 0x11
        /*060e*/ 	.short	(.L_268 - .L_267)
	.align		4
.L_267:
        /*0610*/ 	.word	index@(_Z20element_div_kernel_tIfEvPT_PKS0_S3_i)
        /*0614*/ 	.word	0x00000000


	//----- nvinfo : EIATTR_REGCOUNT
	.align		4
.L_268:
        /*0618*/ 	.byte	0x04, 0x2f
        /*061a*/ 	.short	(.L_270 - .L_269)
	.align		4
.L_269:
        /*061c*/ 	.word	index@(element_mul_kernel)
        /*0620*/ 	.word	0x0000000c


	//----- nvinfo : EIATTR_FRAME_SIZE
	.align		4
.L_270:
        /*0624*/ 	.byte	0x04, 0x11
        /*0626*/ 	.short	(.L_272 - .L_271)
	.align		4
.L_271:
        /*0628*/ 	.word	index@(element_mul_kernel)
        /*062c*/ 	.word	0x00000000


	//----- nvinfo : EIATTR_REGCOUNT
	.align		4
.L_272:
        /*0630*/ 	.byte	0x04, 0x2f
        /*0632*/ 	.short	(.L_274 - .L_273)
	.align		4
.L_273:
        /*0634*/ 	.word	index@(_Z20element_mul_kernel_tI6__halfEvPT_PKS1_S4_ffi)
        /*0638*/ 	.word	0x0000000e


	//----- nvinfo : EIATTR_FRAME_SIZE
	.align		4
.L_274:
        /*063c*/ 	.byte	0x04, 0x11
        /*063e*/ 	.short	(.L_276 - .L_275)
	.align		4
.L_275:
        /*0640*/ 	.word	index@(_Z20element_mul_kernel_tI6__halfEvPT_PKS1_S4_ffi)
        /*0644*/ 	.word	0x00000000


	//----- nvinfo : EIATTR_REGCOUNT
	.align		4
.L_276:
        /*0648*/ 	.byte	0x04, 0x2f
        /*064a*/ 	.short	(.L_278 - .L_277)
	.align		4
.L_277:
        /*064c*/ 	.word	index@(_Z20element_mul_kernel_tI13__nv_bfloat16EvPT_PKS1_S4_ffi)
        /*0650*/ 	.word	0x0000000e


	//----- nvinfo : EIATTR_FRAME_SIZE
	.align		4
.L_278:
        /*0654*/ 	.byte	0x04, 0x11
        /*0656*/ 	.short	(.L_280 - .L_279)
	.align		4
.L_279:
        /*0658*/ 	.word	index@(_Z20element_mul_kernel_tI13__nv_bfloat16EvPT_PKS1_S4_ffi)
        /*065c*/ 	.word	0x00000000


	//----- nvinfo : EIATTR_REGCOUNT
	.align		4
.L_280:
        /*0660*/ 	.byte	0x04, 0x2f
        /*0662*/ 	.short	(.L_282 - .L_281)
	.align		4
.L_281:
        /*0664*/ 	.word	index@(_Z20element_mul_kernel_tIfEvPT_PKS0_S3_ffi)
        /*0668*/ 	.word	0x0000000e


	//----- nvinfo : EIATTR_FRAME_SIZE
	.align		4
.L_282:
        /*066c*/ 	.byte	0x04, 0x11
        /*066e*/ 	.short	(.L_284 - .L_283)
	.align		4
.L_283:
        /*0670*/ 	.word	index@(_Z20element_mul_kernel_tIfEvPT_PKS0_S3_ffi)
        /*0674*/ 	.word	0x00000000


	//----- nvinfo : EIATTR_REGCOUNT
	.align		4
.L_284:
        /*0678*/ 	.byte	0x04, 0x2f
        /*067a*/ 	.short	(.L_286 - .L_285)
	.align		4
.L_285:
        /*067c*/ 	.word	index@(softmax_backward_kernel)
        /*0680*/ 	.word	0x00000020


	//----- nvinfo : EIATTR_FRAME_SIZE
	.align		4
.L_286:
        /*0684*/ 	.byte	0x04, 0x11
        /*0686*/ 	.short	(.L_288 - .L_287)
	.align		4
.L_287:
        /*0688*/ 	.word	index@(softmax_backward_kernel)
        /*068c*/ 	.word	0x00000000


	//----- nvinfo : EIATTR_REGCOUNT
	.align		4
.L_288:
        /*0690*/ 	.byte	0x04, 0x2f
        /*0692*/ 	.short	(.L_290 - .L_289)
	.align		4
.L_289:
        /*0694*/ 	.word	index@(element_log_kernel)
        /*0698*/ 	.word	0x0000000c


	//----- nvinfo : EIATTR_FRAME_SIZE
	.align		4
.L_290:
        /*069c*/ 	.byte	0x04, 0x11
        /*069e*/ 	.short	(.L_292 - .L_291)
	.align		4
.L_291:
        /*06a0*/ 	.word	index@(element_log_kernel)
        /*06a4*/ 	.word	0x00000000


	//----- nvinfo : EIATTR_REGCOUNT
	.align		4
.L_292:
        /*06a8*/ 	.byte	0x04, 0x2f
        /*06aa*/ 	.short	(.L_294 - .L_293)
	.align		4
.L_293:
        /*06ac*/ 	.word	index@(_Z14scale_kernel_tI6__halfEvPT_fi)
        /*06b0*/ 	.word	0x00000008


	//----- nvinfo : EIATTR_FRAME_SIZE
	.align		4
.L_294:
        /*06b4*/ 	.byte	0x04, 0x11
        /*06b6*/ 	.short	(.L_296 - .L_295)
	.align		4
.L_295:
        /*06b8*/ 	.word	index@(_Z14scale_kernel_tI6__halfEvPT_fi)
        /*06bc*/ 	.word	0x00000000


	//----- nvinfo : EIATTR_REGCOUNT
	.align		4
.L_296:
        /*06c0*/ 	.byte	0x04, 0x2f
        /*06c2*/ 	.short	(.L_298 - .L_297)
	.align		4
.L_297:
        /*06c4*/ 	.word	index@(_Z14scale_kernel_tI13__nv_bfloat16EvPT_fi)
        /*06c8*/ 	.word	0x00000008


	//----- nvinfo : EIATTR_FRAME_SIZE
	.align		4
.L_298:
        /*06cc*/ 	.byte	0x04, 0x11
        /*06ce*/ 	.short	(.L_300 - .L_299)
	.align		4
.L_299:
        /*06d0*/ 	.word	index@(_Z14scale_kernel_tI13__nv_bfloat16EvPT_fi)
        /*06d4*/ 	.word	0x00000000


	//----- nvinfo : EIATTR_REGCOUNT
	.align		4
.L_300:
        /*06d8*/ 	.byte	0x04, 0x2f
        /*06da*/ 	.short	(.L_302 - .L_301)
	.align		4
.L_301:
        /*06dc*/ 	.word	index@(_Z12ger_kernel_tI6__halfEvPKT_S3_PS1_iiif)
        /*06e0*/ 	.word	0x0000000e


	//----- nvinfo : EIATTR_FRAME_SIZE
	.align		4
.L_302:
        /*06e4*/ 	.byte	0x04, 0x11
        /*06e6*/ 	.short	(.L_304 - .L_303)
	.align		4
.L_303:
        /*06e8*/ 	.word	index@(_Z12ger_kernel_tI6__halfEvPKT_S3_PS1_iiif)
        /*06ec*/ 	.word	0x00000000


	//----- nvinfo : EIATTR_REGCOUNT
	.align		4
.L_304:
        /*06f0*/ 	.byte	0x04, 0x2f
        /*06f2*/ 	.short	(.L_306 - .L_305)
	.align		4
.L_305:
        /*06f4*/ 	.word	index@(_Z12ger_kernel_tI13__nv_bfloat16EvPKT_S3_PS1_iiif)
        /*06f8*/ 	.word	0x0000000e


	//----- nvinfo : EIATTR_FRAME_SIZE
	.align		4
.L_306:
        /*06fc*/ 	.byte	0x04, 0x11
        /*06fe*/ 	.short	(.L_308 - .L_307)
	.align		4
.L_307:
        /*0700*/ 	.word	index@(_Z12ger_kernel_tI13__nv_bfloat16EvPKT_S3_PS1_iiif)
        /*0704*/ 	.word	0x00000000


	//----- nvinfo : EIATTR_REGCOUNT
	.align		4
.L_308:
        /*0708*/ 	.byte	0x04, 0x2f
        /*070a*/ 	.short	(.L_310 - .L_309)
	.align		4
.L_309:
        /*070c*/ 	.word	index@(_Z36cross_entropy_loss_gradient_kernel_tIfEvPKT_S2_PS0_Pfi)
        /*0710*/ 	.word	0x0000000f


	//----- nvinfo : EIATTR_FRAME_SIZE
	.align		4
.L_310:
        /*0714*/ 	.byte	0x04, 0x11
        /*0716*/ 	.short	(.L_312 - .L_311)
	.align		4
.L_311:
        /*0718*/ 	.word	index@(_Z36cross_entropy_loss_gradient_kernel_tIfEvPKT_S2_PS0_Pfi)
        /*071c*/ 	.word	0x00000000


	//----- nvinfo : EIATTR_REGCOUNT
	.align		4
.L_312:
        /*0720*/ 	.byte	0x04, 0x2f
        /*0722*/ 	.short	(.L_314 - .L_313)
	.align		4
.L_313:
        /*0724*/ 	.word	index@(_Z36cross_entropy_loss_gradient_kernel_tI6__halfEvPKT_S3_PS1_Pfi)
        /*0728*/ 	.word	0x0000000e


	//----- nvinfo : EIATTR_FRAME_SIZE
	.align		4
.L_314:
        /*072c*/ 	.byte	0x04, 0x11
        /*072e*/ 	.short	(.L_316 - .L_315)
	.align		4
.L_315:
        /*0730*/ 	.word	index@(_Z36cross_entropy_loss_gradient_kernel_tI6__halfEvPKT_S3_PS1_Pfi)
        /*0734*/ 	.word	0x00000000


	//----- nvinfo : EIATTR_REGCOUNT
	.align		4
.L_316:
        /*0738*/ 	.byte	0x04, 0x2f
        /*073a*/ 	.short	(.L_318 - .L_317)
	.align		4
.L_317:
        /*073c*/ 	.word	index@(_Z36cross_entropy_loss_gradient_kernel_tI13__nv_bfloat16EvPKT_S3_PS1_Pfi)
        /*0740*/ 	.word	0x0000000e


	//----- nvinfo : EIATTR_FRAME_SIZE
	.align		4
.L_318:
        /*0744*/ 	.byte	0x04, 0x11
        /*0746*/ 	.short	(.L_320 - .L_319)
	.align		4
.L_319:
        /*0748*/ 	.word	index@(_Z36cross_entropy_loss_gradient_kernel_tI13__nv_bfloat16EvPKT_S3_PS1_Pfi)
        /*074c*/ 	.word	0x00000000


	//----- nvinfo : EIATTR_REGCOUNT
	.align		4
.L_320:
        /*0750*/ 	.byte	0x04, 0x2f
        /*0752*/ 	.short	(.L_322 - .L_321)
	.align		4
.L_321:
        /*0754*/ 	.word	index@(_Z36softmax_cross_entropy_label_kernel_tIfEvPKT_PKiPS0_Pfii)
        /*0758*/ 	.word	0x00000020


	//----- nvinfo : EIATTR_FRAME_SIZE
	.align		4
.L_322:
        /*075c*/ 	.byte	0x04, 0x11
        /*075e*/ 	.short	(.L_324 - .L_323)
	.align		4
.L_323:
        /*0760*/ 	.word	index@($__internal_3_$__cuda_sm3x_div_rn_noftz_f32_slowpath)
        /*0764*/ 	.word	0x00000000


	//----- nvinfo : EIATTR_FRAME_SIZE
	.align		4
.L_324:
        /*0768*/ 	.byte	0x04, 0x11
        /*076a*/ 	.short	(.L_326 - .L_325)
	.align		4
.L_325:
        /*076c*/ 	.word	index@(_Z36softmax_cross_entropy_label_kernel_tIfEvPKT_PKiPS0_Pfii)
        /*0770*/ 	.word	0x00000000


	//----- nvinfo : EIATTR_REGCOUNT
	.align		4
.L_326:
        /*0774*/ 	.byte	0x04, 0x2f
        /*0776*/ 	.short	(.L_328 - .L_327)
	.align		4
.L_327:
        /*0778*/ 	.word	index@(_Z43softmax_cross_entropy_label_matrix_kernel_tIfEvPKT_S2_PS0_Pfii)
        /*077c*/ 	.word	0x00000020


	//----- nvinfo : EIATTR_FRAME_SIZE
	.align		4
.L_328:
        /*0780*/ 	.byte	0x04, 0x11
        /*0782*/ 	.short	(.L_330 - .L_329)
	.align		4
.L_329:
        /*0784*/ 	.word	index@($__internal_2_$__cuda_sm3x_div_rn_noftz_f32_slowpath)
        /*0788*/ 	.word	0x00000000


	//----- nvinfo : EIATTR_FRAME_SIZE
	.align		4
.L_330:
        /*078c*/ 	.byte	0x04, 0x11
        /*078e*/ 	.short	(.L_332 - .L_331)
	.align		4
.L_331:
        /*0790*/ 	.word	index@(_Z43softmax_cross_entropy_label_matrix_kernel_tIfEvPKT_S2_PS0_Pfii)
        /*0794*/ 	.word	0x00000000


	//----- nvinfo : EIATTR_REGCOUNT
	.align		4
.L_332:
        /*0798*/ 	.byte	0x04, 0x2f
        /*079a*/ 	.short	(.L_334 - .L_333)
	.align		4
.L_333:
        /*079c*/ 	.word	index@(_Z43softmax_cross_entropy_label_matrix_kernel_tI6__halfEvPKT_S3_PS1_Pfii)
        /*07a0*/ 	.word	0x00000020


	//----- nvinfo : EIATTR_FRAME_SIZE
	.align		4
.L_334:
        /*07a4*/ 	.byte	0x04, 0x11
        /*07a6*/ 	.short	(.L_336 - .L_335)
	.align		4
.L_335:
        /*07a8*/ 	.word	index@($__internal_1_$__cuda_sm3x_div_rn_noftz_f32_slowpath)
        /*07ac*/ 	.word	0x00000000


	//----- nvinfo : EIATTR_FRAME_SIZE
	.align		4
.L_336:
        /*07b0*/ 	.byte	0x04, 0x11
        /*07b2*/ 	.short	(.L_338 - .L_337)
	.align		4
.L_337:
        /*07b4*/ 	.word	index@(_Z43softmax_cross_entropy_label_matrix_kernel_tI6__halfEvPKT_S3_PS1_Pfii)
        /*07b8*/ 	.word	0x00000000


	//----- nvinfo : EIATTR_REGCOUNT
	.align		4
.L_338:
        /*07bc*/ 	.byte	0x04, 0x2f
        /*07be*/ 	.short	(.L_340 - .L_339)
	.align		4
.L_339:
        /*07c0*/ 	.word	index@(_Z43softmax_cross_entropy_label_matrix_kernel_tI13__nv_bfloat16EvPKT_S3_PS1_Pfii)
        /*07c4*/ 	.word	0x00000020


	//----- nvinfo : EIATTR_FRAME_SIZE
	.align		4
.L_340:
        /*07c8*/ 	.byte	0x04, 0x11
        /*07ca*/ 	.short	(.L_342 - .L_341)
	.align		4
.L_341:
        /*07cc*/ 	.word	index@($__internal_0_$__cuda_sm3x_div_rn_noftz_f32_slowpath)
        /*07d0*/ 	.word	0x00000000


	//----- nvinfo : EIATTR_FRAME_SIZE
	.align		4
.L_342:
        /*07d4*/ 	.byte	0x04, 0x11
        /*07d6*/ 	.short	(.L_344 - .L_343)
	.align		4
.L_343:
        /*07d8*/ 	.word	index@(_Z43softmax_cross_entropy_label_matrix_kernel_tI13__nv_bfloat16EvPKT_S3_PS1_Pfii)
        /*07dc*/ 	.word	0x00000000


	//----- nvinfo : EIATTR_REGCOUNT
	.align		4
.L_344:
        /*07e0*/ 	.byte	0x04, 0x2f
        /*07e2*/ 	.short	(.L_346 - .L_345)
	.align		4
.L_345:
        /*07e4*/ 	.word	index@(_Z20mse_loss_grad_kernelIfEvPKT_S2_PS0_Pfi)
        /*07e8*/ 	.word	0x00000010


	//----- nvinfo : EIATTR_FRAME_SIZE
	.align		4
.L_346:
        /*07ec*/ 	.byte	0x04, 0x11
        /*07ee*/ 	.short	(.L_348 - .L_347)
	.align		4
.L_347:
        /*07f0*/ 	.word	index@(_Z20mse_loss_grad_kernelIfEvPKT_S2_PS0_Pfi)
        /*07f4*/ 	.word	0x00000000


	//----- nvinfo : EIATTR_REGCOUNT
	.align		4
.L_348:
        /*07f8*/ 	.byte	0x04, 0x2f
        /*07fa*/ 	.short	(.L_350 - .L_349)
	.align		4
.L_349:
        /*07fc*/ 	.word	index@(_Z20mse_loss_grad_kernelI6__halfEvPKT_S3_PS1_Pfi)
        /*0800*/ 	.word	0x00000010


	//----- nvinfo : EIATTR_FRAME_SIZE
	.align		4
.L_350:
        /*0804*/ 	.byte	0x04, 0x11
        /*0806*/ 	.short	(.L_352 - .L_351)
	.align		4
.L_351:
        /*0808*/ 	.word	index@(_Z20mse_loss_grad_kernelI6__halfEvPKT_S3_PS1_Pfi)
        /*080c*/ 	.word	0x00000000


	//----- nvinfo : EIATTR_REGCOUNT
	.align		4
.L_352:
        /*0810*/ 	.byte	0x04, 0x2f
        /*0812*/ 	.short	(.L_354 - .L_353)
	.align		4
.L_353:
        /*0814*/ 	.word	index@(_Z20mse_loss_grad_kernelI13__nv_bfloat16EvPKT_S3_PS1_Pfi)
        /*0818*/ 	.word	0x00000012


	//----- nvinfo : EIATTR_FRAME_SIZE
	.align		4
.L_354:
        /*081c*/ 	.byte	0x04, 0x11
        /*081e*/ 	.short	(.L_356 - .L_355)
	.align		4
.L_355:
        /*0820*/ 	.word	index@(_Z20mse_loss_grad_kernelI13__nv_bfloat16EvPKT_S3_PS1_Pfi)
        /*0824*/ 	.word	0x00000000


	//----- nvinfo : EIATTR_MIN_STACK_SIZE
	.align		4
.L_356:
        /*0828*/ 	.byte	0x04, 0x12
        /*082a*/ 	.short	(.L_358 - .L_357)
	.align		4
.L_357:
        /*082c*/ 	.word	index@(_Z20mse_loss_grad_kernelI13__nv_bfloat16EvPKT_S3_PS1_Pfi)
        /*0830*/ 	.word	0x00000000


	//----- nvinfo : EIATTR_MIN_STACK_SIZE
	.align		4
.L_358:
        /*0834*/ 	.byte	0x04, 0x12
        /*0836*/ 	.short	(.L_360 - .L_359)
	.align		4
.L_359:
        /*0838*/ 	.word	index@(_Z20mse_loss_grad_kernelI6__halfEvPKT_S3_PS1_Pfi)
        /*083c*/ 	.word	0x00000000


	//----- nvinfo : EIATTR_MIN_STACK_SIZE
	.align		4
.L_360:
        /*0840*/ 	.byte	0x04, 0x12
        /*0842*/ 	.short	(.L_362 - .L_361)
	.align		4
.L_361:
        /*0844*/ 	.word	index@(_Z20mse_loss_grad_kernelIfEvPKT_S2_PS0_Pfi)
        /*0848*/ 	.word	0x00000000


	//----- nvinfo : EIATTR_MIN_STACK_SIZE
	.align		4
.L_362:
        /*084c*/ 	.byte	0x04, 0x12
        /*084e*/ 	.short	(.L_364 - .L_363)
	.align		4
.L_363:
        /*0850*/ 	.word	index@(_Z43softmax_cross_entropy_label_matrix_kernel_tI13__nv_bfloat16EvPKT_S3_PS1_Pfii)
        /*0854*/ 	.word	0x00000000


	//----- nvinfo : EIATTR_MIN_STACK_SIZE
	.align		4
.L_364:
        /*0858*/ 	.byte	0x04, 0x12
        /*085a*/ 	.short	(.L_366 - .L_365)
	.align		4
.L_365:
        /*085c*/ 	.word	index@(_Z43softmax_cross_entropy_label_matrix_kernel_tI6__halfEvPKT_S3_PS1_Pfii)
        /*0860*/ 	.word	0x00000000


	//----- nvinfo : EIATTR_MIN_STACK_SIZE
	.align		4
.L_366:
        /*0864*/ 	.byte	0x04, 0x12
        /*0866*/ 	.short	(.L_368 - .L_367)
	.align		4
.L_367:
        /*0868*/ 	.word	index@(_Z43softmax_cross_entropy_label_matrix_kernel_tIfEvPKT_S2_PS0_Pfii)
        /*086c*/ 	.word	0x00000000


	//----- nvinfo : EIATTR_MIN_STACK_SIZE
	.align		4
.L_368:
        /*0870*/ 	.byte	0x04, 0x12
        /*0872*/ 	.short	(.L_370 - .L_369)
	.align		4
.L_369:
        /*0874*/ 	.word	index@(_Z36softmax_cross_entropy_label_kernel_tIfEvPKT_PKiPS0_Pfii)
        /*0878*/ 	.word	0x00000000


	//----- nvinfo : EIATTR_MIN_STACK_SIZE
	.align		4
.L_370:
        /*087c*/ 	.byte	0x04, 0x12
        /*087e*/ 	.short	(.L_372 - .L_371)
	.align		4
.L_371:
        /*0880*/ 	.word	index@(_Z36cross_entropy_loss_gradient_kernel_tI13__nv_bfloat16EvPKT_S3_PS1_Pfi)
        /*0884*/ 	.word	0x00000000


	//----- nvinfo : EIATTR_MIN_STACK_SIZE
	.align		4
.L_372:
        /*0888*/ 	.byte	0x04, 0x12
        /*088a*/ 	.short	(.L_374 - .L_373)
	.align		4
.L_373:
        /*088c*/ 	.word	index@(_Z36cross_entropy_loss_gradient_kernel_tI6__halfEvPKT_S3_PS1_Pfi)
        /*0890*/ 	.word	0x00000000


	//----- nvinfo : EIATTR_MIN_STACK_SIZE
	.align		4
.L_374:
        /*0894*/ 	.byte	0x04, 0x12
        /*0896*/ 	.short	(.L_376 - .L_375)
	.align		4
.L_375:
        /*0898*/ 	.word	index@(_Z36cross_entropy_loss_gradient_kernel_tIfEvPKT_S2_PS0_Pfi)
        /*089c*/ 	.word	0x00000000


	//----- nvinfo : EIATTR_MIN_STACK_SIZE
	.align		4
.L_376:
        /*08a0*/ 	.byte	0x04, 0x12
        /*08a2*/ 	.short	(.L_378 - .L_377)
	.align		4
.L_377:
        /*08a4*/ 	.word	index@(_Z12ger_kernel_tI13__nv_bfloat16EvPKT_S3_PS1_iiif)
        /*08a8*/ 	.word	0x00000000


	//----- nvinfo : EIATTR_MIN_STACK_SIZE
	.align		4
.L_378:
        /*08ac*/ 	.byte	0x04, 0x12
        /*08ae*/ 	.short	(.L_380 - .L_379)
	.align		4
.L_379:
        /*08b0*/ 	.word	index@(_Z12ger_kernel_tI6__halfEvPKT_S3_PS1_iiif)
        /*08b4*/ 	.word	0x00000000


	//----- nvinfo : EIATTR_MIN_STACK_SIZE
	.align		4
.L_380:
        /*08b8*/ 	.byte	0x04, 0x12
        /*08ba*/ 	.short	(.L_382 - .L_381)
	.align		4
.L_381:
        /*08bc*/ 	.word	index@(_Z14scale_kernel_tI13__nv_bfloat16EvPT_fi)
        /*08c0*/ 	.word	0x00000000


	//----- nvinfo : EIATTR_MIN_STACK_SIZE
	.align		4
.L_382:
        /*08c4*/ 	.byte	0x04, 0x12
        /*08c6*/ 	.short	(.L_384 - .L_383)
	.align		4
.L_383:
        /*08c8*/ 	.word	index@(_Z14scale_kernel_tI6__halfEvPT_fi)
        /*08cc*/ 	.word	0x00000000


	//----- nvinfo : EIATTR_MIN_STACK_SIZE
	.align		4
.L_384:
        /*08d0*/ 	.byte	0x04, 0x12
        /*08d2*/ 	.short	(.L_386 - .L_385)
	.align		4
.L_385:
        /*08d4*/ 	.word	index@(element_log_kernel)
        /*08d8*/ 	.word	0x00000000


	//----- nvinfo : EIATTR_MIN_STACK_SIZE
	.align		4
.L_386:
        /*08dc*/ 	.byte	0x04, 0x12
        /*08de*/ 	.short	(.L_388 - .L_387)
	.align		4
.L_387:
        /*08e0*/ 	.word	index@(softmax_backward_kernel)
        /*08e4*/ 	.word	0x00000000


	//----- nvinfo : EIATTR_MIN_STACK_SIZE
	.align		4
.L_388:
        /*08e8*/ 	.byte	0x04, 0x12
        /*08ea*/ 	.short	(.L_390 - .L_389)
	.align		4
.L_389:
        /*08ec*/ 	.word	index@(_Z20element_mul_kernel_tIfEvPT_PKS0_S3_ffi)
        /*08f0*/ 	.word	0x00000000


	//----- nvinfo : EIATTR_MIN_STACK_SIZE
	.align		4
.L_390:
        /*08f4*/ 	.byte	0x04, 0x12
        /*08f6*/ 	.short	(.L_392 - .L_391)
	.align		4
.L_391:
        /*08f8*/ 	.word	index@(_Z20element_mul_kernel_tI13__nv_bfloat16EvPT_PKS1_S4_ffi)
        /*08fc*/ 	.word	0x00000000


	//----- nvinfo : EIATTR_MIN_STACK_SIZE
	.align		4
.L_392:
        /*0900*/ 	.byte	0x04, 0x12
        /*0902*/ 	.short	(.L_394 - .L_393)
	.align		4
.L_393:
        /*0904*/ 	.word	index@(_Z20element_mul_kernel_tI6__halfEvPT_PKS1_S4_ffi)
        /*0908*/ 	.word	0x00000000


	//----- nvinfo : EIATTR_MIN_STACK_SIZE
	.align		4
.L_394:
        /*090c*/ 	.byte	0x04, 0x12
        /*090e*/ 	.short	(.L_396 - .L_395)
	.align		4
.L_395:
        /*0910*/ 	.word	index@(element_mul_kernel)
        /*0914*/ 	.word	0x00000000


	//----- nvinfo : EIATTR_MIN_STACK_SIZE
	.align		4
.L_396:
        /*0918*/ 	.byte	0x04, 0x12
        /*091a*/ 	.short	(.L_398 - .L_397)
	.align		4
.L_397:
        /*091c*/ 	.word	index@(_Z20element_div_kernel_tIfEvPT_PKS0_S3_i)
        /*0920*/ 	.word	0x00000000


	//----- nvinfo : EIATTR_MIN_STACK_SIZE
	.align		4
.L_398:
        /*0924*/ 	.byte	0x04, 0x12
        /*0926*/ 	.short	(.L_400 - .L_399)
	.align		4
.L_399:
        /*0928*/ 	.word	index@(_Z20element_div_kernel_tI13__nv_bfloat16EvPT_PKS1_S4_i)
        /*092c*/ 	.word	0x00000000


	//----- nvinfo : EIATTR_MIN_STACK_SIZE
	.align		4
.L_400:
        /*0930*/ 	.byte	0x04, 0x12
        /*0932*/ 	.short	(.L_402 - .L_401)
	.align		4
.L_401:
        /*0934*/ 	.word	index@(_Z20element_div_kernel_tI6__halfEvPT_PKS1_S4_i)
        /*0938*/ 	.word	0x00000000


	//----- nvinfo : EIATTR_MIN_STACK_SIZE
	.align		4
.L_402:
        /*093c*/ 	.byte	0x04, 0x12
        /*093e*/ 	.short	(.L_404 - .L_403)
	.align		4
.L_403:
        /*0940*/ 	.word	index@(element_div_kernel)
        /*0944*/ 	.word	0x00000000


	//----- nvinfo : EIATTR_MIN_STACK_SIZE
	.align		4
.L_404:
        /*0948*/ 	.byte	0x04, 0x12
        /*094a*/ 	.short	(.L_406 - .L_405)
	.align		4
.L_405:
        /*094c*/ 	.word	index@(weight_update_bf16_kernel)
        /*0950*/ 	.word	0x00000000


	//----- nvinfo : EIATTR_MIN_STACK_SIZE
	.align		4
.L_406:
        /*0954*/ 	.byte	0x04, 0x12
        /*0956*/ 	.short	(.L_408 - .L_407)
	.align		4
.L_407:
        /*0958*/ 	.word	index@(weight_update_fp16_kernel)
        /*095c*/ 	.word	0x00000000


	//----- nvinfo : EIATTR_MIN_STACK_SIZE
	.align		4
.L_408:
        /*0960*/ 	.byte	0x04, 0x12
        /*0962*/ 	.short	(.L_410 - .L_409)
	.align		4
.L_409:
        /*0964*/ 	.word	index@(fill_matrix_kernel)
        /*0968*/ 	.word	0x00000000


	//----- nvinfo : EIATTR_MIN_STACK_SIZE
	.align		4
.L_410:
        /*096c*/ 	.byte	0x04, 0x12
        /*096e*/ 	.short	(.L_412 - .L_411)
	.align		4
.L_411:
        /*0970*/ 	.word	index@(_Z20zero_matrix_kernel_tI13__nv_bfloat16EvPT_i)
        /*0974*/ 	.word	0x00000000


	//----- nvinfo : EIATTR_MIN_STACK_SIZE
	.align		4
.L_412:
        /*0978*/ 	.byte	0x04, 0x12
        /*097a*/ 	.short	(.L_414 - .L_413)
	.align		4
.L_413:
        /*097c*/ 	.word	index@(_Z20zero_matrix_kernel_tI6__halfEvPT_i)
        /*0980*/ 	.word	0x00000000


	//----- nvinfo : EIATTR_MIN_STACK_SIZE
	.align		4
.L_414:
        /*0984*/ 	.byte	0x04, 0x12
        /*0986*/ 	.short	(.L_416 - .L_415)
	.align		4
.L_415:
        /*0988*/ 	.word	index@(_Z20zero_matrix_kernel_tIfEvPT_i)
        /*098c*/ 	.word	0x00000000


	//----- nvinfo : EIATTR_MIN_STACK_SIZE
	.align		4
.L_416:
        /*0990*/ 	.byte	0x04, 0x12
        /*0992*/ 	.short	(.L_418 - .L_417)
	.align		4
.L_417:
        /*0994*/ 	.word	index@(_Z17add_bias_kernel_tI13__nv_bfloat16EvPT_PKS1_ii)
        /*0998*/ 	.word	0x00000000


	//----- nvinfo : EIATTR_MIN_STACK_SIZE
	.align		4
.L_418:
        /*099c*/ 	.byte	0x04, 0x12
        /*099e*/ 	.short	(.L_420 - .L_419)
	.align		4
.L_419:
        /*09a0*/ 	.word	index@(_Z17add_bias_kernel_tI6__halfEvPT_PKS1_ii)
        /*09a4*/ 	.word	0x00000000


	//----- nvinfo : EIATTR_MIN_STACK_SIZE
	.align		4
.L_420:
        /*09a8*/ 	.byte	0x04, 0x12
        /*09aa*/ 	.short	(.L_422 - .L_421)
	.align		4
.L_421:
        /*09ac*/ 	.word	index@(_Z16row_sum_kernel_tI13__nv_bfloat16EvPT_PKS1_ii)
        /*09b0*/ 	.word	0x00000000


	//----- nvinfo : EIATTR_MIN_STACK_SIZE
	.align		4
.L_422:
        /*09b4*/ 	.byte	0x04, 0x12
        /*09b6*/ 	.short	(.L_424 - .L_423)
	.align		4
.L_423:
        /*09b8*/ 	.word	index@(_Z16row_sum_kernel_tI6__halfEvPT_PKS1_ii)
        /*09bc*/ 	.word	0x00000000


	//----- nvinfo : EIATTR_MIN_STACK_SIZE
	.align		4
.L_424:
        /*09c0*/ 	.byte	0x04, 0x12
        /*09c2*/ 	.short	(.L_426 - .L_425)
	.align		4
.L_425:
        /*09c4*/ 	.word	index@(_Z16row_sum_kernel_tIfEvPT_PKS0_ii)
        /*09c8*/ 	.word	0x00000000


	//----- nvinfo : EIATTR_MIN_STACK_SIZE
	.align		4
.L_426:
        /*09cc*/ 	.byte	0x04, 0x12
        /*09ce*/ 	.short	(.L_428 - .L_427)
	.align		4
.L_427:
        /*09d0*/ 	.word	index@(accumulate_bias_grad_kernel)
        /*09d4*/ 	.word	0x00000000


	//----- nvinfo : EIATTR_MIN_STACK_SIZE
	.align		4
.L_428:
        /*09d8*/ 	.byte	0x04, 0x12
        /*09da*/ 	.short	(.L_430 - .L_429)
	.align		4
.L_429:
        /*09dc*/ 	.word	index@(apply_gradient_kernel)
        /*09e0*/ 	.word	0x00000000


	//----- nvinfo : EIATTR_MIN_STACK_SIZE
	.align		4
.L_430:
        /*09e4*/ 	.byte	0x04, 0x12
        /*09e6*/ 	.short	(.L_432 - .L_431)
	.align		4
.L_431:
        /*09e8*/ 	.word	index@(gelu_forward_kernel_f32)
        /*09ec*/ 	.word	0x00000000


	//----- nvinfo : EIATTR_MIN_STACK_SIZE
	.align		4
.L_432:
        /*09f0*/ 	.byte	0x04, 0x12
        /*09f2*/ 	.short	(.L_434 - .L_433)
	.align		4
.L_433:
        /*09f4*/ 	.word	index@(sigmoid_forward_kernel_f32)
        /*09f8*/ 	.word	0x00000000


	//----- nvinfo : EIATTR_MIN_STACK_SIZE
	.align		4
.L_434:
        /*09fc*/ 	.byte	0x04, 0x12
        /*09fe*/ 	.short	(.L_436 - .L_435)
	.align		4
.L_435:
        /*0a00*/ 	.word	index@(gelu_forward_kernel)
        /*0a04*/ 	.word	0x00000000


	//----- nvinfo : EIATTR_MIN_STACK_SIZE
	.align		4
.L_436:
        /*0a08*/ 	.byte	0x04, 0x12
        /*0a0a*/ 	.short	(.L_438 - .L_437)
	.align		4
.L_437:
        /*0a0c*/ 	.word	index@(sigmoid_forward_kernel)
        /*0a10*/ 	.word	0x00000000


	//----- nvinfo : EIATTR_MIN_STACK_SIZE
	.align		4
.L_438:
        /*0a14*/ 	.byte	0x04, 0x12
        /*0a16*/ 	.short	(.L_440 - .L_439)
	.align		4
.L_439:
        /*0a18*/ 	.word	index@(_Z18transpose_kernel_tI13__nv_bfloat16EvPT_PKS1_ii)
        /*0a1c*/ 	.word	0x00000000


	//----- nvinfo : EIATTR_MIN_STACK_SIZE
	.align		4
.L_440:
        /*0a20*/ 	.byte	0x04, 0x12
        /*0a22*/ 	.short	(.L_442 - .L_441)
	.align		4
.L_441:
        /*0a24*/ 	.word	index@(_Z18transpose_kernel_tI6__halfEvPT_PKS1_ii)
        /*0a28*/ 	.word	0x00000000


	//----- nvinfo : EIATTR_MIN_STACK_SIZE
	.align		4
.L_442:
        /*0a2c*/ 	.byte	0x04, 0x12
        /*0a2e*/ 	.short	(.L_444 - .L_443)
	.align		4
.L_443:
        /*0a30*/ 	.word	index@(_Z18transpose_kernel_tIfEvPT_PKS0_ii)
        /*0a34*/ 	.word	0x00000000


	//----- nvinfo : EIATTR_MIN_STACK_SIZE
	.align		4
.L_444:
        /*0a38*/ 	.byte	0x04, 0x12
        /*0a3a*/ 	.short	(.L_446 - .L_445)
	.align		4
.L_445:
        /*0a3c*/ 	.word	index@(mul_row_vector_kernel)
        /*0a40*/ 	.word	0x00000000


	//----- nvinfo : EIATTR_MIN_STACK_SIZE
	.align		4
.L_446:
        /*0a44*/ 	.byte	0x04, 0x12
        /*0a46*/ 	.short	(.L_448 - .L_447)
	.align		4
.L_447:
        /*0a48*/ 	.word	index@(_Z17sum_cols_kernel_tI13__nv_bfloat16EvPT_PKS1_ii)
        /*0a4c*/ 	.word	0x00000000


	//----- nvinfo : EIATTR_MIN_STACK_SIZE
	.align		4
.L_448:
        /*0a50*/ 	.byte	0x04, 0x12
        /*0a52*/ 	.short	(.L_450 - .L_449)
	.align		4
.L_449:
        /*0a54*/ 	.word	index@(_Z17sum_cols_kernel_tI6__halfEvPT_PKS1_ii)
        /*0a58*/ 	.word	0x00000000


	//----- nvinfo : EIATTR_MIN_STACK_SIZE
	.align		4
.L_450:
        /*0a5c*/ 	.byte	0x04, 0x12
        /*0a5e*/ 	.short	(.L_452 - .L_451)
	.align		4
.L_451:
        /*0a60*/ 	.word	index@(_Z17sum_cols_kernel_tIfEvPT_PKS0_ii)
        /*0a64*/ 	.word	0x00000000


	//----- nvinfo : EIATTR_MIN_STACK_SIZE
	.align		4
.L_452:
        /*0a68*/ 	.byte	0x04, 0x12
        /*0a6a*/ 	.short	(.L_454 - .L_453)
	.align		4
.L_453:
        /*0a6c*/ 	.word	index@(layer_norm_backward_kernel)
        /*0a70*/ 	.word	0x00000000


	//----- nvinfo : EIATTR_MIN_STACK_SIZE
	.align		4
.L_454:
        /*0a74*/ 	.byte	0x04, 0x12
        /*0a76*/ 	.short	(.L_456 - .L_455)
	.align		4
.L_455:
        /*0a78*/ 	.word	index@(count_token_pairs_kernel)
        /*0a7c*/ 	.word	0x00000000


	//----- nvinfo : EIATTR_MIN_STACK_SIZE
	.align		4
.L_456:
        /*0a80*/ 	.byte	0x04, 0x12
        /*0a82*/ 	.short	(.L_458 - .L_457)
	.align		4
.L_457:
        /*0a84*/ 	.word	index@(_Z17set_cols_kernel_tI13__nv_bfloat16EvPT_PKS1_iiii)
        /*0a88*/ 	.word	0x00000000


	//----- nvinfo : EIATTR_MIN_STACK_SIZE
	.align		4
.L_458:
        /*0a8c*/ 	.byte	0x04, 0x12
        /*0a8e*/ 	.short	(.L_460 - .L_459)
	.align		4
.L_459:
        /*0a90*/ 	.word	index@(_Z17set_cols_kernel_tI6__halfEvPT_PKS1_iiii)
        /*0a94*/ 	.word	0x00000000


	//----- nvinfo : EIATTR_MIN_STACK_SIZE
	.align		4
.L_460:
        /*0a98*/ 	.byte	0x04, 0x12
        /*0a9a*/ 	.short	(.L_462 - .L_461)
	.align		4
.L_461:
        /*0a9c*/ 	.word	index@(_Z17set_cols_kernel_tIfEvPT_PKS0_iiii)
        /*0aa0*/ 	.word	0x00000000


	//----- nvinfo : EIATTR_MIN_STACK_SIZE
	.align		4
.L_462:
        /*0aa4*/ 	.byte	0x04, 0x12
        /*0aa6*/ 	.short	(.L_464 - .L_463)
	.align		4
.L_463:
        /*0aa8*/ 	.word	index@(_Z19slice_cols_kernel_tI13__nv_bfloat16EvPT_PKS1_iiii)
        /*0aac*/ 	.word	0x00000000


	//----- nvinfo : EIATTR_MIN_STACK_SIZE
	.align		4
.L_464:
        /*0ab0*/ 	.byte	0x04, 0x12
        /*0ab2*/ 	.short	(.L_466 - .L_465)
	.align		4
.L_465:
        /*0ab4*/ 	.word	index@(_Z19slice_cols_kernel_tI6__halfEvPT_PKS1_iiii)
        /*0ab8*/ 	.word	0x00000000


	//----- nvinfo : EIATTR_MIN_STACK_SIZE
	.align		4
.L_466:
        /*0abc*/ 	.byte	0x04, 0x12
        /*0abe*/ 	.short	(.L_468 - .L_467)
	.align		4
.L_467:
        /*0ac0*/ 	.word	index@(_Z19slice_cols_kernel_tIfEvPT_PKS0_iiii)
        /*0ac4*/ 	.word	0x00000000


	//----- nvinfo : EIATTR_MIN_STACK_SIZE
	.align		4
.L_468:
        /*0ac8*/ 	.byte	0x04, 0x12
        /*0aca*/ 	.short	(.L_470 - .L_469)
	.align		4
.L_469:
        /*0acc*/ 	.word	index@(_Z25apply_layer_norm_kernel_tI13__nv_bfloat16EvPT_PKS1_PKfS6_iif)
        /*0ad0*/ 	.word	0x00000000


	//----- nvinfo : EIATTR_MIN_STACK_SIZE
	.align		4
.L_470:
        /*0ad4*/ 	.byte	0x04, 0x12
        /*0ad6*/ 	.short	(.L_472 - .L_471)
	.align		4
.L_471:
        /*0ad8*/ 	.word	index@(_Z25apply_layer_norm_kernel_tI6__halfEvPT_PKS1_PKfS6_iif)
        /*0adc*/ 	.word	0x00000000


	//----- nvinfo : EIATTR_MIN_STACK_SIZE
	.align		4
.L_472:
        /*0ae0*/ 	.byte	0x04, 0x12
        /*0ae2*/ 	.short	(.L_474 - .L_473)
	.align		4
.L_473:
        /*0ae4*/ 	.word	index@(_Z25apply_layer_norm_kernel_tIfEvPT_PKS0_PKfS5_iif)
        /*0ae8*/ 	.word	0x00000000


	//----- nvinfo : EIATTR_MIN_STACK_SIZE
	.align		4
.L_474:
        /*0aec*/ 	.byte	0x04, 0x12
        /*0aee*/ 	.short	(.L_476 - .L_475)
	.align		4
.L_475:
        /*0af0*/ 	.word	index@(_Z21row_mean_var_kernel_tI13__nv_bfloat16EvPKT_PfS4_ii)
        /*0af4*/ 	.word	0x00000000


	//----- nvinfo : EIATTR_MIN_STACK_SIZE
	.align		4
.L_476:
        /*0af8*/ 	.byte	0x04, 0x12
        /*0afa*/ 	.short	(.L_478 - .L_477)
	.align		4
.L_477:
        /*0afc*/ 	.word	index@(_Z21row_mean_var_kernel_tI6__halfEvPKT_PfS4_ii)
        /*0b00*/ 	.word	0x00000000


	//----- nvinfo : EIATTR_MIN_STACK_SIZE
	.align		4
.L_478:
        /*0b04*/ 	.byte	0x04, 0x12
        /*0b06*/ 	.short	(.L_480 - .L_479)
	.align		4
.L_479:
        /*0b08*/ 	.word	index@(_Z21row_mean_var_kernel_tIfEvPKT_PfS3_ii)
        /*0b0c*/ 	.word	0x00000000


	//----- nvinfo : EIATTR_MIN_STACK_SIZE
	.align		4
.L_480:
        /*0b10*/ 	.byte	0x04, 0x12
        /*0b12*/ 	.short	(.L_482 - .L_481)
	.align		4
.L_481:
        /*0b14*/ 	.word	index@(_Z20gather_rows_kernel_tI13__nv_bfloat16EvPT_PKS1_PKiii)
        /*0b18*/ 	.word	0x00000000


	//----- nvinfo : EIATTR_MIN_STACK_SIZE
	.align		4
.L_482:
        /*0b1c*/ 	.byte	0x04, 0x12
        /*0b1e*/ 	.short	(.L_484 - .L_483)
	.align		4
.L_483:
        /*0b20*/ 	.word	index@(_Z20gather_rows_kernel_tI6__halfEvPT_PKS1_PKiii)
        /*0b24*/ 	.word	0x00000000


	//----- nvinfo : EIATTR_MIN_STACK_SIZE
	.align		4
.L_484:
        /*0b28*/ 	.byte	0x04, 0x12
        /*0b2a*/ 	.short	(.L_486 - .L_485)
	.align		4
.L_485:
        /*0b2c*/ 	.word	index@(_Z20gather_rows_kernel_tIfEvPT_PKS0_PKiii)
        /*0b30*/ 	.word	0x00000000


	//----- nvinfo : EIATTR_MIN_STACK_SIZE
	.align		4
.L_486:
        /*0b34*/ 	.byte	0x04, 0x12
        /*0b36*/ 	.short	(.L_488 - .L_487)
	.align		4
.L_487:
        /*0b38*/ 	.word	index@(_Z16dropout_kernel_tI13__nv_bfloat16EvPT_PKS1_iify)
        /*0b3c*/ 	.word	0x00000000


	//----- nvinfo : EIATTR_MIN_STACK_SIZE
	.align		4
.L_488:
        /*0b40*/ 	.byte	0x04, 0x12
        /*0b42*/ 	.short	(.L_490 - .L_489)
	.align		4
.L_489:
        /*0b44*/ 	.word	index@(_Z16dropout_kernel_tI6__halfEvPT_PKS1_iify)
        /*0b48*/ 	.word	0x00000000


	//----- nvinfo : EIATTR_MIN_STACK_SIZE
	.align		4
.L_490:
        /*0b4c*/ 	.byte	0x04, 0x12
        /*0b4e*/ 	.short	(.L_492 - .L_491)
	.align		4
.L_491:
        /*0b50*/ 	.word	index@(_Z16dropout_kernel_tIfEvPT_PKS0_iify)
        /*0b54*/ 	.word	0x00000000


	//----- nvinfo : EIATTR_MIN_STACK_SIZE
	.align		4
.L_492:
        /*0b58*/ 	.byte	0x04, 0x12
        /*0b5a*/ 	.short	(.L_494 - .L_493)
	.align		4
.L_493:
        /*0b5c*/ 	.word	index@(_Z24swiglu_backward_kernel_tIfEvPT_PKS0_S3_ii)
        /*0b60*/ 	.word	0x00000000


	//----- nvinfo : EIATTR_MIN_STACK_SIZE
	.align		4
.L_494:
        /*0b64*/ 	.byte	0x04, 0x12
        /*0b66*/ 	.short	(.L_496 - .L_495)
	.align		4
.L_495:
        /*0b68*/ 	.word	index@(_Z22relu_backward_kernel_tIfEvPT_PKS0_S3_i)
        /*0b6c*/ 	.word	0x00000000


	//----- nvinfo : EIATTR_MIN_STACK_SIZE
	.align		4
.L_496:
        /*0b70*/ 	.byte	0x04, 0x12
        /*0b72*/ 	.short	(.L_498 - .L_497)
	.align		4
.L_497:
        /*0b74*/ 	.word	index@(_Z21softmax_rows_kernel_tI13__nv_bfloat16EvPT_PKS1_ii)
        /*0b78*/ 	.word	0x00000000


	//----- nvinfo : EIATTR_MIN_STACK_SIZE
	.align		4
.L_498:
        /*0b7c*/ 	.byte	0x04, 0x12
        /*0b7e*/ 	.short	(.L_500 - .L_499)
	.align		4
.L_499:
        /*0b80*/ 	.word	index@(_Z21softmax_rows_kernel_tI6__halfEvPT_PKS1_ii)
        /*0b84*/ 	.word	0x00000000


	//----- nvinfo : EIATTR_MIN_STACK_SIZE
	.align		4
.L_500:
        /*0b88*/ 	.byte	0x04, 0x12
        /*0b8a*/ 	.short	(.L_502 - .L_501)
	.align		4
.L_501:
        /*0b8c*/ 	.word	index@(_Z21softmax_rows_kernel_tIfEvPT_PKS0_ii)
        /*0b90*/ 	.word	0x00000000
.L_502:


//--------------------- .nv.compat                --------------------------
	.section	.nv.compat,"",@"SHT_CUDA_COMPAT_INFO"
	.align	4
        /*0000*/ 	.byte	0x02, 0x09, 0x00, 0x00, 0x02, 0x02, 0x01, 0x00, 0x02, 0x05, 0x05, 0x00, 0x03, 0x07, 0x01, 0x01
        /*0010*/ 	.byte	0x02, 0x03, 0x00, 0x00, 0x02, 0x06, 0x01, 0x00, 0x04, 0x0b, 0x08, 0x00, 0x01, 0x00, 0x00, 0x00
        /*0020*/ 	.byte	0x00, 0x00, 0x00, 0x00


//--------------------- .nv.info._Z20mse_loss_grad_kernelI13__nv_bfloat16EvPKT_S3_PS1_Pfi --------------------------
	.section	.nv.info._Z20mse_loss_grad_kernelI13__nv_bfloat16EvPKT_S3_PS1_Pfi,"",@"SHT_CUDA_INFO"
	.sectionflags	@""
	.align	4


	//----- nvinfo : EIATTR_CUDA_API_VERSION
	.align		4
        /*0000*/ 	.byte	0x04, 0x37
        /*0002*/ 	.short	(.L_504 - .L_503)
.L_503:
        /*0004*/ 	.word	0x00000082


	//----- nvinfo : EIATTR_KPARAM_INFO
	.align		4
.L_504:
        /*0008*/ 	.byte	0x04, 0x17
        /*000a*/ 	.short	(.L_506 - .L_505)
.L_505:
        /*000c*/ 	.word	0x00000000
        /*0010*/ 	.short	0x0004
        /*0012*/ 	.short	0x0020
        /*0014*/ 	.byte	0x00, 0xf0, 0x11, 0x00


	//----- nvinfo : EIATTR_KPARAM_INFO
	.align		4
.L_506:
        /*0018*/ 	.byte	0x04, 0x17
        /*001a*/ 	.short	(.L_508 - .L_507)
.L_507:
        /*001c*/ 	.word	0x00000000
        /*0020*/ 	.short	0x0003
        /*0022*/ 	.short	0x0018
        /*0024*/ 	.byte	0x00, 0xf5, 0x21, 0x00


	//----- nvinfo : EIATTR_KPARAM_INFO
	.align		4
.L_508:
        /*0028*/ 	.byte	0x04, 0x17
        /*002a*/ 	.short	(.L_510 - .L_509)
.L_509:
        /*002c*/ 	.word	0x00000000
        /*0030*/ 	.short	0x0002
        /*0032*/ 	.short	0x0010
        /*0034*/ 	.byte	0x00, 0xf5, 0x21, 0x00


	//----- nvinfo : EIATTR_KPARAM_INFO
	.align		4
.L_510:
        /*0038*/ 	.byte	0x04, 0x17
        /*003a*/ 	.short	(.L_512 - .L_511)
.L_511:
        /*003c*/ 	.word	0x00000000
        /*0040*/ 	.short	0x0001
        /*0042*/ 	.short	0x0008
        /*0044*/ 	.byte	0x00, 0xf5, 0x21, 0x00


	//----- nvinfo : EIATTR_KPARAM_INFO
	.align		4
.L_512:
        /*0048*/ 	.byte	0x04, 0x17
        /*004a*/ 	.short	(.L_514 - .L_513)
.L_513:
        /*004c*/ 	.word	0x00000000
        /*0050*/ 	.short	0x0000
        /*0052*/ 	.short	0x0000
        /*0054*/ 	.byte	0x00, 0xf5, 0x21, 0x00


	//----- nvinfo : EIATTR_SPARSE_MMA_MASK
	.align		4
.L_514:
        /*0058*/ 	.byte	0x03, 0x50
        /*005a*/ 	.short	0x0000


	//----- nvinfo : EIATTR_MAXREG_COUNT
	.align		4
        /*005c*/ 	.byte	0x03, 0x1b
        /*005e*/ 	.short	0x00ff


	//----- nvinfo : EIATTR_MERCURY_ISA_VERSION
	.align		4
        /*0060*/ 	.byte	0x03, 0x5f
        /*0062*/ 	.short	0x0101


	//----- nvinfo : EIATTR_VRC_CTA_INIT_COUNT
	.align		4
        /*0064*/ 	.byte	0x02, 0x4a
	.zero		1
	.zero		1


	//----- nvinfo : EIATTR_EXIT_INSTR_OFFSETS
	.align		4
        /*0068*/ 	.byte	0x04, 0x1c
        /*006a*/ 	.short	(.L_516 - .L_515)


	//   ....[0]....
.L_515:
        /*006c*/ 	.word	0x00000070


	//   ....[1]....
        /*0070*/ 	.word	0x00000190


	//----- nvinfo : EIATTR_CBANK_PARAM_SIZE
	.align		4
.L_516:
        /*0074*/ 	.byte	0x03, 0x19
        /*0076*/ 	.short	0x0024


	//----- nvinfo : EIATTR_PARAM_CBANK
	.align		4
        /*0078*/ 	.byte	0x04, 0x0a
        /*007a*/ 	.short	(.L_518 - .L_517)
	.align		4
.L_517:
        /*007c*/ 	.word	index@(.nv.constant0._Z20mse_loss_grad_kernelI13__nv_bfloat16EvPKT_S3_PS1_Pfi)
        /*0080*/ 	.short	0x0380
        /*0082*/ 	.short	0x0024


	//----- nvinfo : EIATTR_SW_WAR
	.align		4
.L_518:
        /*0084*/ 	.byte	0x04, 0x36
        /*0086*/ 	.short	(.L_520 - .L_519)
.L_519:
        /*0088*/ 	.word	0x00000008
.L_520:


//--------------------- .nv.info._Z20mse_loss_grad_kernelI6__halfEvPKT_S3_PS1_Pfi --------------------------
	.section	.nv.info._Z20mse_loss_grad_kernelI6__halfEvPKT_S3_PS1_Pfi,"",@"SHT_CUDA_INFO"
	.sectionflags	@""
	.align	4


	//----- nvinfo : EIATTR_CUDA_API_VERSION
	.align		4
        /*0000*/ 	.byte	0x04, 0x37
        /*0002*/ 	.short	(.L_522 - .L_521)
.L_521:
        /*0004*/ 	.word	0x00000082


	//----- nvinfo : EIATTR_KPARAM_INFO
	.align		4
.L_522:
        /*0008*/ 	.byte	0x04, 0x17
        /*000a*/ 	.short	(.L_524 - .L_523)
.L_523:
        /*000c*/ 	.word	0x00000000
        /*0010*/ 	.short	0x0004
        /*0012*/ 	.short	0x0020
        /*0014*/ 	.byte	0x00, 0xf0, 0x11, 0x00


	//----- nvinfo : EIATTR_KPARAM_INFO
	.align		4
.L_524:
        /*0018*/ 	.byte	0x04, 0x17
        /*001a*/ 	.short	(.L_526 - .L_525)
.L_525:
        /*001c*/ 	.word	0x00000000
        /*0020*/ 	.short	0x0003
        /*0022*/ 	.short	0x0018
        /*0024*/ 	.byte	0x00, 0xf5, 0x21, 0x00


	//----- nvinfo : EIATTR_KPARAM_INFO
	.align		4
.L_526:
        /*0028*/ 	.byte	0x04, 0x17
        /*002a*/ 	.short	(.L_528 - .L_527)
.L_527:
        /*002c*/ 	.word	0x00000000
        /*0030*/ 	.short	0x0002
        /*0032*/ 	.short	0x0010
        /*0034*/ 	.byte	0x00, 0xf5, 0x21, 0x00


	//----- nvinfo : EIATTR_KPARAM_INFO
	.align		4
.L_528:
        /*0038*/ 	.byte	0x04, 0x17
        /*003a*/ 	.short	(.L_530 - .L_529)
.L_529:
        /*003c*/ 	.word	0x00000000
        /*0040*/ 	.short	0x0001
        /*0042*/ 	.short	0x0008
        /*0044*/ 	.byte	0x00, 0xf5, 0x21, 0x00


	//----- nvinfo : EIATTR_KPARAM_INFO
	.align		4
.L_530:
        /*0048*/ 	.byte	0x04, 0x17
        /*004a*/ 	.short	(.L_532 - .L_531)
.L_531:
        /*004c*/ 	.word	0x00000000
        /*0050*/ 	.short	0x0000
        /*0052*/ 	.short	0x0000
        /*0054*/ 	.byte	0x00, 0xf5, 0x21, 0x00


	//----- nvinfo : EIATTR_SPARSE_MMA_MASK
	.align		4
.L_532:
        /*0058*/ 	.byte	0x03, 0x50
        /*005a*/ 	.short	0x0000


	//----- nvinfo : EIATTR_MAXREG_COUNT
	.align		4
        /*005c*/ 	.byte	0x03, 0x1b
        /*005e*/ 	.short	0x00ff


	//----- nvinfo : EIATTR_MERCURY_ISA_VERSION
	.align		4
        /*0060*/ 	.byte	0x03, 0x5f
        /*0062*/ 	.short	0x0101


	//----- nvinfo : EIATTR_VRC_CTA_INIT_COUNT
	.align		4
        /*0064*/ 	.byte	0x02, 0x4a
	.zero		1
	.zero		1


	//----- nvinfo : EIATTR_EXIT_INSTR_OFFSETS
	.align		4
        /*0068*/ 	.byte	0x04, 0x1c
        /*006a*/ 	.short	(.L_534 - .L_533)


	//   ....[0]....
.L_533:
        /*006c*/ 	.word	0x00000070


	//   ....[1]....
        /*0070*/ 	.word	0x00000180


	//----- nvinfo : EIATTR_CBANK_PARAM_SIZE
	.align		4
.L_534:
        /*0074*/ 	.byte	0x03, 0x19
        /*0076*/ 	.short	0x0024


	//----- nvinfo : EIATTR_PARAM_CBANK
	.align		4
        /*0078*/ 	.byte	0x04, 0x0a
        /*007a*/ 	.short	(.L_536 - .L_535)
	.align		4
.L_535:
        /*007c*/ 	.word	index@(.nv.constant0._Z20mse_loss_grad_kernelI6__halfEvPKT_S3_PS1_Pfi)
        /*0080*/ 	.short	0x0380
        /*0082*/ 	.short	0x0024


	//----- nvinfo : EIATTR_SW_WAR
	.align		4
.L_536:
        /*0084*/ 	.byte	0x04, 0x36
        /*0086*/ 	.short	(.L_538 - .L_537)
.L_537:
        /*0088*/ 	.word	0x00000008
.L_538:


//--------------------- .nv.info._Z20mse_loss_grad_kernelIfEvPKT_S2_PS0_Pfi --------------------------
	.section	.nv.info._Z20mse_loss_grad_kernelIfEvPKT_S2_PS0_Pfi,"",@"SHT_CUDA_INFO"
	.sectionflags	@""
	.align	4


	//----- nvinfo : EIATTR_CUDA_API_VERSION
	.align		4
        /*0000*/ 	.byte	0x04, 0x37
        /*0002*/ 	.short	(.L_540 - .L_539)
.L_539:
        /*0004*/ 	.word	0x00000082


	//----- nvinfo : EIATTR_KPARAM_INFO
	.align		4
.L_540:
        /*0008*/ 	.byte	0x04, 0x17
        /*000a*/ 	.short	(.L_542 - .L_541)
.L_541:
        /*000c*/ 	.word	0x00000000
        /*0010*/ 	.short	0x0004
        /*0012*/ 	.short	0x0020
        /*0014*/ 	.byte	0x00, 0xf0, 0x11, 0x00


	//----- nvinfo : EIATTR_KPARAM_INFO
	.align		4
.L_542:
        /*0018*/ 	.byte	0x04, 0x17
        /*001a*/ 	.short	(.L_544 - .L_543)
.L_543:
        /*001c*/ 	.word	0x00000000
        /*0020*/ 	.short	0x0003
        /*0022*/ 	.short	0x0018
        /*0024*/ 	.byte	0x00, 0xf5, 0x21, 0x00


	//----- nvinfo : EIATTR_KPARAM_INFO
	.align		4
.L_544:
        /*0028*/ 	.byte	0x04, 0x17
        /*002a*/ 	.short	(.L_546 - .L_545)
.L_545:
        /*002c*/ 	.word	0x00000000
        /*0030*/ 	.short	0x0002
        /*0032*/ 	.short	0x0010
        /*0034*/ 	.byte	0x00, 0xf5, 0x21, 0x00


	//----- nvinfo : EIATTR_KPARAM_INFO
	.align		4
.L_546:
        /*0038*/ 	.byte	0x04, 0x17
        /*003a*/ 	.short	(.L_548 - .L_547)
.L_547:
        /*003c*/ 	.word	0x00000000
        /*0040*/ 	.short	0x0001
        /*0042*/ 	.short	0x0008
        /*0044*/ 	.byte	0x00, 0xf5, 0x21, 0x00


	//----- nvinfo : EIATTR_KPARAM_INFO
	.align		4
.L_548:
        /*0048*/ 	.byte	0x04, 0x17
        /*004a*/ 	.short	(.L_550 - .L_549)
.L_549:
        /*004c*/ 	.word	0x00000000
        /*0050*/ 	.short	0x0000
        /*0052*/ 	.short	0x0000
        /*0054*/ 	.byte	0x00, 0xf5, 0x21, 0x00


	//----- nvinfo : EIATTR_SPARSE_MMA_MASK
	.align		4
.L_550:
        /*0058*/ 	.byte	0x03, 0x50
        /*005a*/ 	.short	0x0000


	//----- nvinfo : EIATTR_MAXREG_COUNT
	.align		4
        /*005c*/ 	.byte	0x03, 0x1b
        /*005e*/ 	.short	0x00ff


	//----- nvinfo : EIATTR_MERCURY_ISA_VERSION
	.align		4
        /*0060*/ 	.byte	0x03, 0x5f
        /*0062*/ 	.short	0x0101


	//----- nvinfo : EIATTR_VRC_CTA_INIT_COUNT
	.align		4
        /*0064*/ 	.byte	0x02, 0x4a
	.zero		1
	.zero		1


	//----- nvinfo : EIATTR_EXIT_INSTR_OFFSETS
	.align		4
        /*0068*/ 	.byte	0x04, 0x1c
        /*006a*/ 	.short	(.L_552 - .L_551)


	//   ....[0]....
.L_551:
        /*006c*/ 	.word	0x00000070


	//   ....[1]....
        /*0070*/ 	.word	0x00000170


	//----- nvinfo : EIATTR_CBANK_PARAM_SIZE
	.align		4
.L_552:
        /*0074*/ 	.byte	0x03, 0x19
        /*0076*/ 	.short	0x0024


	//----- nvinfo : EIATTR_PARAM_CBANK
	.align		4
        /*0078*/ 	.byte	0x04, 0x0a
        /*007a*/ 	.short	(.L_554 - .L_553)
	.align		4
.L_553:
        /*007c*/ 	.word	index@(.nv.constant0._Z20mse_loss_grad_kernelIfEvPKT_S2_PS0_Pfi)
        /*0080*/ 	.short	0x0380
        /*0082*/ 	.short	0x0024


	//----- nvinfo : EIATTR_SW_WAR
	.align		4
.L_554:
        /*0084*/ 	.byte	0x04, 0x36
        /*0086*/ 	.short	(.L_556 - .L_555)
.L_555:
        /*0088*/ 	.word	0x00000008
.L_556:


//--------------------- .nv.info._Z43softmax_cross_entropy_label_matrix_kernel_tI13__nv_bfloat16EvPKT_S3_PS1_Pfii --------------------------
	.section	.nv.info._Z43softmax_cross_entropy_label_matrix_kernel_tI13__nv_bfloat16EvPKT_S3_PS1_Pfii,"",@"SHT_CUDA_INFO"
	.sectionflags	@""
	.align	4


	//----- nvinfo : EIATTR_CUDA_API_VERSION
	.align		4
        /*0000*/ 	.byte	0x04, 0x37
        /*0002*/ 	.short	(.L_558 - .L_557)
.L_557:
        /*0004*/ 	.word	0x00000082


	//----- nvinfo : EIATTR_KPARAM_INFO
	.align		4
.L_558:
        /*0008*/ 	.byte	0x04, 0x17
        /*000a*/ 	.short	(.L_560 - .L_559)
.L_559:
        /*000c*/ 	.word	0x00000000
        /*0010*/ 	.short	0x0005
        /*0012*/ 	.short	0x0024
        /*0014*/ 	.byte	0x00, 0xf0, 0x11, 0x00


	//----- nvinfo : EIATTR_KPARAM_INFO
	.align		4
.L_560:
        /*0018*/ 	.byte	0x04, 0x17
        /*001a*/ 	.short	(.L_562 - .L_561)
.L_561:
        /*001c*/ 	.word	0x00000000
        /*0020*/ 	.short	0x0004
        /*0022*/ 	.short	0x0020
        /*0024*/ 	.byte	0x00, 0xf0, 0x11, 0x00


	//----- nvinfo : EIATTR_KPARAM_INFO
	.align		4
.L_562:
        /*0028*/ 	.byte	0x04, 0x17
        /*002a*/ 	.short	(.L_564 - .L_563)
.L_563:
        /*002c*/ 	.word	0x00000000
        /*0030*/ 	.short	0x0003
        /*0032*/ 	.short	0x0018
        /*0034*/ 	.byte	0x00, 0xf5, 0x21, 0x00


	//----- nvinfo : EIATTR_KPARAM_INFO
	.align		4
.L_564:
        /*0038*/ 	.byte	0x04, 0x17
        /*003a*/ 	.short	(.L_566 - .L_565)
.L_565:
        /*003c*/ 	.word	0x00000000
        /*0040*/ 	.short	0x0002
        /*0042*/ 	.short	0x0010
        /*0044*/ 	.byte	0x00, 0xf5, 0x21, 0x00


	//----- nvinfo : EIATTR_KPARAM_INFO
	.align		4
.L_566:
        /*0048*/ 	.byte	0x04, 0x17
        /*004a*/ 	.short	(.L_568 - .L_567)
.L_567:
        /*004c*/ 	.word	0x00000000
        /*0050*/ 	.short	0x0001
        /*0052*/ 	.short	0x0008
        /*0054*/ 	.byte	0x00, 0xf5, 0x21, 0x00


	//----- nvinfo : EIATTR_KPARAM_INFO
	.align		4
.L_568:
        /*0058*/ 	.byte	0x04, 0x17
        /*005a*/ 	.short	(.L_570 - .L_569)
.L_569:
        /*005c*/ 	.word	0x00000000
        /*0060*/ 	.short	0x0000
        /*0062*/ 	.short	0x0000
        /*0064*/ 	.byte	0x00, 0xf5, 0x21, 0x00


	//----- nvinfo : EIATTR_SPARSE_MMA_MASK
	.align		4
.L_570:
        /*0068*/ 	.byte	0x03, 0x50
        /*006a*/ 	.short	0x0000


	//----- nvinfo : EIATTR_MAXREG_COUNT
	.align		4
        /*006c*/ 	.byte	0x03, 0x1b
        /*006e*/ 	.short	0x00ff


	//----- nvinfo : EIATTR_MERCURY_ISA_VERSION
	.align		4
        /*0070*/ 	.byte	0x03, 0x5f
        /*0072*/ 	.short	0x0101


	//----- nvinfo : EIATTR_VRC_CTA_INIT_COUNT
	.align		4
        /*0074*/ 	.byte	0x02, 0x4a
	.zero		1
	.zero		1


	//----- nvinfo : EIATTR_EXIT_INSTR_OFFSETS
	.align		4
        /*0078*/ 	.byte	0x04, 0x1c
        /*007a*/ 	.short	(.L_572 - .L_571)


	//   ....[0]....
.L_571:
        /*007c*/ 	.word	0x00000040


	//   ....[1]....
        /*0080*/ 	.word	0x00003d30


	//   ....[2]....
        /*0084*/ 	.word	0x00003f30


	//----- nvinfo : EIATTR_CRS_STACK_SIZE
	.align		4
.L_572:
        /*0088*/ 	.byte	0x04, 0x1e
        /*008a*/ 	.short	(.L_574 - .L_573)
.L_573:
        /*008c*/ 	.word	0x00000000


	//----- nvinfo : EIATTR_CBANK_PARAM_SIZE
	.align		4
.L_574:
        /*0090*/ 	.byte	0x03, 0x19
        /*0092*/ 	.short	0x0028


	//----- nvinfo : EIATTR_PARAM_CBANK
	.align		4
        /*0094*/ 	.byte	0x04, 0x0a
        /*0096*/ 	.short	(.L_576 - .L_575)
	.align		4
.L_575:
        /*0098*/ 	.word	index@(.nv.constant0._Z43softmax_cross_entropy_label_matrix_kernel_tI13__nv_bfloat16EvPKT_S3_PS1_Pfii)
        /*009c*/ 	.short	0x0380
        /*009e*/ 	.short	0x0028


	//----- nvinfo : EIATTR_SW_WAR
	.align		4
.L_576:
        /*00a0*/ 	.byte	0x04, 0x36
        /*00a2*/ 	.short	(.L_578 - .L_577)
.L_577:
        /*00a4*/ 	.word	0x00000008
.L_578:


//--------------------- .nv.info._Z43softmax_cross_entropy_label_matrix_kernel_tI6__halfEvPKT_S3_PS1_Pfii --------------------------
	.section	.nv.info._Z43softmax_cross_entropy_label_matrix_kernel_tI6__halfEvPKT_S3_PS1_Pfii,"",@"SHT_CUDA_INFO"
	.sectionflags	@""
	.align	4


	//----- nvinfo : EIATTR_CUDA_API_VERSION
	.align		4
        /*0000*/ 	.byte	0x04, 0x37
        /*0002*/ 	.short	(.L_580 - .L_579)
.L_579:
        /*0004*/ 	.word	0x00000082


	//----- nvinfo : EIATTR_KPARAM_INFO
	.align		4
.L_580:
        /*0008*/ 	.byte	0x04, 0x17
        /*000a*/ 	.short	(.L_582 - .L_581)
.L_581:
        /*000c*/ 	.word	0x00000000
        /*0010*/ 	.short	0x0005
        /*0012*/ 	.short	0x0024
        /*0014*/ 	.byte	0x00, 0xf0, 0x11, 0x00


	//----- nvinfo : EIATTR_KPARAM_INFO
	.align		4
.L_582:
        /*0018*/ 	.byte	0x04, 0x17
        /*001a*/ 	.short	(.L_584 - .L_583)
.L_583:
        /*001c*/ 	.word	0x00000000
        /*0020*/ 	.short	0x0004
        /*0022*/ 	.short	0x0020
        /*0024*/ 	.byte	0x00, 0xf0, 0x11, 0x00


	//----- nvinfo : EIATTR_KPARAM_INFO
	.align		4
.L_584:
        /*0028*/ 	.byte	0x04, 0x17
        /*002a*/ 	.short	(.L_586 - .L_585)
.L_585:
        /*002c*/ 	.word	0x00000000
        /*0030*/ 	.short	0x0003
        /*0032*/ 	.short	0x0018
        /*0034*/ 	.byte	0x00, 0xf5, 0x21, 0x00


	//----- nvinfo : EIATTR_KPARAM_INFO
	.align		4
.L_586:
        /*0038*/ 	.byte	0x04, 0x17
        /*003a*/ 	.short	(.L_588 - .L_587)
.L_587:
        /*003c*/ 	.word	0x00000000
        /*0040*/ 	.short	0x0002
        /*0042*/ 	.short	0x0010
        /*0044*/ 	.byte	0x00, 0xf5, 0x21, 0x00


	//----- nvinfo : EIATTR_KPARAM_INFO
	.align		4
.L_588:
        /*0048*/ 	.byte	0x04, 0x17
        /*004a*/ 	.short	(.L_590 - .L_589)
.L_589:
        /*004c*/ 	.word	0x00000000
        /*0050*/ 	.short	0x0001
        /*0052*/ 	.short	0x0008
        /*0054*/ 	.byte	0x00, 0xf5, 0x21, 0x00


	//----- nvinfo : EIATTR_KPARAM_INFO
	.align		4
.L_590:
        /*0058*/ 	.byte	0x04, 0x17
        /*005a*/ 	.short	(.L_592 - .L_591)
.L_591:
        /*005c*/ 	.word	0x00000000
        /*0060*/ 	.short	0x0000
        /*0062*/ 	.short	0x0000
        /*0064*/ 	.byte	0x00, 0xf5, 0x21, 0x00


	//----- nvinfo : EIATTR_SPARSE_MMA_MASK
	.align		4
.L_592:
        /*0068*/ 	.byte	0x03, 0x50
        /*006a*/ 	.short	0x0000


	//----- nvinfo : EIATTR_MAXREG_COUNT
	.align		4
        /*006c*/ 	.byte	0x03, 0x1b
        /*006e*/ 	.short	0x00ff


	//----- nvinfo : EIATTR_MERCURY_ISA_VERSION
	.align		4
        /*0070*/ 	.byte	0x03, 0x5f
        /*0072*/ 	.short	0x0101


	//----- nvinfo : EIATTR_VRC_CTA_INIT_COUNT
	.align		4
        /*0074*/ 	.byte	0x02, 0x4a
	.zero		1
	.zero		1


	//----- nvinfo : EIATTR_EXIT_INSTR_OFFSETS
	.align		4
        /*0078*/ 	.byte	0x04, 0x1c
        /*007a*/ 	.short	(.L_594 - .L_593)


	//   ....[0]....
.L_593:
        /*007c*/ 	.word	0x00000040


	//   ....[1]....
        /*0080*/ 	.word	0x00003d30


	//   ....[2]....
        /*0084*/ 	.word	0x00003f30


	//----- nvinfo : EIATTR_CRS_STACK_SIZE
	.align		4
.L_594:
        /*0088*/ 	.byte	0x04, 0x1e
        /*008a*/ 	.short	(.L_596 - .L_595)
.L_595:
        /*008c*/ 	.word	0x00000000


	//----- nvinfo : EIATTR_CBANK_PARAM_SIZE
	.align		4
.L_596:
        /*0090*/ 	.byte	0x03, 0x19
        /*0092*/ 	.short	0x0028


	//----- nvinfo : EIATTR_PARAM_CBANK
	.align		4
        /*0094*/ 	.byte	0x04, 0x0a
        /*0096*/ 	.short	(.L_598 - .L_597)
	.align		4
.L_597:
        /*0098*/ 	.word	index@(.nv.constant0._Z43softmax_cross_entropy_label_matrix_kernel_tI6__halfEvPKT_S3_PS1_Pfii)
        /*009c*/ 	.short	0x0380
        /*009e*/ 	.short	0x0028


	//----- nvinfo : EIATTR_SW_WAR
	.align		4
.L_598:
        /*00a0*/ 	.byte	0x04, 0x36
        /*00a2*/ 	.short	(.L_600 - .L_599)
.L_599:
        /*00a4*/ 	.word	0x00000008
.L_600:


//--------------------- .nv.info._Z43softmax_cross_entropy_label_matrix_kernel_tIfEvPKT_S2_PS0_Pfii --------------------------
	.section	.nv.info._Z43softmax_cross_entropy_label_matrix_kernel_tIfEvPKT_S2_PS0_Pfii,"",@"SHT_CUDA_INFO"
	.sectionflags	@""
	.align	4


	//----- nvinfo : EIATTR_CUDA_API_VERSION
	.align		4
        /*0000*/ 	.byte	0x04, 0x37
        /*0002*/ 	.short	(.L_602 - .L_601)
.L_601:
        /*0004*/ 	.word	0x00000082


	//----- nvinfo : EIATTR_KPARAM_INFO
	.align		4
.L_602:
        /*0008*/ 	.byte	0x04, 0x17
        /*000a*/ 	.short	(.L_604 - .L_603)
.L_603:
        /*000c*/ 	.word	0x00000000
        /*0010*/ 	.short	0x0005
        /*0012*/ 	.short	0x0024
        /*0014*/ 	.byte	0x00, 0xf0, 0x11, 0x00


	//----- nvinfo : EIATTR_KPARAM_INFO
	.align		4
.L_604:
        /*0018*/ 	.byte	0x04, 0x17
        /*001a*/ 	.short	(.L_606 - .L_605)
.L_605:
        /*001c*/ 	.word	0x00000000
        /*0020*/ 	.short	0x0004
        /*0022*/ 	.short	0x0020
        /*0024*/ 	.byte	0x00, 0xf0, 0x11, 0x00


	//----- nvinfo : EIATTR_KPARAM_INFO
	.align		4
.L_606:
        /*0028*/ 	.byte	0x04, 0x17
        /*002a*/ 	.short	(.L_608 - .L_607)
.L_607:
        /*002c*/ 	.word	0x00000000
        /*0030*/ 	.short	0x0003
        /*0032*/ 	.short	0x0018
        /*0034*/ 	.byte	0x00, 0xf5, 0x21, 0x00


	//----- nvinfo : EIATTR_KPARAM_INFO
	.align		4
.L_608:
        /*0038*/ 	.byte	0x04, 0x17
        /*003a*/ 	.short	(.L_610 - .L_609)
.L_609:
        /*003c*/ 	.word	0x00000000
        /*0040*/ 	.short	0x0002
        /*0042*/ 	.short	0x0010
        /*0044*/ 	.byte	0x00, 0xf5, 0x21, 0x00


	//----- nvinfo : EIATTR_KPARAM_INFO
	.align		4
.L_610:
        /*0048*/ 	.byte	0x04, 0x17
        /*004a*/ 	.short	(.L_612 - .L_611)
.L_611:
        /*004c*/ 	.word	0x00000000
        /*0050*/ 	.short	0x0001
        /*0052*/ 	.short	0x0008
        /*0054*/ 	.byte	0x00, 0xf5, 0x21, 0x00


	//----- nvinfo : EIATTR_KPARAM_INFO
	.align		4
.L_612:
        /*0058*/ 	.byte	0x04, 0x17
        /*005a*/ 	.short	(.L_614 - .L_613)
.L_613:
        /*005c*/ 	.word	0x00000000
        /*0060*/ 	.short	0x0000
        /*0062*/ 	.short	0x0000
        /*0064*/ 	.byte	0x00, 0xf5, 0x21, 0x00


	//----- nvinfo : EIATTR_SPARSE_MMA_MASK
	.align		4
.L_614:
        /*0068*/ 	.byte	0x03, 0x50
        /*006a*/ 	.short	0x0000


	//----- nvinfo : EIATTR_MAXREG_COUNT
	.align		4
        /*006c*/ 	.byte	0x03, 0x1b
        /*006e*/ 	.short	0x00ff


	//----- nvinfo : EIATTR_MERCURY_ISA_VERSION
	.align		4
        /*0070*/ 	.byte	0x03, 0x5f
        /*0072*/ 	.short	0x0101


	//----- nvinfo : EIATTR_VRC_CTA_INIT_COUNT
	.align		4
        /*0074*/ 	.byte	0x02, 0x4a
	.zero		1
	.zero		1


	//----- nvinfo : EIATTR_EXIT_INSTR_OFFSETS
	.align		4
        /*0078*/ 	.byte	0x04, 0x1c
        /*007a*/ 	.short	(.L_616 - .L_615)


	//   ....[0]....
.L_615:
        /*007c*/ 	.word	0x00000040


	//   ....[1]....
        /*0080*/ 	.word	0x00003440


	//   ....[2]....
        /*0084*/ 	.word	0x00003620


	//----- nvinfo : EIATTR_CRS_STACK_SIZE
	.align		4
.L_616:
        /*0088*/ 	.byte	0x04, 0x1e
        /*008a*/ 	.short	(.L_618 - .L_617)
.L_617:
        /*008c*/ 	.word	0x00000000


	//----- nvinfo : EIATTR_CBANK_PARAM_SIZE
	.align		4
.L_618:
        /*0090*/ 	.byte	0x03, 0x19
        /*0092*/ 	.short	0x0028


	//----- nvinfo : EIATTR_PARAM_CBANK
	.align		4
        /*0094*/ 	.byte	0x04, 0x0a
        /*0096*/ 	.short	(.L_620 - .L_619)
	.align		4
.L_619:
        /*0098*/ 	.word	index@(.nv.constant0._Z43softmax_cross_entropy_label_matrix_kernel_tIfEvPKT_S2_PS0_Pfii)
        /*009c*/ 	.short	0x0380
        /*009e*/ 	.short	0x0028


	//----- nvinfo : EIATTR_SW_WAR
	.align		4
.L_620:
        /*00a0*/ 	.byte	0x04, 0x36
        /*00a2*/ 	.short	(.L_622 - .L_621)
.L_621:
        /*00a4*/ 	.word	0x00000008
.L_622:


//--------------------- .nv.info._Z36softmax_cross_entropy_label_kernel_tIfEvPKT_PKiPS0_Pfii --------------------------
	.section	.nv.info._Z36softmax_cross_entropy_label_kernel_tIfEvPKT_PKiPS0_Pfii,"",@"SHT_CUDA_INFO"
	.sectionflags	@""
	.align	4


	//----- nvinfo : EIATTR_CUDA_API_VERSION
	.align		4
        /*0000*/ 	.byte	0x04, 0x37
        /*0002*/ 	.short	(.L_624 - .L_623)
.L_623:
        /*0004*/ 	.word	0x00000082


	//----- nvinfo : EIATTR_KPARAM_INFO
	.align		4
.L_624:
        /*0008*/ 	.byte	0x04, 0x17
        /*000a*/ 	.short	(.L_626 - .L_625)
.L_625:
        /*000c*/ 	.word	0x00000000
        /*0010*/ 	.short	0x0005
        /*0012*/ 	.short	0x0024
        /*0014*/ 	.byte	0x00, 0xf0, 0x11, 0x00


	//----- nvinfo : EIATTR_KPARAM_INFO
	.align		4
.L_626:
        /*0018*/ 	.byte	0x04, 0x17
        /*001a*/ 	.short	(.L_628 - .L_627)
.L_627:
        /*001c*/ 	.word	0x00000000
        /*0020*/ 	.short	0x0004
        /*0022*/ 	.short	0x0020
        /*0024*/ 	.byte	0x00, 0xf0, 0x11, 0x00


	//----- nvinfo : EIATTR_KPARAM_INFO
	.align		4
.L_628:
        /*0028*/ 	.byte	0x04, 0x17
        /*002a*/ 	.short	(.L_630 - .L_629)
.L_629:
        /*002c*/ 	.word	0x00000000
        /*0030*/ 	.short	0x0003
        /*0032*/ 	.short	0x0018
        /*0034*/ 	.byte	0x00, 0xf5, 0x21, 0x00


	//----- nvinfo : EIATTR_KPARAM_INFO
	.align		4
.L_630:
        /*0038*/ 	.byte	0x04, 0x17
        /*003a*/ 	.short	(.L_632 - .L_631)
.L_631:
        /*003c*/ 	.word	0x00000000
        /*0040*/ 	.short	0x0002
        /*0042*/ 	.short	0x0010
        /*0044*/ 	.byte	0x00, 0xf5, 0x21, 0x00


	//----- nvinfo : EIATTR_KPARAM_INFO
	.align		4
.L_632:
        /*0048*/ 	.byte	0x04, 0x17
        /*004a*/ 	.short	(.L_634 - .L_633)
.L_633:
        /*004c*/ 	.word	0x00000000
        /*0050*/ 	.short	0x0001
        /*0052*/ 	.short	0x0008
        /*0054*/ 	.byte	0x00, 0xf5, 0x21, 0x00


	//----- nvinfo : EIATTR_KPARAM_INFO
	.align		4
.L_634:
        /*0058*/ 	.byte	0x04, 0x17
        /*005a*/ 	.short	(.L_636 - .L_635)
.L_635:
        /*005c*/ 	.word	0x00000000
        /*0060*/ 	.short	0x0000
        /*0062*/ 	.short	0x0000
        /*0064*/ 	.byte	0x00, 0xf5, 0x21, 0x00


	//----- nvinfo : EIATTR_SPARSE_MMA_MASK
	.align		4
.L_636:
        /*0068*/ 	.byte	0x03, 0x50
        /*006a*/ 	.short	0x0000


	//----- nvinfo : EIATTR_MAXREG_COUNT
	.align		4
        /*006c*/ 	.byte	0x03, 0x1b
        /*006e*/ 	.short	0x00ff


	//----- nvinfo : EIATTR_MERCURY_ISA_VERSION
	.align		4
        /*0070*/ 	.byte	0x03, 0x5f
        /*0072*/ 	.short	0x0101


	//----- nvinfo : EIATTR_VRC_CTA_INIT_COUNT
	.align		4
        /*0074*/ 	.byte	0x02, 0x4a
	.zero		1
	.zero		1


	//----- nvinfo : EIATTR_EXIT_INSTR_OFFSETS
	.align		4
        /*0078*/ 	.byte	0x04, 0x1c
        /*007a*/ 	.short	(.L_638 - .L_637)


	//   ....[0]....
.L_637:
        /*007c*/ 	.word	0x00000040


	//   ....[1]....
        /*0080*/ 	.word	0x00003430


	//   ....[2]....
        /*0084*/ 	.word	0x00003610


	//----- nvinfo : EIATTR_CRS_STACK_SIZE
	.align		4
.L_638:
        /*0088*/ 	.byte	0x04, 0x1e
        /*008a*/ 	.short	(.L_640 - .L_639)
.L_639:
        /*008c*/ 	.word	0x00000000


	//----- nvinfo : EIATTR_CBANK_PARAM_SIZE
	.align		4
.L_640:
        /*0090*/ 	.byte	0x03, 0x19
        /*0092*/ 	.short	0x0028


	//----- nvinfo : EIATTR_PARAM_CBANK
	.align		4
        /*0094*/ 	.byte	0x04, 0x0a
        /*0096*/ 	.short	(.L_642 - .L_641)
	.align		4
.L_641:
        /*0098*/ 	.word	index@(.nv.constant0._Z36softmax_cross_entropy_label_kernel_tIfEvPKT_PKiPS0_Pfii)
        /*009c*/ 	.short	0x0380
        /*009e*/ 	.short	0x0028


	//----- nvinfo : EIATTR_SW_WAR
	.align		4
.L_642:
        /*00a0*/ 	.byte	0x04, 0x36
        /*00a2*/ 	.short	(.L_644 - .L_643)
.L_643:
        /*00a4*/ 	.word	0x00000008
.L_644:


//--------------------- .nv.info._Z36cross_entropy_loss_gradient_kernel_tI13__nv_bfloat16EvPKT_S3_PS1_Pfi --------------------------
	.section	.nv.info._Z36cross_entropy_loss_gradient_kernel_tI13__nv_bfloat16EvPKT_S3_PS1_Pfi,"",@"SHT_CUDA_INFO"
	.sectionflags	@""
	.align	4


	//----- nvinfo : EIATTR_CUDA_API_VERSION
	.align		4
        /*0000*/ 	.byte	0x04, 0x37
        /*0002*/ 	.short	(.L_646 - .L_645)
.L_645:
        /*0004*/ 	.word	0x00000082


	//----- nvinfo : EIATTR_KPARAM_INFO
	.align		4
.L_646:
        /*0008*/ 	.byte	0x04, 0x17
        /*000a*/ 	.short	(.L_648 - .L_647)
.L_647:
        /*000c*/ 	.word	0x00000000
        /*0010*/ 	.short	0x0004
        /*0012*/ 	.short	0x0020
        /*0014*/ 	.byte	0x00, 0xf0, 0x11, 0x00


	//----- nvinfo : EIATTR_KPARAM_INFO
	.align		4
.L_648:
        /*0018*/ 	.byte	0x04, 0x17
        /*001a*/ 	.short	(.L_650 - .L_649)
.L_649:
        /*001c*/ 	.word	0x00000000
        /*0020*/ 	.short	0x0003
        /*0022*/ 	.short	0x0018
        /*0024*/ 	.byte	0x00, 0xf5, 0x21, 0x00


	//----- nvinfo : EIATTR_KPARAM_INFO
	.align		4
.L_650:
        /*0028*/ 	.byte	0x04, 0x17
        /*002a*/ 	.short	(.L_652 - .L_651)
.L_651:
        /*002c*/ 	.word	0x00000000
        /*0030*/ 	.short	0x0002
        /*0032*/ 	.short	0x0010
        /*0034*/ 	.byte	0x00, 0xf5, 0x21, 0x00


	//----- nvinfo : EIATTR_KPARAM_INFO
	.align		4
.L_652:
        /*0038*/ 	.byte	0x04, 0x17
        /*003a*/ 	.short	(.L_654 - .L_653)
.L_653:
        /*003c*/ 	.word	0x00000000
        /*0040*/ 	.short	0x0001
        /*0042*/ 	.short	0x0008
        /*0044*/ 	.byte	0x00, 0xf5, 0x21, 0x00


	//----- nvinfo : EIATTR_KPARAM_INFO
	.align		4
.L_654:
        /*0048*/ 	.byte	0x04, 0x17
        /*004a*/ 	.short	(.L_656 - .L_655)
.L_655:
        /*004c*/ 	.word	0x00000000
        /*0050*/ 	.short	0x0000
        /*0052*/ 	.short	0x0000
        /*0054*/ 	.byte	0x00, 0xf5, 0x21, 0x00


	//----- nvinfo : EIATTR_SPARSE_MMA_MASK
	.align		4
.L_656:
        /*0058*/ 	.byte	0x03, 0x50
        /*005a*/ 	.short	0x0000


	//----- nvinfo : EIATTR_MAXREG_COUNT
	.align		4
        /*005c*/ 	.byte	0x03, 0x1b
        /*005e*/ 	.short	0x00ff


	//----- nvinfo : EIATTR_MERCURY_ISA_VERSION
	.align		4
        /*0060*/ 	.byte	0x03, 0x5f
        /*0062*/ 	.short	0x0101


	//----- nvinfo : EIATTR_VRC_CTA_INIT_COUNT
	.align		4
        /*0064*/ 	.byte	0x02, 0x4a
	.zero		1
	.zero		1


	//----- nvinfo : EIATTR_EXIT_INSTR_OFFSETS
	.align		4
        /*0068*/ 	.byte	0x04, 0x1c
        /*006a*/ 	.short	(.L_658 - .L_657)


	//   ....[0]....
.L_657:
        /*006c*/ 	.word	0x00000070


	//   ....[1]....
        /*0070*/ 	.word	0x000002e0


	//----- nvinfo : EIATTR_CBANK_PARAM_SIZE
	.align		4
.L_658:
        /*0074*/ 	.byte	0x03, 0x19
        /*0076*/ 	.short	0x0024


	//----- nvinfo : EIATTR_PARAM_CBANK
	.align		4
        /*0078*/ 	.byte	0x04, 0x0a
        /*007a*/ 	.short	(.L_660 - .L_659)
	.align		4
.L_659:
        /*007c*/ 	.word	index@(.nv.constant0._Z36cross_entropy_loss_gradient_kernel_tI13__nv_bfloat16EvPKT_S3_PS1_Pfi)
        /*0080*/ 	.short	0x0380
        /*0082*/ 	.short	0x0024


	//----- nvinfo : EIATTR_SW_WAR
	.align		4
.L_660:
        /*0084*/ 	.byte	0x04, 0x36
        /*0086*/ 	.short	(.L_662 - .L_661)
.L_661:
        /*0088*/ 	.word	0x00000008
.L_662:


//--------------------- .nv.info._Z36cross_entropy_loss_gradient_kernel_tI6__halfEvPKT_S3_PS1_Pfi --------------------------
	.section	.nv.info._Z36cross_entropy_loss_gradient_kernel_tI6__halfEvPKT_S3_PS1_Pfi,"",@"SHT_CUDA_INFO"
	.sectionflags	@""
	.align	4


	//----- nvinfo : EIATTR_CUDA_API_VERSION
	.align		4
        /*0000*/ 	.byte	0x04, 0x37
        /*0002*/ 	.short	(.L_664 - .L_663)
.L_663:
        /*0004*/ 	.word	0x00000082


	//----- nvinfo : EIATTR_KPARAM_INFO
	.align		4
.L_664:
        /*0008*/ 	.byte	0x04, 0x17
        /*000a*/ 	.short	(.L_666 - .L_665)
.L_665:
        /*000c*/ 	.word	0x00000000
        /*0010*/ 	.short	0x0004
        /*0012*/ 	.short	0x0020
        /*0014*/ 	.byte	0x00, 0xf0, 0x11, 0x00


	//----- nvinfo : EIATTR_KPARAM_INFO
	.align		4
.L_666:
        /*0018*/ 	.byte	0x04, 0x17
        /*001a*/ 	.short	(.L_668 - .L_667)
.L_667:
        /*001c*/ 	.word	0x00000000
        /*0020*/ 	.short	0x0003
        /*0022*/ 	.short	0x0018
        /*0024*/ 	.byte	0x00, 0xf5, 0x21, 0x00


	//----- nvinfo : EIATTR_KPARAM_INFO
	.align		4
.L_668:
        /*0028*/ 	.byte	0x04, 0x17
        /*002a*/ 	.short	(.L_670 - .L_669)
.L_669:
        /*002c*/ 	.word	0x00000000
        /*0030*/ 	.short	0x0002
        /*0032*/ 	.short	0x0010
        /*0034*/ 	.byte	0x00, 0xf5, 0x21, 0x00


	//----- nvinfo : EIATTR_KPARAM_INFO
	.align		4
.L_670:
        /*0038*/ 	.byte	0x04, 0x17
        /*003a*/ 	.short	(.L_672 - .L_671)
.L_671:
        /*003c*/ 	.word	0x00000000
        /*0040*/ 	.short	0x0001
        /*0042*/ 	.short	0x0008
        /*0044*/ 	.byte	0x00, 0xf5, 0x21, 0x00


	//----- nvinfo : EIATTR_KPARAM_INFO
	.align		4
.L_672:
        /*0048*/ 	.byte	0x04, 0x17
        /*004a*/ 	.short	(.L_674 - .L_673)
.L_673:
        /*004c*/ 	.word	0x00000000
        /*0050*/ 	.short	0x0000
        /*0052*/ 	.short	0x0000
        /*0054*/ 	.byte	0x00, 0xf5, 0x21, 0x00


	//----- nvinfo : EIATTR_SPARSE_MMA_MASK
	.align		4
.L_674:
        /*0058*/ 	.byte	0x03, 0x50
        /*005a*/ 	.short	0x0000


	//----- nvinfo : EIATTR_MAXREG_COUNT
	.align		4
        /*005c*/ 	.byte	0x03, 0x1b
        /*005e*/ 	.short	0x00ff


	//----- nvinfo : EIATTR_MERCURY_ISA_VERSION
	.align		4
        /*0060*/ 	.byte	0x03, 0x5f
        /*0062*/ 	.short	0x0101


	//----- nvinfo : EIATTR_VRC_CTA_INIT_COUNT
	.align		4
        /*0064*/ 	.byte	0x02, 0x4a
	.zero		1
	.zero		1


	//----- nvinfo : EIATTR_EXIT_INSTR_OFFSETS
	.align		4
        /*0068*/ 	.byte	0x04, 0x1c
        /*006a*/ 	.short	(.L_676 - .L_675)


	//   ....[0]....
.L_675:
        /*006c*/ 	.word	0x00000070


	//   ....[1]....
        /*0070*/ 	.word	0x000002e0


	//----- nvinfo : EIATTR_CBANK_PARAM_SIZE
	.align		4
.L_676:
        /*0074*/ 	.byte	0x03, 0x19
        /*0076*/ 	.short	0x0024


	//----- nvinfo : EIATTR_PARAM_CBANK
	.align		4
        /*0078*/ 	.byte	0x04, 0x0a
        /*007a*/ 	.short	(.L_678 - .L_677)
	.align		4
.L_677:
        /*007c*/ 	.word	index@(.nv.constant0._Z36cross_entropy_loss_gradient_kernel_tI6__halfEvPKT_S3_PS1_Pfi)
        /*0080*/ 	.short	0x0380
        /*0082*/ 	.short	0x0024


	//----- nvinfo : EIATTR_SW_WAR
	.align		4
.L_678:
        /*0084*/ 	.byte	0x04, 0x36
        /*0086*/ 	.short	(.L_680 - .L_679)
.L_679:
        /*0088*/ 	.word	0x00000008
.L_680:


//--------------------- .nv.info._Z36cross_entropy_loss_gradient_kernel_tIfEvPKT_S2_PS0_Pfi --------------------------
	.section	.nv.info._Z36cross_entropy_loss_gradient_kernel_tIfEvPKT_S2_PS0_Pfi,"",@"SHT_CUDA_INFO"
	.sectionflags	@""
	.align	4


	//----- nvinfo : EIATTR_CUDA_API_VERSION
	.align		4
        /*0000*/ 	.byte	0x04, 0x37
        /*0002*/ 	.short	(.L_682 - .L_681)
.L_681:
        /*0004*/ 	.word	0x00000082


	//----- nvinfo : EIATTR_KPARAM_INFO
	.align		4
.L_682:
        /*0008*/ 	.byte	0x04, 0x17
        /*000a*/ 	.short	(.L_684 - .L_683)
.L_683:
        /*000c*/ 	.word	0x00000000
        /*0010*/ 	.short	0x0004
        /*0012*/ 	.short	0x0020
        /*0014*/ 	.byte	0x00, 0xf0, 0x11, 0x00


	//----- nvinfo : EIATTR_KPARAM_INFO
	.align		4
.L_684:
        /*0018*/ 	.byte	0x04, 0x17
        /*001a*/ 	.short	(.L_686 - .L_685)
.L_685:
        /*001c*/ 	.word	0x00000000
        /*0020*/ 	.short	0x0003
        /*0022*/ 	.short	0x0018
        /*0024*/ 	.byte	0x00, 0xf5, 0x21, 0x00


	//----- nvinfo : EIATTR_KPARAM_INFO
	.align		4
.L_686:
        /*0028*/ 	.byte	0x04, 0x17
        /*002a*/ 	.short	(.L_688 - .L_687)
.L_687:
        /*002c*/ 	.word	0x00000000
        /*0030*/ 	.short	0x0002
        /*0032*/ 	.short	0x0010
        /*0034*/ 	.byte	0x00, 0xf5, 0x21, 0x00


	//----- nvinfo : EIATTR_KPARAM_INFO
	.align		4
.L_688:
        /*0038*/ 	.byte	0x04, 0x17
        /*003a*/ 	.short	(.L_690 - .L_689)
.L_689:
        /*003c*/ 	.word	0x00000000
        /*0040*/ 	.short	0x0001
        /*0042*/ 	.short	0x0008
        /*0044*/ 	.byte	0x00, 0xf5, 0x21, 0x00


	//----- nvinfo : EIATTR_KPARAM_INFO
	.align		4
.L_690:
        /*0048*/ 	.byte	0x04, 0x17
        /*004a*/ 	.short	(.L_692 - .L_691)
.L_691:
        /*004c*/ 	.word	0x00000000
        /*0050*/ 	.short	0x0000
        /*0052*/ 	.short	0x0000
        /*0054*/ 	.byte	0x00, 0xf5, 0x21, 0x00


	//----- nvinfo : EIATTR_SPARSE_MMA_MASK
	.align		4
.L_692:
        /*0058*/ 	.byte	0x03, 0x50
        /*005a*/ 	.short	0x0000


	//----- nvinfo : EIATTR_MAXREG_COUNT
	.align		4
        /*005c*/ 	.byte	0x03, 0x1b
        /*005e*/ 	.short	0x00ff


	//----- nvinfo : EIATTR_MERCURY_ISA_VERSION
	.align		4
        /*0060*/ 	.byte	0x03, 0x5f
        /*0062*/ 	.short	0x0101


	//----- nvinfo : EIATTR_VRC_CTA_INIT_COUNT
	.align		4
        /*0064*/ 	.byte	0x02, 0x4a
	.zero		1
	.zero		1


	//----- nvinfo : EIATTR_EXIT_INSTR_OFFSETS
	.align		4
        /*0068*/ 	.byte	0x04, 0x1c
        /*006a*/ 	.short	(.L_694 - .L_693)


	//   ....[0]....
.L_693:
        /*006c*/ 	.word	0x00000070


	//   ....[1]....
        /*0070*/ 	.word	0x000002c0


	//----- nvinfo : EIATTR_CBANK_PARAM_SIZE
	.align		4
.L_694:
        /*0074*/ 	.byte	0x03, 0x19
        /*0076*/ 	.short	0x0024


	//----- nvinfo : EIATTR_PARAM_CBANK
	.align		4
        /*0078*/ 	.byte	0x04, 0x0a
        /*007a*/ 	.short	(.L_696 - .L_695)
	.align		4
.L_695:
        /*007c*/ 	.word	index@(.nv.constant0._Z36cross_entropy_loss_gradient_kernel_tIfEvPKT_S2_PS0_Pfi)
        /*0080*/ 	.short	0x0380
        /*0082*/ 	.short	0x0024


	//----- nvinfo : EIATTR_SW_WAR
	.align		4
.L_696:
        /*0084*/ 	.byte	0x04, 0x36
        /*0086*/ 	.short	(.L_698 - .L_697)
.L_697:
        /*0088*/ 	.word	0x00000008
.L_698:


//--------------------- .nv.info._Z12ger_kernel_tI13__nv_bfloat16EvPKT_S3_PS1_iiif --------------------------
	.section	.nv.info._Z12ger_kernel_tI13__nv_bfloat16EvPKT_S3_PS1_iiif,"",@"SHT_CUDA_INFO"
	.sectionflags	@""
	.align	4


	//----- nvinfo : EIATTR_CUDA_API_VERSION
	.align		4
        /*0000*/ 	.byte	0x04, 0x37
        /*0002*/ 	.short	(.L_700 - .L_699)
.L_699:
        /*0004*/ 	.word	0x00000082


	//----- nvinfo : EIATTR_KPARAM_INFO
	.align		4
.L_700:
        /*0008*/ 	.byte	0x04, 0x17
        /*000a*/ 	.short	(.L_702 - .L_701)
.L_701:
        /*000c*/ 	.word	0x00000000
        /*0010*/ 	.short	0x0006
        /*0012*/ 	.short	0x0024
        /*0014*/ 	.byte	0x00, 0xf0, 0x11, 0x00


	//----- nvinfo : EIATTR_KPARAM_INFO
	.align		4
.L_702:
        /*0018*/ 	.byte	0x04, 0x17
        /*001a*/ 	.short	(.L_704 - .L_703)
.L_703:
        /*001c*/ 	.word	0x00000000
        /*0020*/ 	.short	0x0005
        /*0022*/ 	.short	0x0020
        /*0024*/ 	.byte	0x00, 0xf0, 0x11, 0x00


	//----- nvinfo : EIATTR_KPARAM_INFO
	.align		4
.L_704:
        /*0028*/ 	.byte	0x04, 0x17
        /*002a*/ 	.short	(.L_706 - .L_705)
.L_705:
        /*002c*/ 	.word	0x00000000
        /*0030*/ 	.short	0x0004
        /*0032*/ 	.short	0x001c
        /*0034*/ 	.byte	0x00, 0xf0, 0x11, 0x00


	//----- nvinfo : EIATTR_KPARAM_INFO
	.align		4
.L_706:
        /*0038*/ 	.byte	0x04, 0x17
        /*003a*/ 	.short	(.L_708 - .L_707)
.L_707:
        /*003c*/ 	.word	0x00000000
        /*0040*/ 	.short	0x0003
        /*0042*/ 	.short	0x0018
        /*0044*/ 	.byte	0x00, 0xf0, 0x11, 0x00


	//----- nvinfo : EIATTR_KPARAM_INFO
	.align		4
.L_708:
        /*0048*/ 	.byte	0x04, 0x17
        /*004a*/ 	.short	(.L_710 - .L_709)
.L_709:
        /*004c*/ 	.word	0x00000000
        /*0050*/ 	.short	0x0002
        /*0052*/ 	.short	0x0010
        /*0054*/ 	.byte	0x00, 0xf5, 0x21, 0x00


	//----- nvinfo : EIATTR_KPARAM_INFO
	.align		4
.L_710:
        /*0058*/ 	.byte	0x04, 0x17
        /*005a*/ 	.short	(.L_712 - .L_711)
.L_711:
        /*005c*/ 	.word	0x00000000
        /*0060*/ 	.short	0x0001
        /*0062*/ 	.short	0x0008
        /*0064*/ 	.byte	0x00, 0xf5, 0x21, 0x00


	//----- nvinfo : EIATTR_KPARAM_INFO
	.align		4
.L_712:
        /*0068*/ 	.byte	0x04, 0x17
        /*006a*/ 	.short	(.L_714 - .L_713)
.L_713:
        /*006c*/ 	.word	0x00000000
        /*0070*/ 	.short	0x0000
        /*0072*/ 	.short	0x0000
        /*0074*/ 	.byte	0x00, 0xf5, 0x21, 0x00


	//----- nvinfo : EIATTR_SPARSE_MMA_MASK
	.align		4
.L_714:
        /*0078*/ 	.byte	0x03, 0x50
        /*007a*/ 	.short	0x0000


	//----- nvinfo : EIATTR_MAXREG_COUNT
	.align		4
        /*007c*/ 	.byte	0x03, 0x1b
        /*007e*/ 	.short	0x00ff


	//----- nvinfo : EIATTR_MERCURY_ISA_VERSION
	.align		4
        /*0080*/ 	.byte	0x03, 0x5f
        /*0082*/ 	.short	0x0101


	//----- nvinfo : EIATTR_VRC_CTA_INIT_COUNT
	.align		4
        /*0084*/ 	.byte	0x02, 0x4a
	.zero		1
	.zero		1


	//----- nvinfo : EIATTR_EXIT_INSTR_OFFSETS
	.align		4
        /*0088*/ 	.byte	0x04, 0x1c
        /*008a*/ 	.short	(.L_716 - .L_715)


	//   ....[0]....
.L_715:
        /*008c*/ 	.word	0x000000c0


	//   ....[1]....
        /*0090*/ 	.word	0x00000200


	//----- nvinfo : EIATTR_CBANK_PARAM_SIZE
	.align		4
.L_716:
        /*0094*/ 	.byte	0x03, 0x19
        /*0096*/ 	.short	0x0028


	//----- nvinfo : EIATTR_PARAM_CBANK
	.align		4
        /*0098*/ 	.byte	0x04, 0x0a
        /*009a*/ 	.short	(.L_718 - .L_717)
	.align		4
.L_717:
        /*009c*/ 	.word	index@(.nv.constant0._Z12ger_kernel_tI13__nv_bfloat16EvPKT_S3_PS1_iiif)
        /*00a0*/ 	.short	0x0380
        /*00a2*/ 	.short	0x0028


	//----- nvinfo : EIATTR_SW_WAR
	.align		4
.L_718:
        /*00a4*/ 	.byte	0x04, 0x36
        /*00a6*/ 	.short	(.L_720 - .L_719)
.L_719:
        /*00a8*/ 	.word	0x00000008
.L_720:


//--------------------- .nv.info._Z12ger_kernel_tI6__halfEvPKT_S3_PS1_iiif --------------------------
	.section	.nv.info._Z12ger_kernel_tI6__halfEvPKT_S3_PS1_iiif,"",@"SHT_CUDA_INFO"
	.sectionflags	@""
	.align	4


	//----- nvinfo : EIATTR_CUDA_API_VERSION
	.align		4
        /*0000*/ 	.byte	0x04, 0x37
        /*0002*/ 	.short	(.L_722 - .L_721)
.L_721:
        /*0004*/ 	.word	0x00000082


	//----- nvinfo : EIATTR_KPARAM_INFO
	.align		4
.L_722:
        /*0008*/ 	.byte	0x04, 0x17
        /*000a*/ 	.short	(.L_724 - .L_723)
.L_723:
        /*000c*/ 	.word	0x00000000
        /*0010*/ 	.short	0x0006
        /*0012*/ 	.short	0x0024
        /*0014*/ 	.byte	0x00, 0xf0, 0x11, 0x00


	//----- nvinfo : EIATTR_KPARAM_INFO
	.align		4
.L_724:
        /*0018*/ 	.byte	0x04, 0x17
        /*001a*/ 	.short	(.L_726 - .L_725)
.L_725:
        /*001c*/ 	.word	0x00000000
        /*0020*/ 	.short	0x0005
        /*0022*/ 	.short	0x0020
        /*0024*/ 	.byte	0x00, 0xf0, 0x11, 0x00


	//----- nvinfo : EIATTR_KPARAM_INFO
	.align		4
.L_726:
        /*0028*/ 	.byte	0x04, 0x17
        /*002a*/ 	.short	(.L_728 - .L_727)
.L_727:
        /*002c*/ 	.word	0x00000000
        /*0030*/ 	.short	0x0004
        /*0032*/ 	.short	0x001c
        /*0034*/ 	.byte	0x00, 0xf0, 0x11, 0x00


	//----- nvinfo : EIATTR_KPARAM_INFO
	.align		4
.L_728:
        /*0038*/ 	.byte	0x04, 0x17
        /*003a*/ 	.short	(.L_730 - .L_729)
.L_729:
        /*003c*/ 	.word	0x00000000
        /*0040*/ 	.short	0x0003
        /*0042*/ 	.short	0x0018
        /*0044*/ 	.byte	0x00, 0xf0, 0x11, 0x00


	//----- nvinfo : EIATTR_KPARAM_INFO
	.align		4
.L_730:
        /*0048*/ 	.byte	0x04, 0x17
        /*004a*/ 	.short	(.L_732 - .L_731)
.L_731:
        /*004c*/ 	.word	0x00000000
        /*0050*/ 	.short	0x0002
        /*0052*/ 	.short	0x0010
        /*0054*/ 	.byte	0x00, 0xf5, 0x21, 0x00


	//----- nvinfo : EIATTR_KPARAM_INFO
	.align		4
.L_732:
        /*0058*/ 	.byte	0x04, 0x17
        /*005a*/ 	.short	(.L_734 - .L_733)
.L_733:
        /*005c*/ 	.word	0x00000000
        /*0060*/ 	.short	0x0001
        /*0062*/ 	.short	0x0008
        /*0064*/ 	.byte	0x00, 0xf5, 0x21, 0x00


	//----- nvinfo : EIATTR_KPARAM_INFO
	.align		4
.L_734:
        /*0068*/ 	.byte	0x04, 0x17
        /*006a*/ 	.short	(.L_736 - .L_735)
.L_735:
        /*006c*/ 	.word	0x00000000
        /*0070*/ 	.short	0x0000
        /*0072*/ 	.short	0x0000
        /*0074*/ 	.byte	0x00, 0xf5, 0x21, 0x00


	//----- nvinfo : EIATTR_SPARSE_MMA_MASK
	.align		4
.L_736:
        /*0078*/ 	.byte	0x03, 0x50
        /*007a*/ 	.short	0x0000


	//----- nvinfo : EIATTR_MAXREG_COUNT
	.align		4
        /*007c*/ 	.byte	0x03, 0x1b
        /*007e*/ 	.short	0x00ff


	//----- nvinfo : EIATTR_MERCURY_ISA_VERSION
	.align		4
        /*0080*/ 	.byte	0x03, 0x5f
        /*0082*/ 	.short	0x0101


	//----- nvinfo : EIATTR_VRC_CTA_INIT_COUNT
	.align		4
        /*0084*/ 	.byte	0x02, 0x4a
	.zero		1
	.zero		1


	//----- nvinfo : EIATTR_EXIT_INSTR_OFFSETS
	.align		4
        /*0088*/ 	.byte	0x04, 0x1c
        /*008a*/ 	.short	(.L_738 - .L_737)


	//   ....[0]....
.L_737:
        /*008c*/ 	.word	0x000000c0


	//   ....[1]....
        /*0090*/ 	.word	0x00000200


	//----- nvinfo : EIATTR_CBANK_PARAM_SIZE
	.align		4
.L_738:
        /*0094*/ 	.byte	0x03, 0x19
        /*0096*/ 	.short	0x0028


	//----- nvinfo : EIATTR_PARAM_CBANK
	.align		4
        /*0098*/ 	.byte	0x04, 0x0a
        /*009a*/ 	.short	(.L_740 - .L_739)
	.align		4
.L_739:
        /*009c*/ 	.word	index@(.nv.constant0._Z12ger_kernel_tI6__halfEvPKT_S3_PS1_iiif)
        /*00a0*/ 	.short	0x0380
        /*00a2*/ 	.short	0x0028


	//----- nvinfo : EIATTR_SW_WAR
	.align		4
.L_740:
        /*00a4*/ 	.byte	0x04, 0x36
        /*00a6*/ 	.short	(.L_742 - .L_741)
.L_741:
        /*00a8*/ 	.word	0x00000008
.L_742:


//--------------------- .nv.info._Z14scale_kernel_tI13__nv_bfloat16EvPT_fi --------------------------
	.section	.nv.info._Z14scale_kernel_tI13__nv_bfloat16EvPT_fi,"",@"SHT_CUDA_INFO"
	.sectionflags	@""
	.align	4


	//----- nvinfo : EIATTR_CUDA_API_VERSION
	.align		4
        /*0000*/ 	.byte	0x04, 0x37
        /*0002*/ 	.short	(.L_744 - .L_743)
.L_743:
        /*0004*/ 	.word	0x00000082


	//----- nvinfo : EIATTR_KPARAM_INFO
	.align		4
.L_744:
        /*0008*/ 	.byte	0x04, 0x17
        /*000a*/ 	.short	(.L_746 - .L_745)
.L_745:
        /*000c*/ 	.word	0x00000000
        /*0010*/ 	.short	0x0002
        /*0012*/ 	.short	0x000c
        /*0014*/ 	.byte	0x00, 0xf0, 0x11, 0x00


	//----- nvinfo : EIATTR_KPARAM_INFO
	.align		4
.L_746:
        /*0018*/ 	.byte	0x04, 0x17
        /*001a*/ 	.short	(.L_748 - .L_747)
.L_747:
        /*001c*/ 	.word	0x00000000
        /*0020*/ 	.short	0x0001
        /*0022*/ 	.short	0x0008
        /*0024*/ 	.byte	0x00, 0xf0, 0x11, 0x00


	//----- nvinfo : EIATTR_KPARAM_INFO
	.align		4
.L_748:
        /*0028*/ 	.byte	0x04, 0x17
        /*002a*/ 	.short	(.L_750 - .L_749)
.L_749:
        /*002c*/ 	.word	0x00000000
        /*0030*/ 	.short	0x0000
        /*0032*/ 	.short	0x0000
        /*0034*/ 	.byte	0x00, 0xf5, 0x21, 0x00


	//----- nvinfo : EIATTR_SPARSE_MMA_MASK
	.align		4
.L_750:
        /*0038*/ 	.byte	0x03, 0x50
        /*003a*/ 	.short	0x0000


	//----- nvinfo : EIATTR_MAXREG_COUNT
	.align		4
        /*003c*/ 	.byte	0x03, 0x1b
        /*003e*/ 	.short	0x00ff


	//----- nvinfo : EIATTR_MERCURY_ISA_VERSION
	.align		4
        /*0040*/ 	.byte	0x03, 0x5f
        /*0042*/ 	.short	0x0101


	//----- nvinfo : EIATTR_VRC_CTA_INIT_COUNT
	.align		4
        /*0044*/ 	.byte	0x02, 0x4a
	.zero		1
	.zero		1


	//----- nvinfo : EIATTR_EXIT_INSTR_OFFSETS
	.align		4
        /*0048*/ 	.byte	0x04, 0x1c
        /*004a*/ 	.short	(.L_752 - .L_751)


	//   ....[0]....
.L_751:
        /*004c*/ 	.word	0x00000070


	//   ....[1]....
        /*0050*/ 	.word	0x00000110


	//----- nvinfo : EIATTR_CBANK_PARAM_SIZE
	.align		4
.L_752:
        /*0054*/ 	.byte	0x03, 0x19
        /*0056*/ 	.short	0x0010


	//----- nvinfo : EIATTR_PARAM_CBANK
	.align		4
        /*0058*/ 	.byte	0x04, 0x0a
        /*005a*/ 	.short	(.L_754 - .L_753)
	.align		4
.L_753:
        /*005c*/ 	.word	index@(.nv.constant0._Z14scale_kernel_tI13__nv_bfloat16EvPT_fi)
        /*0060*/ 	.short	0x0380
        /*0062*/ 	.short	0x0010


	//----- nvinfo : EIATTR_SW_WAR
	.align		4
.L_754:
        /*0064*/ 	.byte	0x04, 0x36
        /*0066*/ 	.short	(.L_756 - .L_755)
.L_755:
        /*0068*/ 	.word	0x00000008
.L_756:


//--------------------- .nv.info._Z14scale_kernel_tI6__halfEvPT_fi --------------------------
	.section	.nv.info._Z14scale_kernel_tI6__halfEvPT_fi,"",@"SHT_CUDA_INFO"
	.sectionflags	@""
	.align	4


	//----- nvinfo : EIATTR_CUDA_API_VERSION
	.align		4
        /*0000*/ 	.byte	0x04, 0x37
        /*0002*/ 	.short	(.L_758 - .L_757)
.L_757:
        /*0004*/ 	.word	0x00000082


	//----- nvinfo : EIATTR_KPARAM_INFO
	.align		4
.L_758:
        /*0008*/ 	.byte	0x04, 0x17
        /*000a*/ 	.short	(.L_760 - .L_759)
.L_759:
        /*000c*/ 	.word	0x00000000
        /*0010*/ 	.short	0x0002
        /*0012*/ 	.short	0x000c
        /*0014*/ 	.byte	0x00, 0xf0, 0x11, 0x00


	//----- nvinfo : EIATTR_KPARAM_INFO
	.align		4
.L_760:
        /*0018*/ 	.byte	0x04, 0x17
        /*001a*/ 	.short	(.L_762 - .L_761)
.L_761:
        /*001c*/ 	.word	0x00000000
        /*0020*/ 	.short	0x0001
        /*0022*/ 	.short	0x0008
        /*0024*/ 	.byte	0x00, 0xf0, 0x11, 0x00


	//----- nvinfo : EIATTR_KPARAM_INFO
	.align		4
.L_762:
        /*0028*/ 	.byte	0x04, 0x17
        /*002a*/ 	.short	(.L_764 - .L_763)
.L_763:
        /*002c*/ 	.word	0x00000000
        /*0030*/ 	.short	0x0000
        /*0032*/ 	.short	0x0000
        /*0034*/ 	.byte	0x00, 0xf5, 0x21, 0x00


	//----- nvinfo : EIATTR_SPARSE_MMA_MASK
	.align		4
.L_764:
        /*0038*/ 	.byte	0x03, 0x50
        /*003a*/ 	.short	0x0000


	//----- nvinfo : EIATTR_MAXREG_COUNT
	.align		4
        /*003c*/ 	.byte	0x03, 0x1b
        /*003e*/ 	.short	0x00ff


	//----- nvinfo : EIATTR_MERCURY_ISA_VERSION
	.align		4
        /*0040*/ 	.byte	0x03, 0x5f
        /*0042*/ 	.short	0x0101


	//----- nvinfo : EIATTR_VRC_CTA_INIT_COUNT
	.align		4
        /*0044*/ 	.byte	0x02, 0x4a
	.zero		1
	.zero		1


	//----- nvinfo : EIATTR_EXIT_INSTR_OFFSETS
	.align		4
        /*0048*/ 	.byte	0x04, 0x1c
        /*004a*/ 	.short	(.L_766 - .L_765)


	//   ....[0]....
.L_765:
        /*004c*/ 	.word	0x00000070


	//   ....[1]....
        /*0050*/ 	.word	0x00000110


	//----- nvinfo : EIATTR_CBANK_PARAM_SIZE
	.align		4
.L_766:
        /*0054*/ 	.byte	0x03, 0x19
        /*0056*/ 	.short	0x0010


	//----- nvinfo : EIATTR_PARAM_CBANK
	.align		4
        /*0058*/ 	.byte	0x04, 0x0a
        /*005a*/ 	.short	(.L_768 - .L_767)
	.align		4
.L_767:
        /*005c*/ 	.word	index@(.nv.constant0._Z14scale_kernel_tI6__halfEvPT_fi)
        /*0060*/ 	.short	0x0380
        /*0062*/ 	.short	0x0010


	//----- nvinfo : EIATTR_SW_WAR
	.align		4
.L_768:
        /*0064*/ 	.byte	0x04, 0x36
        /*0066*/ 	.short	(.L_770 - .L_769)
.L_769:
        /*0068*/ 	.word	0x00000008
.L_770:


//--------------------- .nv.info.element_log_kernel --------------------------
	.section	.nv.info.element_log_kernel,"",@"SHT_CUDA_INFO"
	.sectionflags	@""
	.align	4


	//----- nvinfo : EIATTR_CUDA_API_VERSION
	.align		4
        /*0000*/ 	.byte	0x04, 0x37
        /*0002*/ 	.short	(.L_772 - .L_771)
.L_771:
        /*0004*/ 	.word	0x00000082


	//----- nvinfo : EIATTR_KPARAM_INFO
	.align		4
.L_772:
        /*0008*/ 	.byte	0x04, 0x17
        /*000a*/ 	.short	(.L_774 - .L_773)
.L_773:
        /*000c*/ 	.word	0x00000000
        /*0010*/ 	.short	0x0002
        /*0012*/ 	.short	0x0010
        /*0014*/ 	.byte	0x00, 0xf0, 0x11, 0x00


	//----- nvinfo : EIATTR_KPARAM_INFO
	.align		4
.L_774:
        /*0018*/ 	.byte	0x04, 0x17
        /*001a*/ 	.short	(.L_776 - .L_775)
.L_775:
        /*001c*/ 	.word	0x00000000
        /*0020*/ 	.short	0x0001
        /*0022*/ 	.short	0x0008
        /*0024*/ 	.byte	0x00, 0xf5, 0x21, 0x00


	//----- nvinfo : EIATTR_KPARAM_INFO
	.align		4
.L_776:
        /*0028*/ 	.byte	0x04, 0x17
        /*002a*/ 	.short	(.L_778 - .L_777)
.L_777:
        /*002c*/ 	.word	0x00000000
        /*0030*/ 	.short	0x0000
        /*0032*/ 	.short	0x0000
        /*0034*/ 	.byte	0x00, 0xf5, 0x21, 0x00


	//----- nvinfo : EIATTR_SPARSE_MMA_MASK
	.align		4
.L_778:
        /*0038*/ 	.byte	0x03, 0x50
        /*003a*/ 	.short	0x0000


	//----- nvinfo : EIATTR_MAXREG_COUNT
	.align		4
        /*003c*/ 	.byte	0x03, 0x1b
        /*003e*/ 	.short	0x00ff


	//----- nvinfo : EIATTR_MERCURY_ISA_VERSION
	.align		4
        /*0040*/ 	.byte	0x03, 0x5f
        /*0042*/ 	.short	0x0101


	//----- nvinfo : EIATTR_VRC_CTA_INIT_COUNT
	.align		4
        /*0044*/ 	.byte	0x02, 0x4a
	.zero		1
	.zero		1


	//----- nvinfo : EIATTR_EXIT_INSTR_OFFSETS
	.align		4
        /*0048*/ 	.byte	0x04, 0x1c
        /*004a*/ 	.short	(.L_780 - .L_779)


	//   ....[0]....
.L_779:
        /*004c*/ 	.word	0x00000070


	//   ....[1]....
        /*0050*/ 	.word	0x00000290


	//----- nvinfo : EIATTR_CBANK_PARAM_SIZE
	.align		4
.L_780:
        /*0054*/ 	.byte	0x03, 0x19
        /*0056*/ 	.short	0x0014


	//----- nvinfo : EIATTR_PARAM_CBANK
	.align		4
        /*0058*/ 	.byte	0x04, 0x0a
        /*005a*/ 	.short	(.L_782 - .L_781)
	.align		4
.L_781:
        /*005c*/ 	.word	index@(.nv.constant0.element_log_kernel)
        /*0060*/ 	.short	0x0380
        /*0062*/ 	.short	0x0014


	//----- nvinfo : EIATTR_SW_WAR
	.align		4
.L_782:
        /*0064*/ 	.byte	0x04, 0x36
        /*0066*/ 	.short	(.L_784 - .L_783)
.L_783:
        /*0068*/ 	.word	0x00000008
.L_784:


//--------------------- .nv.info.softmax_backward_kernel --------------------------
	.section	.nv.info.softmax_backward_kernel,"",@"SHT_CUDA_INFO"
	.sectionflags	@""
	.align	4


	//----- nvinfo : EIATTR_CUDA_API_VERSION
	.align		4
        /*0000*/ 	.byte	0x04, 0x37
        /*0002*/ 	.short	(.L_786 - .L_785)
.L_785:
        /*0004*/ 	.word	0x00000082


	//----- nvinfo : EIATTR_KPARAM_INFO
	.align		4
.L_786:
        /*0008*/ 	.byte	0x04, 0x17
        /*000a*/ 	.short	(.L_788 - .L_787)
.L_787:
        /*000c*/ 	.word	0x00000000
        /*0010*/ 	.short	0x0004
        /*0012*/ 	.short	0x001c
        /*0014*/ 	.byte	0x00, 0xf0, 0x11, 0x00


	//----- nvinfo : EIATTR_KPARAM_INFO
	.align		4
.L_788:
        /*0018*/ 	.byte	0x04, 0x17
        /*001a*/ 	.short	(.L_790 - .L_789)
.L_789:
        /*001c*/ 	.word	0x00000000
        /*0020*/ 	.short	0x0003
        /*0022*/ 	.short	0x0018
        /*0024*/ 	.byte	0x00, 0xf0, 0x11, 0x00


	//----- nvinfo : EIATTR_KPARAM_INFO
	.align		4
.L_790:
        /*0028*/ 	.byte	0x04, 0x17
        /*002a*/ 	.short	(.L_792 - .L_791)
.L_791:
        /*002c*/ 	.word	0x00000000
        /*0030*/ 	.short	0x0002
        /*0032*/ 	.short	0x0010
        /*0034*/ 	.byte	0x00, 0xf5, 0x21, 0x00


	//----- nvinfo : EIATTR_KPARAM_INFO
	.align		4
.L_792:
        /*0038*/ 	.byte	0x04, 0x17
        /*003a*/ 	.short	(.L_794 - .L_793)
.L_793:
        /*003c*/ 	.word	0x00000000
        /*0040*/ 	.short	0x0001
        /*0042*/ 	.short	0x0008
        /*0044*/ 	.byte	0x00, 0xf5, 0x21, 0x00


	//----- nvinfo : EIATTR_KPARAM_INFO
	.align		4
.L_794:
        /*0048*/ 	.byte	0x04, 0x17
        /*004a*/ 	.short	(.L_796 - .L_795)
.L_795:
        /*004c*/ 	.word	0x00000000
        /*0050*/ 	.short	0x0000
        /*0052*/ 	.short	0x0000
        /*0054*/ 	.byte	0x00, 0xf5, 0x21, 0x00


	//----- nvinfo : EIATTR_SPARSE_MMA_MASK
	.align		4
.L_796:
        /*0058*/ 	.byte	0x03, 0x50
        /*005a*/ 	.short	0x0000


	//----- nvinfo : EIATTR_MAXREG_COUNT
	.align		4
        /*005c*/ 	.byte	0x03, 0x1b
        /*005e*/ 	.short	0x00ff


	//----- nvinfo : EIATTR_MERCURY_ISA_VERSION
	.align		4
        /*0060*/ 	.byte	0x03, 0x5f
        /*0062*/ 	.short	0x0101


	//----- nvinfo : EIATTR_VRC_CTA_INIT_COUNT
	.align		4
        /*0064*/ 	.byte	0x02, 0x4a
	.zero		1
	.zero		1


	//----- nvinfo : EIATTR_EXIT_INSTR_OFFSETS
	.align		4
        /*0068*/ 	.byte	0x04, 0x1c
        /*006a*/ 	.short	(.L_798 - .L_797)


	//   ....[0]....
.L_797:
        /*006c*/ 	.word	0x00000040


	//   ....[1]....
        /*0070*/ 	.word	0x00000a80


	//   ....[2]....
        /*0074*/ 	.word	0x00000ed0


	//   ....[3]....
        /*0078*/ 	.word	0x000010e0


	//   ....[4]....
        /*007c*/ 	.word	0x00001250


	//   ....[5]....
        /*0080*/ 	.word	0x00001320


	//----- nvinfo : EIATTR_CBANK_PARAM_SIZE
	.align		4
.L_798:
        /*0084*/ 	.byte	0x03, 0x19
        /*0086*/ 	.short	0x0020


	//----- nvinfo : EIATTR_PARAM_CBANK
	.align		4
        /*0088*/ 	.byte	0x04, 0x0a
        /*008a*/ 	.short	(.L_800 - .L_799)
	.align		4
.L_799:
        /*008c*/ 	.word	index@(.nv.constant0.softmax_backward_kernel)
        /*0090*/ 	.short	0x0380
        /*0092*/ 	.short	0x0020


	//----- nvinfo : EIATTR_SW_WAR
	.align		4
.L_800:
        /*0094*/ 	.byte	0x04, 0x36
        /*0096*/ 	.short	(.L_802 - .L_801)
.L_801:
        /*0098*/ 	.word	0x00000008
.L_802:


//--------------------- .nv.info._Z20element_mul_kernel_tIfEvPT_PKS0_S3_ffi --------------------------
	.section	.nv.info._Z20element_mul_kernel_tIfEvPT_PKS0_S3_ffi,"",@"SHT_CUDA_INFO"
	.sectionflags	@""
	.align	4


	//----- nvinfo : EIATTR_CUDA_API_VERSION
	.align		4
        /*0000*/ 	.byte	0x04, 0x37
        /*0002*/ 	.short	(.L_804 - .L_803)
.L_803:
        /*0004*/ 	.word	0x00000082


	//----- nvinfo : EIATTR_KPARAM_INFO
	.align		4
.L_804:
        /*0008*/ 	.byte	0x04, 0x17
        /*000a*/ 	.short	(.L_806 - .L_805)
.L_805:
        /*000c*/ 	.word	0x00000000
        /*0010*/ 	.short	0x0005
        /*0012*/ 	.short	0x0020
        /*0014*/ 	.byte	0x00, 0xf0, 0x11, 0x00


	//----- nvinfo : EIATTR_KPARAM_INFO
	.align		4
.L_806:
        /*0018*/ 	.byte	0x04, 0x17
        /*001a*/ 	.short	(.L_808 - .L_807)
.L_807:
        /*001c*/ 	.word	0x00000000
        /*0020*/ 	.short	0x0004
        /*0022*/ 	.short	0x001c
        /*0024*/ 	.byte	0x00, 0xf0, 0x11, 0x00


	//----- nvinfo : EIATTR_KPARAM_INFO
	.align		4
.L_808:
        /*0028*/ 	.byte	0x04, 0x17
        /*002a*/ 	.short	(.L_810 - .L_809)
.L_809:
        /*002c*/ 	.word	0x00000000
        /*0030*/ 	.short	0x0003
        /*0032*/ 	.short	0x0018
        /*0034*/ 	.byte	0x00, 0xf0, 0x11, 0x00


	//----- nvinfo : EIATTR_KPARAM_INFO
	.align		4
.L_810:
        /*0038*/ 	.byte	0x04, 0x17
        /*003a*/ 	.short	(.L_812 - .L_811)
.L_811:
        /*003c*/ 	.word	0x00000000
        /*0040*/ 	.short	0x0002
        /*0042*/ 	.short	0x0010
        /*0044*/ 	.byte	0x00, 0xf5, 0x21, 0x00


	//----- nvinfo : EIATTR_KPARAM_INFO
	.align		4
.L_812:
        /*0048*/ 	.byte	0x04, 0x17
        /*004a*/ 	.short	(.L_814 - .L_813)
.L_813:
        /*004c*/ 	.word	0x00000000
        /*0050*/ 	.short	0x0001
        /*0052*/ 	.short	0x0008
        /*0054*/ 	.byte	0x00, 0xf5, 0x21, 0x00


	//----- nvinfo : EIATTR_KPARAM_INFO
	.align		4
.L_814:
        /*0058*/ 	.byte	0x04, 0x17
        /*005a*/ 	.short	(.L_816 - .L_815)
.L_815:
        /*005c*/ 	.word	0x00000000
        /*0060*/ 	.short	0x0000
        /*0062*/ 	.short	0x0000
        /*0064*/ 	.byte	0x00, 0xf5, 0x21, 0x00


	//----- nvinfo : EIATTR_SPARSE_MMA_MASK
	.align		4
.L_816:
        /*0068*/ 	.byte	0x03, 0x50
        /*006a*/ 	.short	0x0000


	//----- nvinfo : EIATTR_MAXREG_COUNT
	.align		4
        /*006c*/ 	.byte	0x03, 0x1b
        /*006e*/ 	.short	0x00ff


	//----- nvinfo : EIATTR_MERCURY_ISA_VERSION
	.align		4
        /*0070*/ 	.byte	0x03, 0x5f
        /*0072*/ 	.short	0x0101


	//----- nvinfo : EIATTR_VRC_CTA_INIT_COUNT
	.align		4
        /*0074*/ 	.byte	0x02, 0x4a
	.zero		1
	.zero		1


	//----- nvinfo : EIATTR_EXIT_INSTR_OFFSETS
	.align		4
        /*0078*/ 	.byte	0x04, 0x1c
        /*007a*/ 	.short	(.L_818 - .L_817)


	//   ....[0]....
.L_817:
        /*007c*/ 	.word	0x00000070


	//   ....[1]....
        /*0080*/ 	.word	0x00000170


	//----- nvinfo : EIATTR_CBANK_PARAM_SIZE
	.align		4
.L_818:
        /*0084*/ 	.byte	0x03, 0x19
        /*0086*/ 	.short	0x0024


	//----- nvinfo : EIATTR_PARAM_CBANK
	.align		4
        /*0088*/ 	.byte	0x04, 0x0a
        /*008a*/ 	.short	(.L_820 - .L_819)
	.align		4
.L_819:
        /*008c*/ 	.word	index@(.nv.constant0._Z20element_mul_kernel_tIfEvPT_PKS0_S3_ffi)
        /*0090*/ 	.short	0x0380
        /*0092*/ 	.short	0x0024


	//----- nvinfo : EIATTR_SW_WAR
	.align		4
.L_820:
        /*0094*/ 	.byte	0x04, 0x36
        /*0096*/ 	.short	(.L_822 - .L_821)
.L_821:
        /*0098*/ 	.word	0x00000008
.L_822:


//--------------------- .nv.info._Z20element_mul_kernel_tI13__nv_bfloat16EvPT_PKS1_S4_ffi --------------------------
	.section	.nv.info._Z20element_mul_kernel_tI13__nv_bfloat16EvPT_PKS1_S4_ffi,"",@"SHT_CUDA_INFO"
	.sectionflags	@""
	.align	4


	//----- nvinfo : EIATTR_CUDA_API_VERSION
	.align		4
        /*0000*/ 	.byte	0x04, 0x37
        /*0002*/ 	.short	(.L_824 - .L_823)
.L_823:
        /*0004*/ 	.word	0x00000082


	//----- nvinfo : EIATTR_KPARAM_INFO
	.align		4
.L_824:
        /*0008*/ 	.byte	0x04, 0x17
        /*000a*/ 	.short	(.L_826 - .L_825)
.L_825:
        /*000c*/ 	.word	0x00000000
        /*0010*/ 	.short	0x0005
        /*0012*/ 	.short	0x0020
        /*0014*/ 	.byte	0x00, 0xf0, 0x11, 0x00


	//----- nvinfo : EIATTR_KPARAM_INFO
	.align		4
.L_826:
        /*0018*/ 	.byte	0x04, 0x17
        /*001a*/ 	.short	(.L_828 - .L_827)
.L_827:
        /*001c*/ 	.word	0x00000000
        /*0020*/ 	.short	0x0004
        /*0022*/ 	.short	0x001c
        /*0024*/ 	.byte	0x00, 0xf0, 0x11, 0x00


	//----- nvinfo : EIATTR_KPARAM_INFO
	.align		4
.L_828:
        /*0028*/ 	.byte	0x04, 0x17
        /*002a*/ 	.short	(.L_830 - .L_829)
.L_829:
        /*002c*/ 	.word	0x00000000
        /*0030*/ 	.short	0x0003
        /*0032*/ 	.short	0x0018
        /*0034*/ 	.byte	0x00, 0xf0, 0x11, 0x00


	//----- nvinfo : EIATTR_KPARAM_INFO
	.align		4
.L_830:
        /*0038*/ 	.byte	0x04, 0x17
        /*003a*/ 	.short	(.L_832 - .L_831)
.L_831:
        /*003c*/ 	.word	0x00000000
        /*0040*/ 	.short	0x0002
        /*0042*/ 	.short	0x0010
        /*0044*/ 	.byte	0x00, 0xf5, 0x21, 0x00


	//----- nvinfo : EIATTR_KPARAM_INFO
	.align		4
.L_832:
        /*0048*/ 	.byte	0x04, 0x17
        /*004a*/ 	.short	(.L_834 - .L_833)
.L_833:
        /*004c*/ 	.word	0x00000000
        /*0050*/ 	.short	0x0001
        /*0052*/ 	.short	0x0008
        /*0054*/ 	.byte	0x00, 0xf5, 0x21, 0x00


	//----- nvinfo : EIATTR_KPARAM_INFO
	.align		4
.L_834:
        /*0058*/ 	.byte	0x04, 0x17
        /*005a*/ 	.short	(.L_836 - .L_835)
.L_835:
        /*005c*/ 	.word	0x00000000
        /*0060*/ 	.short	0x0000
        /*0062*/ 	.short	0x0000
        /*0064*/ 	.byte	0x00, 0xf5, 0x21, 0x00


	//----- nvinfo : EIATTR_SPARSE_MMA_MASK
	.align		4
.L_836:
        /*0068*/ 	.byte	0x03, 0x50
        /*006a*/ 	.short	0x0000


	//----- nvinfo : EIATTR_MAXREG_COUNT
	.align		4
        /*006c*/ 	.byte	0x03, 0x1b
        /*006e*/ 	.short	0x00ff


	//----- nvinfo : EIATTR_MERCURY_ISA_VERSION
	.align		4
        /*0070*/ 	.byte	0x03, 0x5f
        /*0072*/ 	.short	0x0101


	//----- nvinfo : EIATTR_VRC_CTA_INIT_COUNT
	.align		4
        /*0074*/ 	.byte	0x02, 0x4a
	.zero		1
	.zero		1


	//----- nvinfo : EIATTR_EXIT_INSTR_OFFSETS
	.align		4
        /*0078*/ 	.byte	0x04, 0x1c
        /*007a*/ 	.short	(.L_838 - .L_837)


	//   ....[0]....
.L_837:
        /*007c*/ 	.word	0x00000070


	//   ....[1]....
        /*0080*/ 	.word	0x000001b0


	//----- nvinfo : EIATTR_CBANK_PARAM_SIZE
	.align		4
.L_838:
        /*0084*/ 	.byte	0x03, 0x19
        /*0086*/ 	.short	0x0024


	//----- nvinfo : EIATTR_PARAM_CBANK
	.align		4
        /*0088*/ 	.byte	0x04, 0x0a
        /*008a*/ 	.short	(.L_840 - .L_839)
	.align		4
.L_839:
        /*008c*/ 	.word	index@(.nv.constant0._Z20element_mul_kernel_tI13__nv_bfloat16EvPT_PKS1_S4_ffi)
        /*0090*/ 	.short	0x0380
        /*0092*/ 	.short	0x0024


	//----- nvinfo : EIATTR_SW_WAR
	.align		4
.L_840:
        /*0094*/ 	.byte	0x04, 0x36
        /*0096*/ 	.short	(.L_842 - .L_841)
.L_841:
        /*0098*/ 	.word	0x00000008
.L_842:


//--------------------- .nv.info._Z20element_mul_kernel_tI6__halfEvPT_PKS1_S4_ffi --------------------------
	.section	.nv.info._Z20element_mul_kernel_tI6__halfEvPT_PKS1_S4_ffi,"",@"SHT_CUDA_INFO"
	.sectionflags	@""
	.align	4


	//----- nvinfo : EIATTR_CUDA_API_VERSION
	.align		4
        /*0000*/ 	.byte	0x04, 0x37
        /*0002*/ 	.short	(.L_844 - .L_843)
.L_843:
        /*0004*/ 	.word	0x00000082


	//----- nvinfo : EIATTR_KPARAM_INFO
	.align		4
.L_844:
        /*0008*/ 	.byte	0x04, 0x17
        /*000a*/ 	.short	(.L_846 - .L_845)
.L_845:
        /*000c*/ 	.word	0x00000000
        /*0010*/ 	.short	0x0005
        /*0012*/ 	.short	0x0020
        /*0014*/ 	.byte	0x00, 0xf0, 0x11, 0x00


	//----- nvinfo : EIATTR_KPARAM_INFO
	.align		4
.L_846:
        /*0018*/ 	.byte	0x04, 0x17
        /*001a*/ 	.short	(.L_848 - .L_847)
.L_847:
        /*001c*/ 	.word	0x00000000
        /*0020*/ 	.short	0x0004
        /*0022*/ 	.short	0x001c
        /*0024*/ 	.byte	0x00, 0xf0, 0x11, 0x00


	//----- nvinfo : EIATTR_KPARAM_INFO
	.align		4
.L_848:
        /*0028*/ 	.byte	0x04, 0x17
        /*002a*/ 	.short	(.L_850 - .L_849)
.L_849:
        /*002c*/ 	.word	0x00000000
        /*0030*/ 	.short	0x0003
        /*0032*/ 	.short	0x0018
        /*0034*/ 	.byte	0x00, 0xf0, 0x11, 0x00


	//----- nvinfo : EIATTR_KPARAM_INFO
	.align		4
.L_850:
        /*0038*/ 	.byte	0x04, 0x17
        /*003a*/ 	.short	(.L_852 - .L_851)
.L_851:
        /*003c*/ 	.word	0x00000000
        /*0040*/ 	.short	0x0002
        /*0042*/ 	.short	0x0010
        /*0044*/ 	.byte	0x00, 0xf5, 0x21, 0x00


	//----- nvinfo : EIATTR_KPARAM_INFO
	.align		4
.L_852:
        /*0048*/ 	.byte	0x04, 0x17
        /*004a*/ 	.short	(.L_854 - .L_853)
.L_853:
        /*004c*/ 	.word	0x00000000
        /*0050*/ 	.short	0x0001
        /*0052*/ 	.short	0x0008
        /*0054*/ 	.byte	0x00, 0xf5, 0x21, 0x00


	//----- nvinfo : EIATTR_KPARAM_INFO
	.align		4
.L_854:
        /*0058*/ 	.byte	0x04, 0x17
        /*005a*/ 	.short	(.L_856 - .L_855)
.L_855:
        /*005c*/ 	.word	0x00000000
        /*0060*/ 	.short	0x0000
        /*0062*/ 	.short	0x0000
        /*0064*/ 	.byte	0x00, 0xf5, 0x21, 0x00


	//----- nvinfo : EIATTR_SPARSE_MMA_MASK
	.align		4
.L_856:
        /*0068*/ 	.byte	0x03, 0x50
        /*006a*/ 	.short	0x0000


	//----- nvinfo : EIATTR_MAXREG_COUNT
	.align		4
        /*006c*/ 	.byte	0x03, 0x1b
        /*006e*/ 	.short	0x00ff


	//----- nvinfo : EIATTR_MERCURY_ISA_VERSION
	.align		4
        /*0070*/ 	.byte	0x03, 0x5f
        /*0072*/ 	.short	0x0101


	//----- nvinfo : EIATTR_VRC_CTA_INIT_COUNT
	.align		4
        /*0074*/ 	.byte	0x02, 0x4a
	.zero		1
	.zero		1


	//----- nvinfo : EIATTR_EXIT_INSTR_OFFSETS
	.align		4
        /*0078*/ 	.byte	0x04, 0x1c
        /*007a*/ 	.short	(.L_858 - .L_857)


	//   ....[0]....
.L_857:
        /*007c*/ 	.word	0x00000070


	//   ....[1]....
        /*0080*/ 	.word	0x000001b0


	//----- nvinfo : EIATTR_CBANK_PARAM_SIZE
	.align		4
.L_858:
        /*0084*/ 	.byte	0x03, 0x19
        /*0086*/ 	.short	0x0024


	//----- nvinfo : EIATTR_PARAM_CBANK
	.align		4
        /*0088*/ 	.byte	0x04, 0x0a
        /*008a*/ 	.short	(.L_860 - .L_859)
	.align		4
.L_859:
        /*008c*/ 	.word	index@(.nv.constant0._Z20element_mul_kernel_tI6__halfEvPT_PKS1_S4_ffi)
        /*0090*/ 	.short	0x0380
        /*0092*/ 	.short	0x0024


	//----- nvinfo : EIATTR_SW_WAR
	.align		4
.L_860:
        /*0094*/ 	.byte	0x04, 0x36
        /*0096*/ 	.short	(.L_862 - .L_861)
.L_861:
        /*0098*/ 	.word	0x00000008
.L_862:


//--------------------- .nv.info.element_mul_kernel --------------------------
	.section	.nv.info.element_mul_kernel,"",@"SHT_CUDA_INFO"
	.sectionflags	@""
	.align	4


	//----- nvinfo : EIATTR_CUDA_API_VERSION
	.align		4
        /*0000*/ 	.byte	0x04, 0x37
        /*0002*/ 	.short	(.L_864 - .L_863)
.L_863:
        /*0004*/ 	.word	0x00000082


	//----- nvinfo : EIATTR_KPARAM_INFO
	.align		4
.L_864:
        /*0008*/ 	.byte	0x04, 0x17
        /*000a*/ 	.short	(.L_866 - .L_865)
.L_865:
        /*000c*/ 	.word	0x00000000
        /*0010*/ 	.short	0x0005
        /*0012*/ 	.short	0x0020
        /*0014*/ 	.byte	0x00, 0xf0, 0x11, 0x00


	//----- nvinfo : EIATTR_KPARAM_INFO
	.align		4
.L_866:
        /*0018*/ 	.byte	0x04, 0x17
        /*001a*/ 	.short	(.L_868 - .L_867)
.L_867:
        /*001c*/ 	.word	0x00000000
        /*0020*/ 	.short	0x0004
        /*0022*/ 	.short	0x001c
        /*0024*/ 	.byte	0x00, 0xf0, 0x11, 0x00


	//----- nvinfo : EIATTR_KPARAM_INFO
	.align		4
.L_868:
        /*0028*/ 	.byte	0x04, 0x17
        /*002a*/ 	.short	(.L_870 - .L_869)
.L_869:
        /*002c*/ 	.word	0x00000000
        /*0030*/ 	.short	0x0003
        /*0032*/ 	.short	0x0018
        /*0034*/ 	.byte	0x00, 0xf0, 0x11, 0x00


	//----- nvinfo : EIATTR_KPARAM_INFO
	.align		4
.L_870:
        /*0038*/ 	.byte	0x04, 0x17
        /*003a*/ 	.short	(.L_872 - .L_871)
.L_871:
        /*003c*/ 	.word	0x00000000
        /*0040*/ 	.short	0x0002
        /*0042*/ 	.short	0x0010
        /*0044*/ 	.byte	0x00, 0xf5, 0x21, 0x00


	//----- nvinfo : EIATTR_KPARAM_INFO
	.align		4
.L_872:
        /*0048*/ 	.byte	0x04, 0x17
        /*004a*/ 	.short	(.L_874 - .L_873)
.L_873:
        /*004c*/ 	.word	0x00000000
        /*0050*/ 	.short	0x0001
        /*0052*/ 	.short	0x0008
        /*0054*/ 	.byte	0x00, 0xf5, 0x21, 0x00


	//----- nvinfo : EIATTR_KPARAM_INFO
	.align		4
.L_874:
        /*0058*/ 	.byte	0x04, 0x17
        /*005a*/ 	.short	(.L_876 - .L_875)
.L_875:
        /*005c*/ 	.word	0x00000000
        /*0060*/ 	.short	0x0000
        /*0062*/ 	.short	0x0000
        /*0064*/ 	.byte	0x00, 0xf5, 0x21, 0x00


	//----- nvinfo : EIATTR_SPARSE_MMA_MASK
	.align		4
.L_876:
        /*0068*/ 	.byte	0x03, 0x50
        /*006a*/ 	.short	0x0000


	//----- nvinfo : EIATTR_MAXREG_COUNT
	.align		4
        /*006c*/ 	.byte	0x03, 0x1b
        /*006e*/ 	.short	0x00ff


	//----- nvinfo : EIATTR_MERCURY_ISA_VERSION
	.align		4
        /*0070*/ 	.byte	0x03, 0x5f
        /*0072*/ 	.short	0x0101


	//----- nvinfo : EIATTR_VRC_CTA_INIT_COUNT
	.align		4
        /*0074*/ 	.byte	0x02, 0x4a
	.zero		1
	.zero		1


	//----- nvinfo : EIATTR_EXIT_INSTR_OFFSETS
	.align		4
        /*0078*/ 	.byte	0x04, 0x1c
        /*007a*/ 	.short	(.L_878 - .L_877)


	//   ....[0]....
.L_877:
        /*007c*/ 	.word	0x00000070


	//   ....[1]....
        /*0080*/ 	.word	0x00000170


	//----- nvinfo : EIATTR_CBANK_PARAM_SIZE
	.align		4
.L_878:
        /*0084*/ 	.byte	0x03, 0x19
        /*0086*/ 	.short	0x0024


	//----- nvinfo : EIATTR_PARAM_CBANK
	.align		4
        /*0088*/ 	.byte	0x04, 0x0a
        /*008a*/ 	.short	(.L_880 - .L_879)
	.align		4
.L_879:
        /*008c*/ 	.word	index@(.nv.constant0.element_mul_kernel)
        /*0090*/ 	.short	0x0380
        /*0092*/ 	.short	0x0024


	//----- nvinfo : EIATTR_SW_WAR
	.align		4
.L_880:
        /*0094*/ 	.byte	0x04, 0x36
        /*0096*/ 	.short	(.L_882 - .L_881)
.L_881:
        /*0098*/ 	.word	0x00000008
.L_882:


//--------------------- .nv.info._Z20element_div_kernel_tIfEvPT_PKS0_S3_i --------------------------
	.section	.nv.info._Z20element_div_kernel_tIfEvPT_PKS0_S3_i,"",@"SHT_CUDA_INFO"
	.sectionflags	@""
	.align	4


	//----- nvinfo : EIATTR_CUDA_API_VERSION
	.align		4
        /*0000*/ 	.byte	0x04, 0x37
        /*0002*/ 	.short	(.L_884 - .L_883)
.L_883:
        /*0004*/ 	.word	0x00000082


	//----- nvinfo : EIATTR_KPARAM_INFO
	.align		4
.L_884:
        /*0008*/ 	.byte	0x04, 0x17
        /*000a*/ 	.short	(.L_886 - .L_885)
.L_885:
        /*000c*/ 	.word	0x00000000
        /*0010*/ 	.short	0x0003
        /*0012*/ 	.short	0x0018
        /*0014*/ 	.byte	0x00, 0xf0, 0x11, 0x00


	//----- nvinfo : EIATTR_KPARAM_INFO
	.align		4
.L_886:
        /*0018*/ 	.byte	0x04, 0x17
        /*001a*/ 	.short	(.L_888 - .L_887)
.L_887:
        /*001c*/ 	.word	0x00000000
        /*0020*/ 	.short	0x0002
        /*0022*/ 	.short	0x0010
        /*0024*/ 	.byte	0x00, 0xf5, 0x21, 0x00


	//----- nvinfo : EIATTR_KPARAM_INFO
	.align		4
.L_888:
        /*0028*/ 	.byte	0x04, 0x17
        /*002a*/ 	.short	(.L_890 - .L_889)
.L_889:
        /*002c*/ 	.word	0x00000000
        /*0030*/ 	.short	0x0001
        /*0032*/ 	.short	0x0008
        /*0034*/ 	.byte	0x00, 0xf5, 0x21, 0x00


	//----- nvinfo : EIATTR_KPARAM_INFO
	.align		4
.L_890:
        /*0038*/ 	.byte	0x04, 0x17
        /*003a*/ 	.short	(.L_892 - .L_891)
.L_891:
        /*003c*/ 	.word	0x00000000
        /*0040*/ 	.short	0x0000
        /*0042*/ 	.short	0x0000
        /*0044*/ 	.byte	0x00, 0xf5, 0x21, 0x00


	//----- nvinfo : EIATTR_SPARSE_MMA_MASK
	.align		4
.L_892:
        /*0048*/ 	.byte	0x03, 0x50
        /*004a*/ 	.short	0x0000


	//----- nvinfo : EIATTR_MAXREG_COUNT
	.align		4
        /*004c*/ 	.byte	0x03, 0x1b
        /*004e*/ 	.short	0x00ff


	//----- nvinfo : EIATTR_MERCURY_ISA_VERSION
	.align		4
        /*0050*/ 	.byte	0x03, 0x5f
        /*0052*/ 	.short	0x0101


	//----- nvinfo : EIATTR_VRC_CTA_INIT_COUNT
	.align		4
        /*0054*/ 	.byte	0x02, 0x4a
	.zero		1
	.zero		1


	//----- nvinfo : EIATTR_EXIT_INSTR_OFFSETS
	.align		4
        /*0058*/ 	.byte	0x04, 0x1c
        /*005a*/ 	.short	(.L_894 - .L_893)


	//   ....[0]....
.L_893:
        /*005c*/ 	.word	0x00000070


	//   ....[1]....
        /*0060*/ 	.word	0x00000210


	//----- nvinfo : EIATTR_CRS_STACK_SIZE
	.align		4
.L_894:
        /*0064*/ 	.byte	0x04, 0x1e
        /*0066*/ 	.short	(.L_896 - .L_895)
.L_895:
        /*0068*/ 	.word	0x00000000


	//----- nvinfo : EIATTR_CBANK_PARAM_SIZE
	.align		4
.L_896:
        /*006c*/ 	.byte	0x03, 0x19
        /*006e*/ 	.short	0x001c


	//----- nvinfo : EIATTR_PARAM_CBANK
	.align		4
        /*0070*/ 	.byte	0x04, 0x0a
        /*0072*/ 	.short	(.L_898 - .L_897)
	.align		4
.L_897:
        /*0074*/ 	.word	index@(.nv.constant0._Z20element_div_kernel_tIfEvPT_PKS0_S3_i)
        /*0078*/ 	.short	0x0380
        /*007a*/ 	.short	0x001c


	//----- nvinfo : EIATTR_SW_WAR
	.align		4
.L_898:
        /*007c*/ 	.byte	0x04, 0x36
        /*007e*/ 	.short	(.L_900 - .L_899)
.L_899:
        /*0080*/ 	.word	0x00000008
.L_900:


//--------------------- .nv.info._Z20element_div_kernel_tI13__nv_bfloat16EvPT_PKS1_S4_i --------------------------
	.section	.nv.info._Z20element_div_kernel_tI13__nv_bfloat16EvPT_PKS1_S4_i,"",@"SHT_CUDA_INFO"
	.sectionflags	@""
	.align	4


	//----- nvinfo : EIATTR_CUDA_API_VERSION
	.align		4
        /*0000*/ 	.byte	0x04, 0x37
        /*0002*/ 	.short	(.L_902 - .L_901)
.L_901:
        /*0004*/ 	.word	0x00000082


	//----- nvinfo : EIATTR_KPARAM_INFO
	.align		4
.L_902:
        /*0008*/ 	.byte	0x04, 0x17
        /*000a*/ 	.short	(.L_904 - .L_903)
.L_903:
        /*000c*/ 	.word	0x00000000
        /*0010*/ 	.short	0x0003
        /*0012*/ 	.short	0x0018
        /*0014*/ 	.byte	0x00, 0xf0, 0x11, 0x00


	//----- nvinfo : EIATTR_KPARAM_INFO
	.align		4
.L_904:
        /*0018*/ 	.byte	0x04, 0x17
        /*001a*/ 	.short	(.L_906 - .L_905)
.L_905:
        /*001c*/ 	.word	0x00000000
        /*0020*/ 	.short	0x0002
        /*0022*/ 	.short	0x0010
        /*0024*/ 	.byte	0x00, 0xf5, 0x21, 0x00


	//----- nvinfo : EIATTR_KPARAM_INFO
	.align		4
.L_906:
        /*0028*/ 	.byte	0x04, 0x17
        /*002a*/ 	.short	(.L_908 - .L_907)
.L_907:
        /*002c*/ 	.word	0x00000000
        /*0030*/ 	.short	0x0001
        /*0032*/ 	.short	0x0008
        /*0034*/ 	.byte	0x00, 0xf5, 0x21, 0x00


	//----- nvinfo : EIATTR_KPARAM_INFO
	.align		4
.L_908:
        /*0038*/ 	.byte	0x04, 0x17
        /*003a*/ 	.short	(.L_910 - .L_909)
.L_909:
        /*003c*/ 	.word	0x00000000
        /*0040*/ 	.short	0x0000
        /*0042*/ 	.short	0x0000
        /*0044*/ 	.byte	0x00, 0xf5, 0x21, 0x00


	//----- nvinfo : EIATTR_SPARSE_MMA_MASK
	.align		4
.L_910:
        /*0048*/ 	.byte	0x03, 0x50
        /*004a*/ 	.short	0x0000


	//----- nvinfo : EIATTR_MAXREG_COUNT
	.align		4
        /*004c*/ 	.byte	0x03, 0x1b
        /*004e*/ 	.short	0x00ff


	//----- nvinfo : EIATTR_MERCURY_ISA_VERSION
	.align		4
        /*0050*/ 	.byte	0x03, 0x5f
        /*0052*/ 	.short	0x0101


	//----- nvinfo : EIATTR_VRC_CTA_INIT_COUNT
	.align		4
        /*0054*/ 	.byte	0x02, 0x4a
	.zero		1
	.zero		1


	//----- nvinfo : EIATTR_EXIT_INSTR_OFFSETS
	.align		4
        /*0058*/ 	.byte	0x04, 0x1c
        /*005a*/ 	.short	(.L_912 - .L_911)


	//   ....[0]....
.L_911:
        /*005c*/ 	.word	0x00000070


	//   ....[1]....
        /*0060*/ 	.word	0x00000240


	//----- nvinfo : EIATTR_CRS_STACK_SIZE
	.align		4
.L_912:
        /*0064*/ 	.byte	0x04, 0x1e
        /*0066*/ 	.short	(.L_914 - .L_913)
.L_913:
        /*0068*/ 	.word	0x00000000


	//----- nvinfo : EIATTR_CBANK_PARAM_SIZE
	.align		4
.L_914:
        /*006c*/ 	.byte	0x03, 0x19
        /*006e*/ 	.short	0x001c


	//----- nvinfo : EIATTR_PARAM_CBANK
	.align		4
        /*0070*/ 	.byte	0x04, 0x0a
        /*0072*/ 	.short	(.L_916 - .L_915)
	.align		4
.L_915:
        /*0074*/ 	.word	index@(.nv.constant0._Z20element_div_kernel_tI13__nv_bfloat16EvPT_PKS1_S4_i)
        /*0078*/ 	.short	0x0380
        /*007a*/ 	.short	0x001c


	//----- nvinfo : EIATTR_SW_WAR
	.align		4
.L_916:
        /*007c*/ 	.byte	0x04, 0x36
        /*007e*/ 	.short	(.L_918 - .L_917)
.L_917:
        /*0080*/ 	.word	0x00000008
.L_918:


//--------------------- .nv.info._Z20element_div_kernel_tI6__halfEvPT_PKS1_S4_i --------------------------
	.section	.nv.info._Z20element_div_kernel_tI6__halfEvPT_PKS1_S4_i,"",@"SHT_CUDA_INFO"
	.sectionflags	@""
	.align	4


	//----- nvinfo : EIATTR_CUDA_API_VERSION
	.align		4
        /*0000*/ 	.byte	0x04, 0x37
        /*0002*/ 	.short	(.L_920 - .L_919)
.L_919:
        /*0004*/ 	.word	0x00000082


	//----- nvinfo : EIATTR_KPARAM_INFO
	.align		4
.L_920:
        /*0008*/ 	.byte	0x04, 0x17
        /*000a*/ 	.short	(.L_922 - .L_921)
.L_921:
        /*000c*/ 	.word	0x00000000
        /*0010*/ 	.short	0x0003
        /*0012*/ 	.short	0x0018
        /*0014*/ 	.byte	0x00, 0xf0, 0x11, 0x00


	//----- nvinfo : EIATTR_KPARAM_INFO
	.align		4
.L_922:
        /*0018*/ 	.byte	0x04, 0x17
        /*001a*/ 	.short	(.L_924 - .L_923)
.L_923:
        /*001c*/ 	.word	0x00000000
        /*0020*/ 	.short	0x0002
        /*0022*/ 	.short	0x0010
        /*0024*/ 	.byte	0x00, 0xf5, 0x21, 0x00


	//----- nvinfo : EIATTR_KPARAM_INFO
	.align		4
.L_924:
        /*0028*/ 	.byte	0x04, 0x17
        /*002a*/ 	.short	(.L_926 - .L_925)
.L_925:
        /*002c*/ 	.word	0x00000000
        /*0030*/ 	.short	0x0001
        /*0032*/ 	.short	0x0008
        /*0034*/ 	.byte	0x00, 0xf5, 0x21, 0x00


	//----- nvinfo : EIATTR_KPARAM_INFO
	.align		4
.L_926:
        /*0038*/ 	.byte	0x04, 0x17
        /*003a*/ 	.short	(.L_928 - .L_927)
.L_927:
        /*003c*/ 	.word	0x00000000
        /*0040*/ 	.short	0x0000
        /*0042*/ 	.short	0x0000
        /*0044*/ 	.byte	0x00, 0xf5, 0x21, 0x00


	//----- nvinfo : EIATTR_SPARSE_MMA_MASK
	.align		4
.L_928:
        /*0048*/ 	.byte	0x03, 0x50
        /*004a*/ 	.short	0x0000


	//----- nvinfo : EIATTR_MAXREG_COUNT
	.align		4
        /*004c*/ 	.byte	0x03, 0x1b
        /*004e*/ 	.short	0x00ff


	//----- nvinfo : EIATTR_MERCURY_ISA_VERSION
	.align		4
        /*0050*/ 	.byte	0x03, 0x5f
        /*0052*/ 	.short	0x0101


	//----- nvinfo : EIATTR_VRC_CTA_INIT_COUNT
	.align		4
        /*0054*/ 	.byte	0x02, 0x4a
	.zero		1
	.zero		1


	//----- nvinfo : EIATTR_EXIT_INSTR_OFFSETS
	.align		4
        /*0058*/ 	.byte	0x04, 0x1c
        /*005a*/ 	.short	(.L_930 - .L_929)


	//   ....[0]....
.L_929:
        /*005c*/ 	.word	0x00000070


	//   ....[1]....
        /*0060*/ 	.word	0x00000240


	//----- nvinfo : EIATTR_CRS_STACK_SIZE
	.align		4
.L_930:
        /*0064*/ 	.byte	0x04, 0x1e
        /*0066*/ 	.short	(.L_932 - .L_931)
.L_931:
        /*0068*/ 	.word	0x00000000


	//----- nvinfo : EIATTR_CBANK_PARAM_SIZE
	.align		4
.L_932:
        /*006c*/ 	.byte	0x03, 0x19
        /*006e*/ 	.short	0x001c


	//----- nvinfo : EIATTR_PARAM_CBANK
	.align		4
        /*0070*/ 	.byte	0x04, 0x0a
        /*0072*/ 	.short	(.L_934 - .L_933)
	.align		4
.L_933:
        /*0074*/ 	.word	index@(.nv.constant0._Z20element_div_kernel_tI6__halfEvPT_PKS1_S4_i)
        /*0078*/ 	.short	0x0380
        /*007a*/ 	.short	0x001c


	//----- nvinfo : EIATTR_SW_WAR
	.align		4
.L_934:
        /*007c*/ 	.byte	0x04, 0x36
        /*007e*/ 	.short	(.L_936 - .L_935)
.L_935:
        /*0080*/ 	.word	0x00000008
.L_936:


//--------------------- .nv.info.element_div_kernel --------------------------
	.section	.nv.info.element_div_kernel,"",@"SHT_CUDA_INFO"
	.sectionflags	@""
	.align	4


	//----- nvinfo : EIATTR_CUDA_API_VERSION
	.align		4
        /*0000*/ 	.byte	0x04, 0x37
        /*0002*/ 	.short	(.L_938 - .L_937)
.L_937:
        /*0004*/ 	.word	0x00000082


	//----- nvinfo : EIATTR_KPARAM_INFO
	.align		4
.L_938:
        /*0008*/ 	.byte	0x04, 0x17
        /*000a*/ 	.short	(.L_940 - .L_939)
.L_939:
        /*000c*/ 	.word	0x00000000
        /*0010*/ 	.short	0x0003
        /*0012*/ 	.short	0x0018
        /*0014*/ 	.byte	0x00, 0xf0, 0x11, 0x00


	//----- nvinfo : EIATTR_KPARAM_INFO
	.align		4
.L_940:
        /*0018*/ 	.byte	0x04, 0x17
        /*001a*/ 	.short	(.L_942 - .L_941)
.L_941:
        /*001c*/ 	.word	0x00000000
        /*0020*/ 	.short	0x0002
        /*0022*/ 	.short	0x0010
        /*0024*/ 	.byte	0x00, 0xf5, 0x21, 0x00


	//----- nvinfo : EIATTR_KPARAM_INFO
	.align		4
.L_942:
        /*0028*/ 	.byte	0x04, 0x17
        /*002a*/ 	.short	(.L_944 - .L_943)
.L_943:
        /*002c*/ 	.word	0x00000000
        /*0030*/ 	.short	0x0001
        /*0032*/ 	.short	0x0008
        /*0034*/ 	.byte	0x00, 0xf5, 0x21, 0x00


	//----- nvinfo : EIATTR_KPARAM_INFO
	.align		4
.L_944:
        /*0038*/ 	.byte	0x04, 0x17
        /*003a*/ 	.short	(.L_946 - .L_945)
.L_945:
        /*003c*/ 	.word	0x00000000
        /*0040*/ 	.short	0x0000
        /*0042*/ 	.short	0x0000
        /*0044*/ 	.byte	0x00, 0xf5, 0x21, 0x00


	//----- nvinfo : EIATTR_SPARSE_MMA_MASK
	.align		4
.L_946:
        /*0048*/ 	.byte	0x03, 0x50
        /*004a*/ 	.short	0x0000


	//----- nvinfo : EIATTR_MAXREG_COUNT
	.align		4
        /*004c*/ 	.byte	0x03, 0x1b
        /*004e*/ 	.short	0x00ff


	//----- nvinfo : EIATTR_MERCURY_ISA_VERSION
	.align		4
        /*0050*/ 	.byte	0x03, 0x5f
        /*0052*/ 	.short	0x0101


	//----- nvinfo : EIATTR_VRC_CTA_INIT_COUNT
	.align		4
        /*0054*/ 	.byte	0x02, 0x4a
	.zero		1
	.zero		1


	//----- nvinfo : EIATTR_EXIT_INSTR_OFFSETS
	.align		4
        /*0058*/ 	.byte	0x04, 0x1c
        /*005a*/ 	.short	(.L_948 - .L_947)


	//   ....[0]....
.L_947:
        /*005c*/ 	.word	0x00000070


	//   ....[1]....
        /*0060*/ 	.word	0x00000240


	//----- nvinfo : EIATTR_CRS_STACK_SIZE
	.align		4
.L_948:
        /*0064*/ 	.byte	0x04, 0x1e
        /*0066*/ 	.short	(.L_950 - .L_949)
.L_949:
        /*0068*/ 	.word	0x00000000


	//----- nvinfo : EIATTR_CBANK_PARAM_SIZE
	.align		4
.L_950:
        /*006c*/ 	.byte	0x03, 0x19
        /*006e*/ 	.short	0x001c


	//----- nvinfo : EIATTR_PARAM_CBANK
	.align		4
        /*0070*/ 	.byte	0x04, 0x0a
        /*0072*/ 	.short	(.L_952 - .L_951)
	.align		4
.L_951:
        /*0074*/ 	.word	index@(.nv.constant0.element_div_kernel)
        /*0078*/ 	.short	0x0380
        /*007a*/ 	.short	0x001c


	//----- nvinfo : EIATTR_SW_WAR
	.align		4
.L_952:
        /*007c*/ 	.byte	0x04, 0x36
        /*007e*/ 	.short	(.L_954 - .L_953)
.L_953:
        /*0080*/ 	.word	0x00000008
.L_954:


//--------------------- .nv.info.weight_update_bf16_kernel --------------------------
	.section	.nv.info.weight_update_bf16_kernel,"",@"SHT_CUDA_INFO"
	.sectionflags	@""
	.align	4


	//----- nvinfo : EIATTR_CUDA_API_VERSION
	.align		4
        /*0000*/ 	.byte	0x04, 0x37
        /*0002*/ 	.short	(.L_956 - .L_955)
.L_955:
        /*0004*/ 	.word	0x00000082


	//----- nvinfo : EIATTR_KPARAM_INFO
	.align		4
.L_956:
        /*0008*/ 	.byte	0x04, 0x17
        /*000a*/ 	.short	(.L_958 - .L_957)
.L_957:
        /*000c*/ 	.word	0x00000000
        /*0010*/ 	.short	0x0003
        /*0012*/ 	.short	0x0014
        /*0014*/ 	.byte	0x00, 0xf0, 0x11, 0x00


	//----- nvinfo : EIATTR_KPARAM_INFO
	.align		4
.L_958:
        /*0018*/ 	.byte	0x04, 0x17
        /*001a*/ 	.short	(.L_960 - .L_959)
.L_959:
        /*001c*/ 	.word	0x00000000
        /*0020*/ 	.short	0x0002
        /*0022*/ 	.short	0x0010
        /*0024*/ 	.byte	0x00, 0xf0, 0x11, 0x00


	//----- nvinfo : EIATTR_KPARAM_INFO
	.align		4
.L_960:
        /*0028*/ 	.byte	0x04, 0x17
        /*002a*/ 	.short	(.L_962 - .L_961)
.L_961:
        /*002c*/ 	.word	0x00000000
        /*0030*/ 	.short	0x0001
        /*0032*/ 	.short	0x0008
        /*0034*/ 	.byte	0x00, 0xf5, 0x21, 0x00


	//----- nvinfo : EIATTR_KPARAM_INFO
	.align		4
.L_962:
        /*0038*/ 	.byte	0x04, 0x17
        /*003a*/ 	.short	(.L_964 - .L_963)
.L_963:
        /*003c*/ 	.word	0x00000000
        /*0040*/ 	.short	0x0000
        /*0042*/ 	.short	0x0000
        /*0044*/ 	.byte	0x00, 0xf5, 0x21, 0x00


	//----- nvinfo : EIATTR_SPARSE_MMA_MASK
	.align		4
.L_964:
        /*0048*/ 	.byte	0x03, 0x50
        /*004a*/ 	.short	0x0000


	//----- nvinfo : EIATTR_MAXREG_COUNT
	.align		4
        /*004c*/ 	.byte	0x03, 0x1b
        /*004e*/ 	.short	0x00ff


	//----- nvinfo : EIATTR_MERCURY_ISA_VERSION
	.align		4
        /*0050*/ 	.byte	0x03, 0x5f
        /*0052*/ 	.short	0x0101


	//----- nvinfo : EIATTR_VRC_CTA_INIT_COUNT
	.align		4
        /*0054*/ 	.byte	0x02, 0x4a
	.zero		1
	.zero		1


	//----- nvinfo : EIATTR_EXIT_INSTR_OFFSETS
	.align		4
        /*0058*/ 	.byte	0x04, 0x1c
        /*005a*/ 	.short	(.L_966 - .L_965)


	//   ....[0]....
.L_965:
        /*005c*/ 	.word	0x00000070


	//   ....[1]....
        /*0060*/ 	.word	0x00000150


	//----- nvinfo : EIATTR_CBANK_PARAM_SIZE
	.align		4
.L_966:
        /*0064*/ 	.byte	0x03, 0x19
        /*0066*/ 	.short	0x0018


	//----- nvinfo : EIATTR_PARAM_CBANK
	.align		4
        /*0068*/ 	.byte	0x04, 0x0a
        /*006a*/ 	.short	(.L_968 - .L_967)
	.align		4
.L_967:
        /*006c*/ 	.word	index@(.nv.constant0.weight_update_bf16_kernel)
        /*0070*/ 	.short	0x0380
        /*0072*/ 	.short	0x0018


	//----- nvinfo : EIATTR_SW_WAR
	.align		4
.L_968:
        /*0074*/ 	.byte	0x04, 0x36
        /*0076*/ 	.short	(.L_970 - .L_969)
.L_969:
        /*0078*/ 	.word	0x00000008
.L_970:


//--------------------- .nv.info.weight_update_fp16_kernel --------------------------
	.section	.nv.info.weight_update_fp16_kernel,"",@"SHT_CUDA_INFO"
	.sectionflags	@""
	.align	4


	//----- nvinfo : EIATTR_CUDA_API_VERSION
	.align		4
        /*0000*/ 	.byte	0x04, 0x37
        /*0002*/ 	.short	(.L_972 - .L_971)
.L_971:
        /*0004*/ 	.word	0x00000082


	//----- nvinfo : EIATTR_KPARAM_INFO
	.align		4
.L_972:
        /*0008*/ 	.byte	0x04, 0x17
        /*000a*/ 	.short	(.L_974 - .L_973)
.L_973:
        /*000c*/ 	.word	0x00000000
        /*0010*/ 	.short	0x0003
        /*0012*/ 	.short	0x0014
        /*0014*/ 	.byte	0x00, 0xf0, 0x11, 0x00


	//----- nvinfo : EIATTR_KPARAM_INFO
	.align		4
.L_974:
        /*0018*/ 	.byte	0x04, 0x17
        /*001a*/ 	.short	(.L_976 - .L_975)
.L_975:
        /*001c*/ 	.word	0x00000000
        /*0020*/ 	.short	0x0002
        /*0022*/ 	.short	0x0010
        /*0024*/ 	.byte	0x00, 0xf0, 0x11, 0x00


	//----- nvinfo : EIATTR_KPARAM_INFO
	.align		4
.L_976:
        /*0028*/ 	.byte	0x04, 0x17
        /*002a*/ 	.short	(.L_978 - .L_977)
.L_977:
        /*002c*/ 	.word	0x00000000
        /*0030*/ 	.short	0x0001
        /*0032*/ 	.short	0x0008
        /*0034*/ 	.byte	0x00, 0xf5, 0x21, 0x00


	//----- nvinfo : EIATTR_KPARAM_INFO
	.align		4
.L_978:
        /*0038*/ 	.byte	0x04, 0x17
        /*003a*/ 	.short	(.L_980 - .L_979)
.L_979:
        /*003c*/ 	.word	0x00000000
        /*0040*/ 	.short	0x0000
        /*0042*/ 	.short	0x0000
        /*0044*/ 	.byte	0x00, 0xf5, 0x21, 0x00


	//----- nvinfo : EIATTR_SPARSE_MMA_MASK
	.align		4
.L_980:
        /*0048*/ 	.byte	0x03, 0x50
        /*004a*/ 	.short	0x0000


	//----- nvinfo : EIATTR_MAXREG_COUNT
	.align		4
        /*004c*/ 	.byte	0x03, 0x1b
        /*004e*/ 	.short	0x00ff


	//----- nvinfo : EIATTR_MERCURY_ISA_VERSION
	.align		4
        /*0050*/ 	.byte	0x03, 0x5f
        /*0052*/ 	.short	0x0101


	//----- nvinfo : EIATTR_VRC_CTA_INIT_COUNT
	.align		4
        /*0054*/ 	.byte	0x02, 0x4a
	.zero		1
	.zero		1


	//----- nvinfo : EIATTR_EXIT_INSTR_OFFSETS
	.align		4
        /*0058*/ 	.byte	0x04, 0x1c
        /*005a*/ 	.short	(.L_982 - .L_981)


	//   ....[0]....
.L_981:
        /*005c*/ 	.word	0x00000070


	//   ....[1]....
        /*0060*/ 	.word	0x00000150


	//----- nvinfo : EIATTR_CBANK_PARAM_SIZE
	.align		4
.L_982:
        /*0064*/ 	.byte	0x03, 0x19
        /*0066*/ 	.short	0x0018


	//----- nvinfo : EIATTR_PARAM_CBANK
	.align		4
        /*0068*/ 	.byte	0x04, 0x0a
        /*006a*/ 	.short	(.L_984 - .L_983)
	.align		4
.L_983:
        /*006c*/ 	.word	index@(.nv.constant0.weight_update_fp16_kernel)
        /*0070*/ 	.short	0x0380
        /*0072*/ 	.short	0x0018


	//----- nvinfo : EIATTR_SW_WAR
	.align		4
.L_984:
        /*0074*/ 	.byte	0x04, 0x36
        /*0076*/ 	.short	(.L_986 - .L_985)
.L_985:
        /*0078*/ 	.word	0x00000008
.L_986:


//--------------------- .nv.info.fill_matrix_kernel --------------------------
	.section	.nv.info.fill_matrix_kernel,"",@"SHT_CUDA_INFO"
	.sectionflags	@""
	.align	4


	//----- nvinfo : EIATTR_CUDA_API_VERSION
	.align		4
        /*0000*/ 	.byte	0x04, 0x37
        /*0002*/ 	.short	(.L_988 - .L_987)
.L_987:
        /*0004*/ 	.word	0x00000082


	//----- nvinfo : EIATTR_KPARAM_INFO
	.align		4
.L_988:
        /*0008*/ 	.byte	0x04, 0x17
        /*000a*/ 	.short	(.L_990 - .L_989)
.L_989:
        /*000c*/ 	.word	0x00000000
        /*0010*/ 	.short	0x0002
        /*0012*/ 	.short	0x000c
        /*0014*/ 	.byte	0x00, 0xf0, 0x11, 0x00


	//----- nvinfo : EIATTR_KPARAM_INFO
	.align		4
.L_990:
        /*0018*/ 	.byte	0x04, 0x17
        /*001a*/ 	.short	(.L_992 - .L_991)
.L_991:
        /*001c*/ 	.word	0x00000000
        /*0020*/ 	.short	0x0001
        /*0022*/ 	.short	0x0008
        /*0024*/ 	.byte	0x00, 0xf0, 0x11, 0x00


	//----- nvinfo : EIATTR_KPARAM_INFO
	.align		4
.L_992:
        /*0028*/ 	.byte	0x04, 0x17
        /*002a*/ 	.short	(.L_994 - .L_993)
.L_993:
        /*002c*/ 	.word	0x00000000
        /*0030*/ 	.short	0x0000
        /*0032*/ 	.short	0x0000
        /*0034*/ 	.byte	0x00, 0xf5, 0x21, 0x00


	//----- nvinfo : EIATTR_SPARSE_MMA_MASK
	.align		4
.L_994:
        /*0038*/ 	.byte	0x03, 0x50
        /*003a*/ 	.short	0x0000


	//----- nvinfo : EIATTR_MAXREG_COUNT
	.align		4
        /*003c*/ 	.byte	0x03, 0x1b
        /*003e*/ 	.short	0x00ff


	//----- nvinfo : EIATTR_MERCURY_ISA_VERSION
	.align		4
        /*0040*/ 	.byte	0x03, 0x5f
        /*0042*/ 	.short	0x0101


	//----- nvinfo : EIATTR_VRC_CTA_INIT_COUNT
	.align		4
        /*0044*/ 	.byte	0x02, 0x4a
	.zero		1
	.zero		1


	//----- nvinfo : EIATTR_EXIT_INSTR_OFFSETS
	.align		4
        /*0048*/ 	.byte	0x04, 0x1c
        /*004a*/ 	.short	(.L_996 - .L_995)


	//   ....[0]....
.L_995:
        /*004c*/ 	.word	0x00000070


	//   ....[1]....
        /*0050*/ 	.word	0x000000d0


	//----- nvinfo : EIATTR_CBANK_PARAM_SIZE
	.align		4
.L_996:
        /*0054*/ 	.byte	0x03, 0x19
        /*0056*/ 	.short	0x0010


	//----- nvinfo : EIATTR_PARAM_CBANK
	.align		4
        /*0058*/ 	.byte	0x04, 0x0a
        /*005a*/ 	.short	(.L_998 - .L_997)
	.align		4
.L_997:
        /*005c*/ 	.word	index@(.nv.constant0.fill_matrix_kernel)
        /*0060*/ 	.short	0x0380
        /*0062*/ 	.short	0x0010


	//----- nvinfo : EIATTR_SW_WAR
	.align		4
.L_998:
        /*0064*/ 	.byte	0x04, 0x36
        /*0066*/ 	.short	(.L_1000 - .L_999)
.L_999:
        /*0068*/ 	.word	0x00000008
.L_1000:


//--------------------- .nv.info._Z20zero_matrix_kernel_tI13__nv_bfloat16EvPT_i --------------------------
	.section	.nv.info._Z20zero_matrix_kernel_tI13__nv_bfloat16EvPT_i,"",@"SHT_CUDA_INFO"
	.sectionflags	@""
	.align	4


	//----- nvinfo : EIATTR_CUDA_API_VERSION
	.align		4
        /*0000*/ 	.byte	0x04, 0x37
        /*0002*/ 	.short	(.L_1002 - .L_1001)
.L_1001:
        /*0004*/ 	.word	0x00000082


	//----- nvinfo : EIATTR_KPARAM_INFO
	.align		4
.L_1002:
        /*0008*/ 	.byte	0x04, 0x17
        /*000a*/ 	.short	(.L_1004 - .L_1003)
.L_1003:
        /*000c*/ 	.word	0x00000000
        /*0010*/ 	.short	0x0001
        /*0012*/ 	.short	0x0008
        /*0014*/ 	.byte	0x00, 0xf0, 0x11, 0x00


	//----- nvinfo : EIATTR_KPARAM_INFO
	.align		4
.L_1004:
        /*0018*/ 	.byte	0x04, 0x17
        /*001a*/ 	.short	(.L_1006 - .L_1005)
.L_1005:
        /*001c*/ 	.word	0x00000000
        /*0020*/ 	.short	0x0000
        /*0022*/ 	.short	0x0000
        /*0024*/ 	.byte	0x00, 0xf5, 0x21, 0x00


	//----- nvinfo : EIATTR_SPARSE_MMA_MASK
	.align		4
.L_1006:
        /*0028*/ 	.byte	0x03, 0x50
        /*002a*/ 	.short	0x0000


	//----- nvinfo : EIATTR_MAXREG_COUNT
	.align		4
        /*002c*/ 	.byte	0x03, 0x1b
        /*002e*/ 	.short	0x00ff


	//----- nvinfo : EIATTR_MERCURY_ISA_VERSION
	.align		4
        /*0030*/ 	.byte	0x03, 0x5f
        /*0032*/ 	.short	0x0101


	//----- nvinfo : EIATTR_VRC_CTA_INIT_COUNT
	.align		4
        /*0034*/ 	.byte	0x02, 0x4a
	.zero		1
	.zero		1


	//----- nvinfo : EIATTR_EXIT_INSTR_OFFSETS
	.align		4
        /*0038*/ 	.byte	0x04, 0x1c
        /*003a*/ 	.short	(.L_1008 - .L_1007)


	//   ....[0]....
.L_1007:
        /*003c*/ 	.word	0x00000070


	//   ....[1]....
        /*0040*/ 	.word	0x000000c0


	//----- nvinfo : EIATTR_CBANK_PARAM_SIZE
	.align		4
.L_1008:
        /*0044*/ 	.byte	0x03, 0x19
        /*0046*/ 	.short	0x000c


	//----- nvinfo : EIATTR_PARAM_CBANK
	.align		4
        /*0048*/ 	.byte	0x04, 0x0a
        /*004a*/ 	.short	(.L_1010 - .L_1009)
	.align		4
.L_1009:
        /*004c*/ 	.word	index@(.nv.constant0._Z20zero_matrix_kernel_tI13__nv_bfloat16EvPT_i)
        /*0050*/ 	.short	0x0380
        /*0052*/ 	.short	0x000c


	//----- nvinfo : EIATTR_SW_WAR
	.align		4
.L_1010:
        /*0054*/ 	.byte	0x04, 0x36
        /*0056*/ 	.short	(.L_1012 - .L_1011)
.L_1011:
        /*0058*/ 	.word	0x00000008
.L_1012:


//--------------------- .nv.info._Z20zero_matrix_kernel_tI6__halfEvPT_i --------------------------
	.section	.nv.info._Z20zero_matrix_kernel_tI6__halfEvPT_i,"",@"SHT_CUDA_INFO"
	.sectionflags	@""
	.align	4


	//----- nvinfo : EIATTR_CUDA_API_VERSION
	.align		4
        /*0000*/ 	.byte	0x04, 0x37
        /*0002*/ 	.short	(.L_1014 - .L_1013)
.L_1013:
        /*0004*/ 	.word	0x00000082


	//----- nvinfo : EIATTR_KPARAM_INFO
	.align		4
.L_1014:
        /*0008*/ 	.byte	0x04, 0x17
        /*000a*/ 	.short	(.L_1016 - .L_1015)
.L_1015:
        /*000c*/ 	.word	0x00000000
        /*0010*/ 	.short	0x0001
        /*0012*/ 	.short	0x0008
        /*0014*/ 	.byte	0x00, 0xf0, 0x11, 0x00


	//----- nvinfo : EIATTR_KPARAM_INFO
	.align		4
.L_1016:
        /*0018*/ 	.byte	0x04, 0x17
        /*001a*/ 	.short	(.L_1018 - .L_1017)
.L_1017:
        /*001c*/ 	.word	0x00000000
        /*0020*/ 	.short	0x0000
        /*0022*/ 	.short	0x0000
        /*0024*/ 	.byte	0x00, 0xf5, 0x21, 0x00


	//----- nvinfo : EIATTR_SPARSE_MMA_MASK
	.align		4
.L_1018:
        /*0028*/ 	.byte	0x03, 0x50
        /*002a*/ 	.short	0x0000


	//----- nvinfo : EIATTR_MAXREG_COUNT
	.align		4
        /*002c*/ 	.byte	0x03, 0x1b
        /*002e*/ 	.short	0x00ff


	//----- nvinfo : EIATTR_MERCURY_ISA_VERSION
	.align		4
        /*0030*/ 	.byte	0x03, 0x5f
        /*0032*/ 	.short	0x0101


	//----- nvinfo : EIATTR_VRC_CTA_INIT_COUNT
	.align		4
        /*0034*/ 	.byte	0x02, 0x4a
	.zero		1
	.zero		1


	//----- nvinfo : EIATTR_EXIT_INSTR_OFFSETS
	.align		4
        /*0038*/ 	.byte	0x04, 0x1c
        /*003a*/ 	.short	(.L_1020 - .L_1019)


	//   ....[0]....
.L_1019:
        /*003c*/ 	.word	0x00000070


	//   ....[1]....
        /*0040*/ 	.word	0x000000c0


	//----- nvinfo : EIATTR_CBANK_PARAM_SIZE
	.align		4
.L_1020:
        /*0044*/ 	.byte	0x03, 0x19
        /*0046*/ 	.short	0x000c


	//----- nvinfo : EIATTR_PARAM_CBANK
	.align		4
        /*0048*/ 	.byte	0x04, 0x0a
        /*004a*/ 	.short	(.L_1022 - .L_1021)
	.align		4
.L_1021:
        /*004c*/ 	.word	index@(.nv.constant0._Z20zero_matrix_kernel_tI6__halfEvPT_i)
        /*0050*/ 	.short	0x0380
        /*0052*/ 	.short	0x000c


	//----- nvinfo : EIATTR_SW_WAR
	.align		4
.L_1022:
        /*0054*/ 	.byte	0x04, 0x36
        /*0056*/ 	.short	(.L_1024 - .L_1023)
.L_1023:
        /*0058*/ 	.word	0x00000008
.L_1024:


//--------------------- .nv.info._Z20zero_matrix_kernel_tIfEvPT_i --------------------------
	.section	.nv.info._Z20zero_matrix_kernel_tIfEvPT_i,"",@"SHT_CUDA_INFO"
	.sectionflags	@""
	.align	4


	//----- nvinfo : EIATTR_CUDA_API_VERSION
	.align		4
        /*0000*/ 	.byte	0x04, 0x37
        /*0002*/ 	.short	(.L_1026 - .L_1025)
.L_1025:
        /*0004*/ 	.word	0x00000082


	//----- nvinfo : EIATTR_KPARAM_INFO
	.align		4
.L_1026:
        /*0008*/ 	.byte	0x04, 0x17
        /*000a*/ 	.short	(.L_1028 - .L_1027)
.L_1027:
        /*000c*/ 	.word	0x00000000
        /*0010*/ 	.short	0x0001
        /*0012*/ 	.short	0x0008
        /*0014*/ 	.byte	0x00, 0xf0, 0x11, 0x00


	//----- nvinfo : EIATTR_KPARAM_INFO
	.align		4
.L_1028:
        /*0018*/ 	.byte	0x04, 0x17
        /*001a*/ 	.short	(.L_1030 - .L_1029)
.L_1029:
        /*001c*/ 	.word	0x00000000
        /*0020*/ 	.short	0x0000
        /*0022*/ 	.short	0x0000
        /*0024*/ 	.byte	0x00, 0xf5, 0x21, 0x00


	//----- nvinfo : EIATTR_SPARSE_MMA_MASK
	.align		4
.L_1030:
        /*0028*/ 	.byte	0x03, 0x50
        /*002a*/ 	.short	0x0000


	//----- nvinfo : EIATTR_MAXREG_COUNT
	.align		4
        /*002c*/ 	.byte	0x03, 0x1b
        /*002e*/ 	.short	0x00ff


	//----- nvinfo : EIATTR_MERCURY_ISA_VERSION
	.align		4
        /*0030*/ 	.byte	0x03, 0x5f
        /*0032*/ 	.short	0x0101


	//----- nvinfo : EIATTR_VRC_CTA_INIT_COUNT
	.align		4
        /*0034*/ 	.byte	0x02, 0x4a
	.zero		1
	.zero		1


	//----- nvinfo : EIATTR_EXIT_INSTR_OFFSETS
	.align		4
        /*0038*/ 	.byte	0x04, 0x1c
        /*003a*/ 	.short	(.L_1032 - .L_1031)


	//   ....[0]....
.L_1031:
        /*003c*/ 	.word	0x00000070


	//   ....[1]....
        /*0040*/ 	.word	0x000000c0


	//----- nvinfo : EIATTR_CBANK_PARAM_SIZE
	.align		4
.L_1032:
        /*0044*/ 	.byte	0x03, 0x19
        /*0046*/ 	.short	0x000c


	//----- nvinfo : EIATTR_PARAM_CBANK
	.align		4
        /*0048*/ 	.byte	0x04, 0x0a
        /*004a*/ 	.short	(.L_1034 - .L_1033)
	.align		4
.L_1033:
        /*004c*/ 	.word	index@(.nv.constant0._Z20zero_matrix_kernel_tIfEvPT_i)
        /*0050*/ 	.short	0x0380
        /*0052*/ 	.short	0x000c


	//----- nvinfo : EIATTR_SW_WAR
	.align		4
.L_1034:
        /*0054*/ 	.byte	0x04, 0x36
        /*0056*/ 	.short	(.L_1036 - .L_1035)
.L_1035:
        /*0058*/ 	.word	0x00000008
.L_1036:


//--------------------- .nv.info._Z17add_bias_kernel_tI13__nv_bfloat16EvPT_PKS1_ii --------------------------
	.section	.nv.info._Z17add_bias_kernel_tI13__nv_bfloat16EvPT_PKS1_ii,"",@"SHT_CUDA_INFO"
	.sectionflags	@""
	.align	4


	//----- nvinfo : EIATTR_CUDA_API_VERSION
	.align		4
        /*0000*/ 	.byte	0x04, 0x37
        /*0002*/ 	.short	(.L_1038 - .L_1037)
.L_1037:
        /*0004*/ 	.word	0x00000082


	//----- nvinfo : EIATTR_KPARAM_INFO
	.align		4
.L_1038:
        /*0008*/ 	.byte	0x04, 0x17
        /*000a*/ 	.short	(.L_1040 - .L_1039)
.L_1039:
        /*000c*/ 	.word	0x00000000
        /*0010*/ 	.short	0x0003
        /*0012*/ 	.short	0x0014
        /*0014*/ 	.byte	0x00, 0xf0, 0x11, 0x00


	//----- nvinfo : EIATTR_KPARAM_INFO
	.align		4
.L_1040:
        /*0018*/ 	.byte	0x04, 0x17
        /*001a*/ 	.short	(.L_1042 - .L_1041)
.L_1041:
        /*001c*/ 	.word	0x00000000
        /*0020*/ 	.short	0x0002
        /*0022*/ 	.short	0x0010
        /*0024*/ 	.byte	0x00, 0xf0, 0x11, 0x00


	//----- nvinfo : EIATTR_KPARAM_INFO
	.align		4
.L_1042:
        /*0028*/ 	.byte	0x04, 0x17
        /*002a*/ 	.short	(.L_1044 - .L_1043)
.L_1043:
        /*002c*/ 	.word	0x00000000
        /*0030*/ 	.short	0x0001
        /*0032*/ 	.short	0x0008
        /*0034*/ 	.byte	0x00, 0xf5, 0x21, 0x00


	//----- nvinfo : EIATTR_KPARAM_INFO
	.align		4
.L_1044:
        /*0038*/ 	.byte	0x04, 0x17
        /*003a*/ 	.short	(.L_1046 - .L_1045)
.L_1045:
        /*003c*/ 	.word	0x00000000
        /*0040*/ 	.short	0x0000
        /*0042*/ 	.short	0x0000
        /*0044*/ 	.byte	0x00, 0xf5, 0x21, 0x00


	//----- nvinfo : EIATTR_SPARSE_MMA_MASK
	.align		4
.L_1046:
        /*0048*/ 	.byte	0x03, 0x50
        /*004a*/ 	.short	0x0000


	//----- nvinfo : EIATTR_MAXREG_COUNT
	.align		4
        /*004c*/ 	.byte	0x03, 0x1b
        /*004e*/ 	.short	0x00ff


	//----- nvinfo : EIATTR_MERCURY_ISA_VERSION
	.align		4
        /*0050*/ 	.byte	0x03, 0x5f
        /*0052*/ 	.short	0x0101


	//----- nvinfo : EIATTR_VRC_CTA_INIT_COUNT
	.align		4
        /*0054*/ 	.byte	0x02, 0x4a
	.zero		1
	.zero		1


	//----- nvinfo : EIATTR_EXIT_INSTR_OFFSETS
	.align		4
        /*0058*/ 	.byte	0x04, 0x1c
        /*005a*/ 	.short	(.L_1048 - .L_1047)


	//   ....[0]....
.L_1047:
        /*005c*/ 	.word	0x00000080


	//   ....[1]....
        /*0060*/ 	.word	0x000002a0


	//----- nvinfo : EIATTR_CBANK_PARAM_SIZE
	.align		4
.L_1048:
        /*0064*/ 	.byte	0x03, 0x19
        /*0066*/ 	.short	0x0018


	//----- nvinfo : EIATTR_PARAM_CBANK
	.align		4
        /*0068*/ 	.byte	0x04, 0x0a
        /*006a*/ 	.short	(.L_1050 - .L_1049)
	.align		4
.L_1049:
        /*006c*/ 	.word	index@(.nv.constant0._Z17add_bias_kernel_tI13__nv_bfloat16EvPT_PKS1_ii)
        /*0070*/ 	.short	0x0380
        /*0072*/ 	.short	0x0018


	//----- nvinfo : EIATTR_SW_WAR
	.align		4
.L_1050:
        /*0074*/ 	.byte	0x04, 0x36
        /*0076*/ 	.short	(.L_1052 - .L_1051)
.L_1051:
        /*0078*/ 	.word	0x00000008
.L_1052:


//--------------------- .nv.info._Z17add_bias_kernel_tI6__halfEvPT_PKS1_ii --------------------------
	.section	.nv.info._Z17add_bias_kernel_tI6__halfEvPT_PKS1_ii,"",@"SHT_CUDA_INFO"
	.sectionflags	@""
	.align	4


	//----- nvinfo : EIATTR_CUDA_API_VERSION
	.align		4
        /*0000*/ 	.byte	0x04, 0x37
        /*0002*/ 	.short	(.L_1054 - .L_1053)
.L_1053:
        /*0004*/ 	.word	0x00000082


	//----- nvinfo : EIATTR_KPARAM_INFO
	.align		4
.L_1054:
        /*0008*/ 	.byte	0x04, 0x17
        /*000a*/ 	.short	(.L_1056 - .L_1055)
.L_1055:
        /*000c*/ 	.word	0x00000000
        /*0010*/ 	.short	0x0003
        /*0012*/ 	.short	0x0014
        /*0014*/ 	.byte	0x00, 0xf0, 0x11, 0x00


	//----- nvinfo : EIATTR_KPARAM_INFO
	.align		4
.L_1056:
        /*0018*/ 	.byte	0x04, 0x17
        /*001a*/ 	.short	(.L_1058 - .L_1057)
.L_1057:
        /*001c*/ 	.word	0x00000000
        /*0020*/ 	.short	0x0002
        /*0022*/ 	.short	0x0010
        /*0024*/ 	.byte	0x00, 0xf0, 0x11, 0x00


	//----- nvinfo : EIATTR_KPARAM_INFO
	.align		4
.L_1058:
        /*0028*/ 	.byte	0x04, 0x17
        /*002a*/ 	.short	(.L_1060 - .L_1059)
.L_1059:
        /*002c*/ 	.word	0x00000000
        /*0030*/ 	.short	0x0001
        /*0032*/ 	.short	0x0008
        /*0034*/ 	.byte	0x00, 0xf5, 0x21, 0x00


	//----- nvinfo : EIATTR_KPARAM_INFO
	.align		4
.L_1060:
        /*0038*/ 	.byte	0x04, 0x17
        /*003a*/ 	.short	(.L_1062 - .L_1061)
.L_1061:
        /*003c*/ 	.word	0x00000000
        /*0040*/ 	.short	0x0000
        /*0042*/ 	.short	0x0000
        /*0044*/ 	.byte	0x00, 0xf5, 0x21, 0x00


	//----- nvinfo : EIATTR_SPARSE_MMA_MASK
	.align		4
.L_1062:
        /*0048*/ 	.byte	0x03, 0x50
        /*004a*/ 	.short	0x0000


	//----- nvinfo : EIATTR_MAXREG_COUNT
	.align		4
        /*004c*/ 	.byte	0x03, 0x1b
        /*004e*/ 	.short	0x00ff


	//----- nvinfo : EIATTR_MERCURY_ISA_VERSION
	.align		4
        /*0050*/ 	.byte	0x03, 0x5f
        /*0052*/ 	.short	0x0101


	//----- nvinfo : EIATTR_VRC_CTA_INIT_COUNT
	.align		4
        /*0054*/ 	.byte	0x02, 0x4a
	.zero		1
	.zero		1


	//----- nvinfo : EIATTR_EXIT_INSTR_OFFSETS
	.align		4
        /*0058*/ 	.byte	0x04, 0x1c
        /*005a*/ 	.short	(.L_1064 - .L_1063)


	//   ....[0]....
.L_1063:
        /*005c*/ 	.word	0x00000080


	//   ....[1]....
        /*0060*/ 	.word	0x000002a0


	//----- nvinfo : EIATTR_CBANK_PARAM_SIZE
	.align		4
.L_1064:
        /*0064*/ 	.byte	0x03, 0x19
        /*0066*/ 	.short	0x0018


	//----- nvinfo : EIATTR_PARAM_CBANK
	.align		4
        /*0068*/ 	.byte	0x04, 0x0a
        /*006a*/ 	.short	(.L_1066 - .L_1065)
	.align		4
.L_1065:
        /*006c*/ 	.word	index@(.nv.constant0._Z17add_bias_kernel_tI6__halfEvPT_PKS1_ii)
        /*0070*/ 	.short	0x0380
        /*0072*/ 	.short	0x0018


	//----- nvinfo : EIATTR_SW_WAR
	.align		4
.L_1066:
        /*0074*/ 	.byte	0x04, 0x36
        /*0076*/ 	.short	(.L_1068 - .L_1067)
.L_1067:
        /*0078*/ 	.word	0x00000008
.L_1068:


//--------------------- .nv.info._Z16row_sum_kernel_tI13__nv_bfloat16EvPT_PKS1_ii --------------------------
	.section	.nv.info._Z16row_sum_kernel_tI13__nv_bfloat16EvPT_PKS1_ii,"",@"SHT_CUDA_INFO"
	.sectionflags	@""
	.align	4


	//----- nvinfo : EIATTR_CUDA_API_VERSION
	.align		4
        /*0000*/ 	.byte	0x04, 0x37
        /*0002*/ 	.short	(.L_1070 - .L_1069)
.L_1069:
        /*0004*/ 	.word	0x00000082


	//----- nvinfo : EIATTR_KPARAM_INFO
	.align		4
.L_1070:
        /*0008*/ 	.byte	0x04, 0x17
        /*000a*/ 	.short	(.L_1072 - .L_1071)
.L_1071:
        /*000c*/ 	.word	0x00000000
        /*0010*/ 	.short	0x0003
        /*0012*/ 	.short	0x0014
        /*0014*/ 	.byte	0x00, 0xf0, 0x11, 0x00


	//----- nvinfo : EIATTR_KPARAM_INFO
	.align		4
.L_1072:
        /*0018*/ 	.byte	0x04, 0x17
        /*001a*/ 	.short	(.L_1074 - .L_1073)
.L_1073:
        /*001c*/ 	.word	0x00000000
        /*0020*/ 	.short	0x0002
        /*0022*/ 	.short	0x0010
        /*0024*/ 	.byte	0x00, 0xf0, 0x11, 0x00


	//----- nvinfo : EIATTR_KPARAM_INFO
	.align		4
.L_1074:
        /*0028*/ 	.byte	0x04, 0x17
        /*002a*/ 	.short	(.L_1076 - .L_1075)
.L_1075:
        /*002c*/ 	.word	0x00000000
        /*0030*/ 	.short	0x0001
        /*0032*/ 	.short	0x0008
        /*0034*/ 	.byte	0x00, 0xf5, 0x21, 0x00


	//----- nvinfo : EIATTR_KPARAM_INFO
	.align		4
.L_1076:
        /*0038*/ 	.byte	0x04, 0x17
        /*003a*/ 	.short	(.L_1078 - .L_1077)
.L_1077:
        /*003c*/ 	.word	0x00000000
        /*0040*/ 	.short	0x0000
        /*0042*/ 	.short	0x0000
        /*0044*/ 	.byte	0x00, 0xf5, 0x21, 0x00


	//----- nvinfo : EIATTR_SPARSE_MMA_MASK
	.align		4
.L_1078:
        /*0048*/ 	.byte	0x03, 0x50
        /*004a*/ 	.short	0x0000


	//----- nvinfo : EIATTR_MAXREG_COUNT
	.align		4
        /*004c*/ 	.byte	0x03, 0x1b
        /*004e*/ 	.short	0x00ff


	//----- nvinfo : EIATTR_MERCURY_ISA_VERSION
	.align		4
        /*0050*/ 	.byte	0x03, 0x5f
        /*0052*/ 	.short	0x0101


	//----- nvinfo : EIATTR_VRC_CTA_INIT_COUNT
	.align		4
        /*0054*/ 	.byte	0x02, 0x4a
	.zero		1
	.zero		1


	//----- nvinfo : EIATTR_EXIT_INSTR_OFFSETS
	.align		4
        /*0058*/ 	.byte	0x04, 0x1c
        /*005a*/ 	.short	(.L_1080 - .L_1079)


	//   ....[0]....
.L_1079:
        /*005c*/ 	.word	0x00000070


	//   ....[1]....
        /*0060*/ 	.word	0x00000af0


	//----- nvinfo : EIATTR_CBANK_PARAM_SIZE
	.align		4
.L_1080:
        /*0064*/ 	.byte	0x03, 0x19
        /*0066*/ 	.short	0x0018


	//----- nvinfo : EIATTR_PARAM_CBANK
	.align		4
        /*0068*/ 	.byte	0x04, 0x0a
        /*006a*/ 	.short	(.L_1082 - .L_1081)
	.align		4
.L_1081:
        /*006c*/ 	.word	index@(.nv.constant0._Z16row_sum_kernel_tI13__nv_bfloat16EvPT_PKS1_ii)
        /*0070*/ 	.short	0x0380
        /*0072*/ 	.short	0x0018


	//----- nvinfo : EIATTR_SW_WAR
	.align		4
.L_1082:
        /*0074*/ 	.byte	0x04, 0x36
        /*0076*/ 	.short	(.L_1084 - .L_1083)
.L_1083:
        /*0078*/ 	.word	0x00000008
.L_1084:


//--------------------- .nv.info._Z16row_sum_kernel_tI6__halfEvPT_PKS1_ii --------------------------
	.section	.nv.info._Z16row_sum_kernel_tI6__halfEvPT_PKS1_ii,"",@"SHT_CUDA_INFO"
	.sectionflags	@""
	.align	4


	//----- nvinfo : EIATTR_CUDA_API_VERSION
	.align		4
        /*0000*/ 	.byte	0x04, 0x37
        /*0002*/ 	.short	(.L_1086 - .L_1085)
.L_1085:
        /*0004*/ 	.word	0x00000082


	//----- nvinfo : EIATTR_KPARAM_INFO
	.align		4
.L_1086:
        /*0008*/ 	.byte	0x04, 0x17
        /*000a*/ 	.short	(.L_1088 - .L_1087)
.L_1087:
        /*000c*/ 	.word	0x00000000
        /*0010*/ 	.short	0x0003
        /*0012*/ 	.short	0x0014
        /*0014*/ 	.byte	0x00, 0xf0, 0x11, 0x00


	//----- nvinfo : EIATTR_KPARAM_INFO
	.align		4
.L_1088:
        /*0018*/ 	.byte	0x04, 0x17
        /*001a*/ 	.short	(.L_1090 - .L_1089)
.L_1089:
        /*001c*/ 	.word	0x00000000
        /*0020*/ 	.short	0x0002
        /*0022*/ 	.short	0x0010
        /*0024*/ 	.byte	0x00, 0xf0, 0x11, 0x00


	//----- nvinfo : EIATTR_KPARAM_INFO
	.align		4
.L_1090:
        /*0028*/ 	.byte	0x04, 0x17
        /*002a*/ 	.short	(.L_1092 - .L_1091)
.L_1091:
        /*002c*/ 	.word	0x00000000
        /*0030*/ 	.short	0x0001
        /*0032*/ 	.short	0x0008
        /*0034*/ 	.byte	0x00, 0xf5, 0x21, 0x00


	//----- nvinfo : EIATTR_KPARAM_INFO
	.align		4
.L_1092:
        /*0038*/ 	.byte	0x04, 0x17
        /*003a*/ 	.short	(.L_1094 - .L_1093)
.L_1093:
        /*003c*/ 	.word	0x00000000
        /*0040*/ 	.short	0x0000
        /*0042*/ 	.short	0x0000
        /*0044*/ 	.byte	0x00, 0xf5, 0x21, 0x00


	//----- nvinfo : EIATTR_SPARSE_MMA_MASK
	.align		4
.L_1094:
        /*0048*/ 	.byte	0x03, 0x50
        /*004a*/ 	.short	0x0000


	//----- nvinfo : EIATTR_MAXREG_COUNT
	.align		4
        /*004c*/ 	.byte	0x03, 0x1b
        /*004e*/ 	.short	0x00ff


	//----- nvinfo : EIATTR_MERCURY_ISA_VERSION
	.align		4
        /*0050*/ 	.byte	0x03, 0x5f
        /*0052*/ 	.short	0x0101


	//----- nvinfo : EIATTR_VRC_CTA_INIT_COUNT
	.align		4
        /*0054*/ 	.byte	0x02, 0x4a
	.zero		1
	.zero		1


	//----- nvinfo : EIATTR_EXIT_INSTR_OFFSETS
	.align		4
        /*0058*/ 	.byte	0x04, 0x1c
        /*005a*/ 	.short	(.L_1096 - .L_1095)


	//   ....[0]....
.L_1095:
        /*005c*/ 	.word	0x00000070


	//   ....[1]....
        /*0060*/ 	.word	0x00000af0


	//----- nvinfo : EIATTR_CBANK_PARAM_SIZE
	.align		4
.L_1096:
        /*0064*/ 	.byte	0x03, 0x19
        /*0066*/ 	.short	0x0018


	//----- nvinfo : EIATTR_PARAM_CBANK
	.align		4
        /*0068*/ 	.byte	0x04, 0x0a
        /*006a*/ 	.short	(.L_1098 - .L_1097)
	.align		4
.L_1097:
        /*006c*/ 	.word	index@(.nv.constant0._Z16row_sum_kernel_tI6__halfEvPT_PKS1_ii)
        /*0070*/ 	.short	0x0380
        /*0072*/ 	.short	0x0018


	//----- nvinfo : EIATTR_SW_WAR
	.align		4
.L_1098:
        /*0074*/ 	.byte	0x04, 0x36
        /*0076*/ 	.short	(.L_1100 - .L_1099)
.L_1099:
        /*0078*/ 	.word	0x00000008
.L_1100:


//--------------------- .nv.info._Z16row_sum_kernel_tIfEvPT_PKS0_ii --------------------------
	.section	.nv.info._Z16row_sum_kernel_tIfEvPT_PKS0_ii,"",@"SHT_CUDA_INFO"
	.sectionflags	@""
	.align	4


	//----- nvinfo : EIATTR_CUDA_API_VERSION
	.align		4
        /*0000*/ 	.byte	0x04, 0x37
        /*0002*/ 	.short	(.L_1102 - .L_1101)
.L_1101:
        /*0004*/ 	.word	0x00000082


	//----- nvinfo : EIATTR_KPARAM_INFO
	.align		4
.L_1102:
        /*0008*/ 	.byte	0x04, 0x17
        /*000a*/ 	.short	(.L_1104 - .L_1103)
.L_1103:
        /*000c*/ 	.word	0x00000000
        /*0010*/ 	.short	0x0003
        /*0012*/ 	.short	0x0014
        /*0014*/ 	.byte	0x00, 0xf0, 0x11, 0x00


	//----- nvinfo : EIATTR_KPARAM_INFO
	.align		4
.L_1104:
        /*0018*/ 	.byte	0x04, 0x17
        /*001a*/ 	.short	(.L_1106 - .L_1105)
.L_1105:
        /*001c*/ 	.word	0x00000000
        /*0020*/ 	.short	0x0002
        /*0022*/ 	.short	0x0010
        /*0024*/ 	.byte	0x00, 0xf0, 0x11, 0x00


	//----- nvinfo : EIATTR_KPARAM_INFO
	.align		4
.L_1106:
        /*0028*/ 	.byte	0x04, 0x17
        /*002a*/ 	.short	(.L_1108 - .L_1107)
.L_1107:
        /*002c*/ 	.word	0x00000000
        /*0030*/ 	.short	0x0001
        /*0032*/ 	.short	0x0008
        /*0034*/ 	.byte	0x00, 0xf5, 0x21, 0x00


	//----- nvinfo : EIATTR_KPARAM_INFO
	.align		4
.L_1108:
        /*0038*/ 	.byte	0x04, 0x17
        /*003a*/ 	.short	(.L_1110 - .L_1109)
.L_1109:
        /*003c*/ 	.word	0x00000000
        /*0040*/ 	.short	0x0000
        /*0042*/ 	.short	0x0000
        /*0044*/ 	.byte	0x00, 0xf5, 0x21, 0x00


	//----- nvinfo : EIATTR_SPARSE_MMA_MASK
	.align		4
.L_1110:
        /*0048*/ 	.byte	0x03, 0x50
        /*004a*/ 	.short	0x0000


	//----- nvinfo : EIATTR_MAXREG_COUNT
	.align		4
        /*004c*/ 	.byte	0x03, 0x1b
        /*004e*/ 	.short	0x00ff


	//----- nvinfo : EIATTR_MERCURY_ISA_VERSION
	.align		4
        /*0050*/ 	.byte	0x03, 0x5f
        /*0052*/ 	.short	0x0101


	//----- nvinfo : EIATTR_VRC_CTA_INIT_COUNT
	.align		4
        /*0054*/ 	.byte	0x02, 0x4a
	.zero		1
	.zero		1


	//----- nvinfo : EIATTR_EXIT_INSTR_OFFSETS
	.align		4
        /*0058*/ 	.byte	0x04, 0x1c
        /*005a*/ 	.short	(.L_1112 - .L_1111)


	//   ....[0]....
.L_1111:
        /*005c*/ 	.word	0x00000070


	//   ....[1]....
        /*0060*/ 	.word	0x00000900


	//----- nvinfo : EIATTR_CBANK_PARAM_SIZE
	.align		4
.L_1112:
        /*0064*/ 	.byte	0x03, 0x19
        /*0066*/ 	.short	0x0018


	//----- nvinfo : EIATTR_PARAM_CBANK
	.align		4
        /*0068*/ 	.byte	0x04, 0x0a
        /*006a*/ 	.short	(.L_1114 - .L_1113)
	.align		4
.L_1113:
        /*006c*/ 	.word	index@(.nv.constant0._Z16row_sum_kernel_tIfEvPT_PKS0_ii)
        /*0070*/ 	.short	0x0380
        /*0072*/ 	.short	0x0018


	//----- nvinfo : EIATTR_SW_WAR
	.align		4
.L_1114:
        /*0074*/ 	.byte	0x04, 0x36
        /*0076*/ 	.short	(.L_1116 - .L_1115)
.L_1115:
        /*0078*/ 	.word	0x00000008
.L_1116:


//--------------------- .nv.info.accumulate_bias_grad_kernel --------------------------
	.section	.nv.info.accumulate_bias_grad_kernel,"",@"SHT_CUDA_INFO"
	.sectionflags	@""
	.align	4


	//----- nvinfo : EIATTR_CUDA_API_VERSION
	.align		4
        /*0000*/ 	.byte	0x04, 0x37
        /*0002*/ 	.short	(.L_1118 - .L_1117)
.L_1117:
        /*0004*/ 	.word	0x00000082


	//----- nvinfo : EIATTR_KPARAM_INFO
	.align		4
.L_1118:
        /*0008*/ 	.byte	0x04, 0x17
        /*000a*/ 	.short	(.L_1120 - .L_1119)
.L_1119:
        /*000c*/ 	.word	0x00000000
        /*0010*/ 	.short	0x0003
        /*0012*/ 	.short	0x0014
        /*0014*/ 	.byte	0x00, 0xf0, 0x11, 0x00


	//----- nvinfo : EIATTR_KPARAM_INFO
	.align		4
.L_1120:
        /*0018*/ 	.byte	0x04, 0x17
        /*001a*/ 	.short	(.L_1122 - .L_1121)
.L_1121:
        /*001c*/ 	.word	0x00000000
        /*0020*/ 	.short	0x0002
        /*0022*/ 	.short	0x0010
        /*0024*/ 	.byte	0x00, 0xf0, 0x11, 0x00


	//----- nvinfo : EIATTR_KPARAM_INFO
	.align		4
.L_1122:
        /*0028*/ 	.byte	0x04, 0x17
        /*002a*/ 	.short	(.L_1124 - .L_1123)
.L_1123:
        /*002c*/ 	.word	0x00000000
        /*0030*/ 	.short	0x0001
        /*0032*/ 	.short	0x0008
        /*0034*/ 	.byte	0x00, 0xf5, 0x21, 0x00


	//----- nvinfo : EIATTR_KPARAM_INFO
	.align		4
.L_1124:
        /*0038*/ 	.byte	0x04, 0x17
        /*003a*/ 	.short	(.L_1126 - .L_1125)
.L_1125:
        /*003c*/ 	.word	0x00000000
        /*0040*/ 	.short	0x0000
        /*0042*/ 	.short	0x0000
        /*0044*/ 	.byte	0x00, 0xf5, 0x21, 0x00


	//----- nvinfo : EIATTR_SPARSE_MMA_MASK
	.align		4
.L_1126:
        /*0048*/ 	.byte	0x03, 0x50
        /*004a*/ 	.short	0x0000


	//----- nvinfo : EIATTR_MAXREG_COUNT
	.align		4
        /*004c*/ 	.byte	0x03, 0x1b
        /*004e*/ 	.short	0x00ff


	//----- nvinfo : EIATTR_MERCURY_ISA_VERSION
	.align		4
        /*0050*/ 	.byte	0x03, 0x5f
        /*0052*/ 	.short	0x0101


	//----- nvinfo : EIATTR_VRC_CTA_INIT_COUNT
	.align		4
        /*0054*/ 	.byte	0x02, 0x4a
	.zero		1
	.zero		1


	//----- nvinfo : EIATTR_EXIT_INSTR_OFFSETS
	.align		4
        /*0058*/ 	.byte	0x04, 0x1c
        /*005a*/ 	.short	(.L_1128 - .L_1127)


	//   ....[0]....
.L_1127:
        /*005c*/ 	.word	0x00000070


	//   ....[1]....
        /*0060*/ 	.word	0x000008e0


	//----- nvinfo : EIATTR_CBANK_PARAM_SIZE
	.align		4
.L_1128:
        /*0064*/ 	.byte	0x03, 0x19
        /*0066*/ 	.short	0x0018


	//----- nvinfo : EIATTR_PARAM_CBANK
	.align		4
        /*0068*/ 	.byte	0x04, 0x0a
        /*006a*/ 	.short	(.L_1130 - .L_1129)
	.align		4
.L_1129:
        /*006c*/ 	.word	index@(.nv.constant0.accumulate_bias_grad_kernel)
        /*0070*/ 	.short	0x0380
        /*0072*/ 	.short	0x0018


	//----- nvinfo : EIATTR_SW_WAR
	.align		4
.L_1130:
        /*0074*/ 	.byte	0x04, 0x36
        /*0076*/ 	.short	(.L_1132 - .L_1131)
.L_1131:
        /*0078*/ 	.word	0x00000008
.L_1132:


//--------------------- .nv.info.apply_gradient_kernel --------------------------
	.section	.nv.info.apply_gradient_kernel,"",@"SHT_CUDA_INFO"
	.sectionflags	@""
	.align	4


	//----- nvinfo : EIATTR_CUDA_API_VERSION
	.align		4
        /*0000*/ 	.byte	0x04, 0x37
        /*0002*/ 	.short	(.L_1134 - .L_1133)
.L_1133:
        /*0004*/ 	.word	0x00000082


	//----- nvinfo : EIATTR_KPARAM_INFO
	.align		4
.L_1134:
        /*0008*/ 	.byte	0x04, 0x17
        /*000a*/ 	.short	(.L_1136 - .L_1135)
.L_1135:
        /*000c*/ 	.word	0x00000000
        /*0010*/ 	.short	0x0003
        /*0012*/ 	.short	0x0018
        /*0014*/ 	.byte	0x00, 0xf0, 0x11, 0x00


	//----- nvinfo : EIATTR_KPARAM_INFO
	.align		4
.L_1136:
        /*0018*/ 	.byte	0x04, 0x17
        /*001a*/ 	.short	(.L_1138 - .L_1137)
.L_1137:
        /*001c*/ 	.word	0x00000000
        /*0020*/ 	.short	0x0002
        /*0022*/ 	.short	0x0010
        /*0024*/ 	.byte	0x00, 0xf5, 0x21, 0x00


	//----- nvinfo : EIATTR_KPARAM_INFO
	.align		4
.L_1138:
        /*0028*/ 	.byte	0x04, 0x17
        /*002a*/ 	.short	(.L_1140 - .L_1139)
.L_1139:
        /*002c*/ 	.word	0x00000000
        /*0030*/ 	.short	0x0001
        /*0032*/ 	.short	0x0008
        /*0034*/ 	.byte	0x00, 0xf5, 0x21, 0x00


	//----- nvinfo : EIATTR_KPARAM_INFO
	.align		4
.L_1140:
        /*0038*/ 	.byte	0x04, 0x17
        /*003a*/ 	.short	(.L_1142 - .L_1141)
.L_1141:
        /*003c*/ 	.word	0x00000000
        /*0040*/ 	.short	0x0000
        /*0042*/ 	.short	0x0000
        /*0044*/ 	.byte	0x00, 0xf5, 0x21, 0x00


	//----- nvinfo : EIATTR_SPARSE_MMA_MASK
	.align		4
.L_1142:
        /*0048*/ 	.byte	0x03, 0x50
        /*004a*/ 	.short	0x0000


	//----- nvinfo : EIATTR_MAXREG_COUNT
	.align		4
        /*004c*/ 	.byte	0x03, 0x1b
        /*004e*/ 	.short	0x00ff


	//----- nvinfo : EIATTR_MERCURY_ISA_VERSION
	.align		4
        /*0050*/ 	.byte	0x03, 0x5f
        /*0052*/ 	.short	0x0101


	//----- nvinfo : EIATTR_VRC_CTA_INIT_COUNT
	.align		4
        /*0054*/ 	.byte	0x02, 0x4a
	.zero		1
	.zero		1


	//----- nvinfo : EIATTR_EXIT_INSTR_OFFSETS
	.align		4
        /*0058*/ 	.byte	0x04, 0x1c
        /*005a*/ 	.short	(.L_1144 - .L_1143)


	//   ....[0]....
.L_1143:
        /*005c*/ 	.word	0x00000070


	//   ....[1]....
        /*0060*/ 	.word	0x00000130


	//----- nvinfo : EIATTR_CBANK_PARAM_SIZE
	.align		4
.L_1144:
        /*0064*/ 	.byte	0x03, 0x19
        /*0066*/ 	.short	0x001c


	//----- nvinfo : EIATTR_PARAM_CBANK
	.align		4
        /*0068*/ 	.byte	0x04, 0x0a
        /*006a*/ 	.short	(.L_1146 - .L_1145)
	.align		4
.L_1145:
        /*006c*/ 	.word	index@(.nv.constant0.apply_gradient_kernel)
        /*0070*/ 	.short	0x0380
        /*0072*/ 	.short	0x001c


	//----- nvinfo : EIATTR_SW_WAR
	.align		4
.L_1146:
        /*0074*/ 	.byte	0x04, 0x36
        /*0076*/ 	.short	(.L_1148 - .L_1147)
.L_1147:
        /*0078*/ 	.word	0x00000008
.L_1148:


//--------------------- .nv.info.gelu_forward_kernel_f32 --------------------------
	.section	.nv.info.gelu_forward_kernel_f32,"",@"SHT_CUDA_INFO"
	.sectionflags	@""
	.align	4


	//----- nvinfo : EIATTR_CUDA_API_VERSION
	.align		4
        /*0000*/ 	.byte	0x04, 0x37
        /*0002*/ 	.short	(.L_1150 - .L_1149)
.L_1149:
        /*0004*/ 	.word	0x00000082


	//----- nvinfo : EIATTR_KPARAM_INFO
	.align		4
.L_1150:
        /*0008*/ 	.byte	0x04, 0x17
        /*000a*/ 	.short	(.L_1152 - .L_1151)
.L_1151:
        /*000c*/ 	.word	0x00000000
        /*0010*/ 	.short	0x0003
        /*0012*/ 	.short	0x0018
        /*0014*/ 	.byte	0x00, 0xf0, 0x11, 0x00


	//----- nvinfo : EIATTR_KPARAM_INFO
	.align		4
.L_1152:
        /*0018*/ 	.byte	0x04, 0x17
        /*001a*/ 	.short	(.L_1154 - .L_1153)
.L_1153:
        /*001c*/ 	.word	0x00000000
        /*0020*/ 	.short	0x0002
        /*0022*/ 	.short	0x0010
        /*0024*/ 	.byte	0x00, 0xf5, 0x21, 0x00


	//----- nvinfo : EIATTR_KPARAM_INFO
	.align		4
.L_1154:
        /*0028*/ 	.byte	0x04, 0x17
        /*002a*/ 	.short	(.L_1156 - .L_1155)
.L_1155:
        /*002c*/ 	.word	0x00000000
        /*0030*/ 	.short	0x0001
        /*0032*/ 	.short	0x0008
        /*0034*/ 	.byte	0x00, 0xf5, 0x21, 0x00


	//----- nvinfo : EIATTR_KPARAM_INFO
	.align		4
.L_1156:
        /*0038*/ 	.byte	0x04, 0x17
        /*003a*/ 	.short	(.L_1158 - .L_1157)
.L_1157:
        /*003c*/ 	.word	0x00000000
        /*0040*/ 	.short	0x0000
        /*0042*/ 	.short	0x0000
        /*0044*/ 	.byte	0x00, 0xf5, 0x21, 0x00


	//----- nvinfo : EIATTR_SPARSE_MMA_MASK
	.align		4
.L_1158:
        /*0048*/ 	.byte	0x03, 0x50
        /*004a*/ 	.short	0x0000


	//----- nvinfo : EIATTR_MAXREG_COUNT
	.align		4
        /*004c*/ 	.byte	0x03, 0x1b
        /*004e*/ 	.short	0x00ff


	//----- nvinfo : EIATTR_MERCURY_ISA_VERSION
	.align		4
        /*0050*/ 	.byte	0x03, 0x5f
        /*0052*/ 	.short	0x0101


	//----- nvinfo : EIATTR_VRC_CTA_INIT_COUNT
	.align		4
        /*0054*/ 	.byte	0x02, 0x4a
	.zero		1
	.zero		1


	//----- nvinfo : EIATTR_EXIT_INSTR_OFFSETS
	.align		4
        /*0058*/ 	.byte	0x04, 0x1c
        /*005a*/ 	.short	(.L_1160 - .L_1159)


	//   ....[0]....
.L_1159:
        /*005c*/ 	.word	0x00000070


	//   ....[1]....
        /*0060*/ 	.word	0x000006f0


	//----- nvinfo : EIATTR_CRS_STACK_SIZE
	.align		4
.L_1160:
        /*0064*/ 	.byte	0x04, 0x1e
        /*0066*/ 	.short	(.L_1162 - .L_1161)
.L_1161:
        /*0068*/ 	.word	0x00000000


	//----- nvinfo : EIATTR_CBANK_PARAM_SIZE
	.align		4
.L_1162:
        /*006c*/ 	.byte	0x03, 0x19
        /*006e*/ 	.short	0x001c


	//----- nvinfo : EIATTR_PARAM_CBANK
	.align		4
        /*0070*/ 	.byte	0x04, 0x0a
        /*0072*/ 	.short	(.L_1164 - .L_1163)
	.align		4
.L_1163:
        /*0074*/ 	.word	index@(.nv.constant0.gelu_forward_kernel_f32)
        /*0078*/ 	.short	0x0380
        /*007a*/ 	.short	0x001c


	//----- nvinfo : EIATTR_SW_WAR
	.align		4
.L_1164:
        /*007c*/ 	.byte	0x04, 0x36
        /*007e*/ 	.short	(.L_1166 - .L_1165)
.L_1165:
        /*0080*/ 	.word	0x00000008
.L_1166:


//--------------------- .nv.info.sigmoid_forward_kernel_f32 --------------------------
	.section	.nv.info.sigmoid_forward_kernel_f32,"",@"SHT_CUDA_INFO"
	.sectionflags	@""
	.align	4


	//----- nvinfo : EIATTR_CUDA_API_VERSION
	.align		4
        /*0000*/ 	.byte	0x04, 0x37
        /*0002*/ 	.short	(.L_1168 - .L_1167)
.L_1167:
        /*0004*/ 	.word	0x00000082


	//----- nvinfo : EIATTR_KPARAM_INFO
	.align		4
.L_1168:
        /*0008*/ 	.byte	0x04, 0x17
        /*000a*/ 	.short	(.L_1170 - .L_1169)
.L_1169:
        /*000c*/ 	.word	0x00000000
        /*0010*/ 	.short	0x0003
        /*0012*/ 	.short	0x0018
        /*0014*/ 	.byte	0x00, 0xf0, 0x11, 0x00


	//----- nvinfo : EIATTR_KPARAM_INFO
	.align		4
.L_1170:
        /*0018*/ 	.byte	0x04, 0x17
        /*001a*/ 	.short	(.L_1172 - .L_1171)
.L_1171:
        /*001c*/ 	.word	0x00000000
        /*0020*/ 	.short	0x0002
        /*0022*/ 	.short	0x0010
        /*0024*/ 	.byte	0x00, 0xf5, 0x21, 0x00


	//----- nvinfo : EIATTR_KPARAM_INFO
	.align		4
.L_1172:
        /*0028*/ 	.byte	0x04, 0x17
        /*002a*/ 	.short	(.L_1174 - .L_1173)
.L_1173:
        /*002c*/ 	.word	0x00000000
        /*0030*/ 	.short	0x0001
        /*0032*/ 	.short	0x0008
        /*0034*/ 	.byte	0x00, 0xf5, 0x21, 0x00


	//----- nvinfo : EIATTR_KPARAM_INFO
	.align		4
.L_1174:
        /*0038*/ 	.byte	0x04, 0x17
        /*003a*/ 	.short	(.L_1176 - .L_1175)
.L_1175:
        /*003c*/ 	.word	0x00000000
        /*0040*/ 	.short	0x0000
        /*0042*/ 	.short	0x0000
        /*0044*/ 	.byte	0x00, 0xf5, 0x21, 0x00


	//----- nvinfo : EIATTR_SPARSE_MMA_MASK
	.align		4
.L_1176:
        /*0048*/ 	.byte	0x03, 0x50
        /*004a*/ 	.short	0x0000


	//----- nvinfo : EIATTR_MAXREG_COUNT
	.align		4
        /*004c*/ 	.byte	0x03, 0x1b
        /*004e*/ 	.short	0x00ff


	//----- nvinfo : EIATTR_MERCURY_ISA_VERSION
	.align		4
        /*0050*/ 	.byte	0x03, 0x5f
        /*0052*/ 	.short	0x0101


	//----- nvinfo : EIATTR_VRC_CTA_INIT_COUNT
	.align		4
        /*0054*/ 	.byte	0x02, 0x4a
	.zero		1
	.zero		1


	//----- nvinfo : EIATTR_EXIT_INSTR_OFFSETS
	.align		4
        /*0058*/ 	.byte	0x04, 0x1c
        /*005a*/ 	.short	(.L_1178 - .L_1177)


	//   ....[0]....
.L_1177:
        /*005c*/ 	.word	0x00000070


	//   ....[1]....
        /*0060*/ 	.word	0x000002b0


	//----- nvinfo : EIATTR_CRS_STACK_SIZE
	.align		4
.L_1178:
        /*0064*/ 	.byte	0x04, 0x1e
        /*0066*/ 	.short	(.L_1180 - .L_1179)
.L_1179:
        /*0068*/ 	.word	0x00000000


	//----- nvinfo : EIATTR_CBANK_PARAM_SIZE
	.align		4
.L_1180:
        /*006c*/ 	.byte	0x03, 0x19
        /*006e*/ 	.short	0x001c


	//----- nvinfo : EIATTR_PARAM_CBANK
	.align		4
        /*0070*/ 	.byte	0x04, 0x0a
        /*0072*/ 	.short	(.L_1182 - .L_1181)
	.align		4
.L_1181:
        /*0074*/ 	.word	index@(.nv.constant0.sigmoid_forward_kernel_f32)
        /*0078*/ 	.short	0x0380
        /*007a*/ 	.short	0x001c


	//----- nvinfo : EIATTR_SW_WAR
	.align		4
.L_1182:
        /*007c*/ 	.byte	0x04, 0x36
        /*007e*/ 	.short	(.L_1184 - .L_1183)
.L_1183:
        /*0080*/ 	.word	0x00000008
.L_1184:


//--------------------- .nv.info.gelu_forward_kernel --------------------------
	.section	.nv.info.gelu_forward_kernel,"",@"SHT_CUDA_INFO"
	.sectionflags	@""
	.align	4


	//----- nvinfo : EIATTR_CUDA_API_VERSION
	.align		4
        /*0000*/ 	.byte	0x04, 0x37
        /*0002*/ 	.short	(.L_1186 - .L_1185)
.L_1185:
        /*0004*/ 	.word	0x00000082


	//----- nvinfo : EIATTR_KPARAM_INFO
	.align		4
.L_1186:
        /*0008*/ 	.byte	0x04, 0x17
        /*000a*/ 	.short	(.L_1188 - .L_1187)
.L_1187:
        /*000c*/ 	.word	0x00000000
        /*0010*/ 	.short	0x0003
        /*0012*/ 	.short	0x0018
        /*0014*/ 	.byte	0x00, 0xf0, 0x11, 0x00


	//----- nvinfo : EIATTR_KPARAM_INFO
	.align		4
.L_1188:
        /*0018*/ 	.byte	0x04, 0x17
        /*001a*/ 	.short	(.L_1190 - .L_1189)
.L_1189:
        /*001c*/ 	.word	0x00000000
        /*0020*/ 	.short	0x0002
        /*0022*/ 	.short	0x0010
        /*0024*/ 	.byte	0x00, 0xf5, 0x21, 0x00


	//----- nvinfo : EIATTR_KPARAM_INFO
	.align		4
.L_1190:
        /*0028*/ 	.byte	0x04, 0x17
        /*002a*/ 	.short	(.L_1192 - .L_1191)
.L_1191:
        /*002c*/ 	.word	0x00000000
        /*0030*/ 	.short	0x0001
        /*0032*/ 	.short	0x0008
        /*0034*/ 	.byte	0x00, 0xf5, 0x21, 0x00


	//----- nvinfo : EIATTR_KPARAM_INFO
	.align		4
.L_1192:
        /*0038*/ 	.byte	0x04, 0x17
        /*003a*/ 	.short	(.L_1194 - .L_1193)
.L_1193:
        /*003c*/ 	.word	0x00000000
        /*0040*/ 	.short	0x0000
        /*0042*/ 	.short	0x0000
        /*0044*/ 	.byte	0x00, 0xf5, 0x21, 0x00


	//----- nvinfo : EIATTR_SPARSE_MMA_MASK
	.align		4
.L_1194:
        /*0048*/ 	.byte	0x03, 0x50
        /*004a*/ 	.short	0x0000


	//----- nvinfo : EIATTR_MAXREG_COUNT
	.align		4
        /*004c*/ 	.byte	0x03, 0x1b
        /*004e*/ 	.short	0x00ff


	//----- nvinfo : EIATTR_MERCURY_ISA_VERSION
	.align		4
        /*0050*/ 	.byte	0x03, 0x5f
        /*0052*/ 	.short	0x0101


	//----- nvinfo : EIATTR_VRC_CTA_INIT_COUNT
	.align		4
        /*0054*/ 	.byte	0x02, 0x4a
	.zero		1
	.zero		1


	//----- nvinfo : EIATTR_EXIT_INSTR_OFFSETS
	.align		4
        /*0058*/ 	.byte	0x04, 0x1c
        /*005a*/ 	.short	(.L_1196 - .L_1195)


	//   ....[0]....
.L_1195:
        /*005c*/ 	.word	0x00000070


	//   ....[1]....
        /*0060*/ 	.word	0x000006f0


	//----- nvinfo : EIATTR_CRS_STACK_SIZE
	.align		4
.L_1196:
        /*0064*/ 	.byte	0x04, 0x1e
        /*0066*/ 	.short	(.L_1198 - .L_1197)
.L_1197:
        /*0068*/ 	.word	0x00000000


	//----- nvinfo : EIATTR_CBANK_PARAM_SIZE
	.align		4
.L_1198:
        /*006c*/ 	.byte	0x03, 0x19
        /*006e*/ 	.short	0x001c


	//----- nvinfo : EIATTR_PARAM_CBANK
	.align		4
        /*0070*/ 	.byte	0x04, 0x0a
        /*0072*/ 	.short	(.L_1200 - .L_1199)
	.align		4
.L_1199:
        /*0074*/ 	.word	index@(.nv.constant0.gelu_forward_kernel)
        /*0078*/ 	.short	0x0380
        /*007a*/ 	.short	0x001c


	//----- nvinfo : EIATTR_SW_WAR
	.align		4
.L_1200:
        /*007c*/ 	.byte	0x04, 0x36
        /*007e*/ 	.short	(.L_1202 - .L_1201)
.L_1201:
        /*0080*/ 	.word	0x00000008
.L_1202:


//--------------------- .nv.info.sigmoid_forward_kernel --------------------------
	.section	.nv.info.sigmoid_forward_kernel,"",@"SHT_CUDA_INFO"
	.sectionflags	@""
	.align	4


	//----- nvinfo : EIATTR_CUDA_API_VERSION
	.align		4
        /*0000*/ 	.byte	0x04, 0x37
        /*0002*/ 	.short	(.L_1204 - .L_1203)
.L_1203:
        /*0004*/ 	.word	0x00000082


	//----- nvinfo : EIATTR_KPARAM_INFO
	.align		4
.L_1204:
        /*0008*/ 	.byte	0x04, 0x17
        /*000a*/ 	.short	(.L_1206 - .L_1205)
.L_1205:
        /*000c*/ 	.word	0x00000000
        /*0010*/ 	.short	0x0003
        /*0012*/ 	.short	0x0018
        /*0014*/ 	.byte	0x00, 0xf0, 0x11, 0x00


	//----- nvinfo : EIATTR_KPARAM_INFO
	.align		4
.L_1206:
        /*0018*/ 	.byte	0x04, 0x17
        /*001a*/ 	.short	(.L_1208 - .L_1207)
.L_1207:
        /*001c*/ 	.word	0x00000000
        /*0020*/ 	.short	0x0002
        /*0022*/ 	.short	0x0010
        /*0024*/ 	.byte	0x00, 0xf5, 0x21, 0x00


	//----- nvinfo : EIATTR_KPARAM_INFO
	.align		4
.L_1208:
        /*0028*/ 	.byte	0x04, 0x17
        /*002a*/ 	.short	(.L_1210 - .L_1209)
.L_1209:
        /*002c*/ 	.word	0x00000000
        /*0030*/ 	.short	0x0001
        /*0032*/ 	.short	0x0008
        /*0034*/ 	.byte	0x00, 0xf5, 0x21, 0x00


	//----- nvinfo : EIATTR_KPARAM_INFO
	.align		4
.L_1210:
        /*0038*/ 	.byte	0x04, 0x17
        /*003a*/ 	.short	(.L_1212 - .L_1211)
.L_1211:
        /*003c*/ 	.word	0x00000000
        /*0040*/ 	.short	0x0000
        /*0042*/ 	.short	0x0000
        /*0044*/ 	.byte	0x00, 0xf5, 0x21, 0x00


	//----- nvinfo : EIATTR_SPARSE_MMA_MASK
	.align		4
.L_1212:
        /*0048*/ 	.byte	0x03, 0x50
        /*004a*/ 	.short	0x0000


	//----- nvinfo : EIATTR_MAXREG_COUNT
	.align		4
        /*004c*/ 	.byte	0x03, 0x1b
        /*004e*/ 	.short	0x00ff


	//----- nvinfo : EIATTR_MERCURY_ISA_VERSION
	.align		4
        /*0050*/ 	.byte	0x03, 0x5f
        /*0052*/ 	.short	0x0101


	//----- nvinfo : EIATTR_VRC_CTA_INIT_COUNT
	.align		4
        /*0054*/ 	.byte	0x02, 0x4a
	.zero		1
	.zero		1


	//----- nvinfo : EIATTR_EXIT_INSTR_OFFSETS
	.align		4
        /*0058*/ 	.byte	0x04, 0x1c
        /*005a*/ 	.short	(.L_1214 - .L_1213)


	//   ....[0]....
.L_1213:
        /*005c*/ 	.word	0x00000070


	//   ....[1]....
        /*0060*/ 	.word	0x000002b0


	//----- nvinfo : EIATTR_CRS_STACK_SIZE
	.align		4
.L_1214:
        /*0064*/ 	.byte	0x04, 0x1e
        /*0066*/ 	.short	(.L_1216 - .L_1215)
.L_1215:
        /*0068*/ 	.word	0x00000000


	//----- nvinfo : EIATTR_CBANK_PARAM_SIZE
	.align		4
.L_1216:
        /*006c*/ 	.byte	0x03, 0x19
        /*006e*/ 	.short	0x001c


	//----- nvinfo : EIATTR_PARAM_CBANK
	.align		4
        /*0070*/ 	.byte	0x04, 0x0a
        /*0072*/ 	.short	(.L_1218 - .L_1217)
	.align		4
.L_1217:
        /*0074*/ 	.word	index@(.nv.constant0.sigmoid_forward_kernel)
        /*0078*/ 	.short	0x0380
        /*007a*/ 	.short	0x001c


	//----- nvinfo : EIATTR_SW_WAR
	.align		4
.L_1218:
        /*007c*/ 	.byte	0x04, 0x36
        /*007e*/ 	.short	(.L_1220 - .L_1219)
.L_1219:
        /*0080*/ 	.word	0x00000008
.L_1220:


//--------------------- .nv.info._Z18transpose_kernel_tI13__nv_bfloat16EvPT_PKS1_ii --------------------------
	.section	.nv.info._Z18transpose_kernel_tI13__nv_bfloat16EvPT_PKS1_ii,"",@"SHT_CUDA_INFO"
	.sectionflags	@""
	.align	4


	//----- nvinfo : EIATTR_CUDA_API_VERSION
	.align		4
        /*0000*/ 	.byte	0x04, 0x37
        /*0002*/ 	.short	(.L_1222 - .L_1221)
.L_1221:
        /*0004*/ 	.word	0x00000082


	//----- nvinfo : EIATTR_KPARAM_INFO
	.align		4
.L_1222:
        /*0008*/ 	.byte	0x04, 0x17
        /*000a*/ 	.short	(.L_1224 - .L_1223)
.L_1223:
        /*000c*/ 	.word	0x00000000
        /*0010*/ 	.short	0x0003
        /*0012*/ 	.short	0x0014
        /*0014*/ 	.byte	0x00, 0xf0, 0x11, 0x00


	//----- nvinfo : EIATTR_KPARAM_INFO
	.align		4
.L_1224:
        /*0018*/ 	.byte	0x04, 0x17
        /*001a*/ 	.short	(.L_1226 - .L_1225)
.L_1225:
        /*001c*/ 	.word	0x00000000
        /*0020*/ 	.short	0x0002
        /*0022*/ 	.short	0x0010
        /*0024*/ 	.byte	0x00, 0xf0, 0x11, 0x00


	//----- nvinfo : EIATTR_KPARAM_INFO
	.align		4
.L_1226:
        /*0028*/ 	.byte	0x04, 0x17
        /*002a*/ 	.short	(.L_1228 - .L_1227)
.L_1227:
        /*002c*/ 	.word	0x00000000
        /*0030*/ 	.short	0x0001
        /*0032*/ 	.short	0x0008
        /*0034*/ 	.byte	0x00, 0xf5, 0x21, 0x00


	//----- nvinfo : EIATTR_KPARAM_INFO
	.align		4
.L_1228:
        /*0038*/ 	.byte	0x04, 0x17
        /*003a*/ 	.short	(.L_1230 - .L_1229)
.L_1229:
        /*003c*/ 	.word	0x00000000
        /*0040*/ 	.short	0x0000
        /*0042*/ 	.short	0x0000
        /*0044*/ 	.byte	0x00, 0xf5, 0x21, 0x00


	//----- nvinfo : EIATTR_SPARSE_MMA_MASK
	.align		4
.L_1230:
        /*0048*/ 	.byte	0x03, 0x50
        /*004a*/ 	.short	0x0000


	//----- nvinfo : EIATTR_MAXREG_COUNT
	.align		4
        /*004c*/ 	.byte	0x03, 0x1b
        /*004e*/ 	.short	0x00ff


	//----- nvinfo : EIATTR_MERCURY_ISA_VERSION
	.align		4
        /*0050*/ 	.byte	0x03, 0x5f
        /*0052*/ 	.short	0x0101


	//----- nvinfo : EIATTR_VRC_CTA_INIT_COUNT
	.align		4
        /*0054*/ 	.byte	0x02, 0x4a
	.zero		1
	.zero		1


	//----- nvinfo : EIATTR_EXIT_INSTR_OFFSETS
	.align		4
        /*0058*/ 	.byte	0x04, 0x1c
        /*005a*/ 	.short	(.L_1232 - .L_1231)


	//   ....[0]....
.L_1231:
        /*005c*/ 	.word	0x00000080


	//   ....[1]....
        /*0060*/ 	.word	0x000002a0


	//----- nvinfo : EIATTR_CBANK_PARAM_SIZE
	.align		4
.L_1232:
        /*0064*/ 	.byte	0x03, 0x19
        /*0066*/ 	.short	0x0018


	//----- nvinfo : EIATTR_PARAM_CBANK
	.align		4
        /*0068*/ 	.byte	0x04, 0x0a
        /*006a*/ 	.short	(.L_1234 - .L_1233)
	.align		4
.L_1233:
        /*006c*/ 	.word	index@(.nv.constant0._Z18transpose_kernel_tI13__nv_bfloat16EvPT_PKS1_ii)
        /*0070*/ 	.short	0x0380
        /*0072*/ 	.short	0x0018


	//----- nvinfo : EIATTR_SW_WAR
	.align		4
.L_1234:
        /*0074*/ 	.byte	0x04, 0x36
        /*0076*/ 	.short	(.L_1236 - .L_1235)
.L_1235:
        /*0078*/ 	.word	0x00000008
.L_1236:


//--------------------- .nv.info._Z18transpose_kernel_tI6__halfEvPT_PKS1_ii --------------------------
	.section	.nv.info._Z18transpose_kernel_tI6__halfEvPT_PKS1_ii,"",@"SHT_CUDA_INFO"
	.sectionflags	@""
	.align	4


	//----- nvinfo : EIATTR_CUDA_API_VERSION
	.align		4
        /*0000*/ 	.byte	0x04, 0x37
        /*0002*/ 	.short	(.L_1238 - .L_1237)
.L_1237:
        /*0004*/ 	.word	0x00000082


	//----- nvinfo : EIATTR_KPARAM_INFO
	.align		4
.L_1238:
        /*0008*/ 	.byte	0x04, 0x17
        /*000a*/ 	.short	(.L_1240 - .L_1239)
.L_1239:
        /*000c*/ 	.word	0x00000000
        /*0010*/ 	.short	0x0003
        /*0012*/ 	.short	0x0014
        /*0014*/ 	.byte	0x00, 0xf0, 0x11, 0x00


	//----- nvinfo : EIATTR_KPARAM_INFO
	.align		4
.L_1240:
        /*0018*/ 	.byte	0x04, 0x17
        /*001a*/ 	.short	(.L_1242 - .L_1241)
.L_1241:
        /*001c*/ 	.word	0x00000000
        /*0020*/ 	.short	0x0002
        /*0022*/ 	.short	0x0010
        /*0024*/ 	.byte	0x00, 0xf0, 0x11, 0x00


	//----- nvinfo : EIATTR_KPARAM_INFO
	.align		4
.L_1242:
        /*0028*/ 	.byte	0x04, 0x17
        /*002a*/ 	.short	(.L_1244 - .L_1243)
.L_1243:
        /*002c*/ 	.word	0x00000000
        /*0030*/ 	.short	0x0001
        /*0032*/ 	.short	0x0008
        /*0034*/ 	.byte	0x00, 0xf5, 0x21, 0x00


	//----- nvinfo : EIATTR_KPARAM_INFO
	.align		4
.L_1244:
        /*0038*/ 	.byte	0x04, 0x17
        /*003a*/ 	.short	(.L_1246 - .L_1245)
.L_1245:
        /*003c*/ 	.word	0x00000000
        /*0040*/ 	.short	0x0000
        /*0042*/ 	.short	0x0000
        /*0044*/ 	.byte	0x00, 0xf5, 0x21, 0x00


	//----- nvinfo : EIATTR_SPARSE_MMA_MASK
	.align		4
.L_1246:
        /*0048*/ 	.byte	0x03, 0x50
        /*004a*/ 	.short	0x0000


	//----- nvinfo : EIATTR_MAXREG_COUNT
	.align		4
        /*004c*/ 	.byte	0x03, 0x1b
        /*004e*/ 	.short	0x00ff


	//----- nvinfo : EIATTR_MERCURY_ISA_VERSION
	.align		4
        /*0050*/ 	.byte	0x03, 0x5f
        /*0052*/ 	.short	0x0101


	//----- nvinfo : EIATTR_VRC_CTA_INIT_COUNT
	.align		4
        /*0054*/ 	.byte	0x02, 0x4a
	.zero		1
	.zero		1


	//----- nvinfo : EIATTR_EXIT_INSTR_OFFSETS
	.align		4
        /*0058*/ 	.byte	0x04, 0x1c
        /*005a*/ 	.short	(.L_1248 - .L_1247)


	//   ....[0]....
.L_1247:
        /*005c*/ 	.word	0x00000080


	//   ....[1]....
        /*0060*/ 	.word	0x000002a0


	//----- nvinfo : EIATTR_CBANK_PARAM_SIZE
	.align		4
.L_1248:
        /*0064*/ 	.byte	0x03, 0x19
        /*0066*/ 	.short	0x0018


	//----- nvinfo : EIATTR_PARAM_CBANK
	.align		4
        /*0068*/ 	.byte	0x04, 0x0a
        /*006a*/ 	.short	(.L_1250 - .L_1249)
	.align		4
.L_1249:
        /*006c*/ 	.word	index@(.nv.constant0._Z18transpose_kernel_tI6__halfEvPT_PKS1_ii)
        /*0070*/ 	.short	0x0380
        /*0072*/ 	.short	0x0018


	//----- nvinfo : EIATTR_SW_WAR
	.align		4
.L_1250:
        /*0074*/ 	.byte	0x04, 0x36
        /*0076*/ 	.short	(.L_1252 - .L_1251)
.L_1251:
        /*0078*/ 	.word	0x00000008
.L_1252:


//--------------------- .nv.info._Z18transpose_kernel_tIfEvPT_PKS0_ii --------------------------
	.section	.nv.info._Z18transpose_kernel_tIfEvPT_PKS0_ii,"",@"SHT_CUDA_INFO"
	.sectionflags	@""
	.align	4


	//----- nvinfo : EIATTR_CUDA_API_VERSION
	.align		4
        /*0000*/ 	.byte	0x04, 0x37
        /*0002*/ 	.short	(.L_1254 - .L_1253)
.L_1253:
        /*0004*/ 	.word	0x00000082


	//----- nvinfo : EIATTR_KPARAM_INFO
	.align		4
.L_1254:
        /*0008*/ 	.byte	0x04, 0x17
        /*000a*/ 	.short	(.L_1256 - .L_1255)
.L_1255:
        /*000c*/ 	.word	0x00000000
        /*0010*/ 	.short	0x0003
        /*0012*/ 	.short	0x0014
        /*0014*/ 	.byte	0x00, 0xf0, 0x11, 0x00


	//----- nvinfo : EIATTR_KPARAM_INFO
	.align		4
.L_1256:
        /*0018*/ 	.byte	0x04, 0x17
        /*001a*/ 	.short	(.L_1258 - .L_1257)
.L_1257:
        /*001c*/ 	.word	0x00000000
        /*0020*/ 	.short	0x0002
        /*0022*/ 	.short	0x0010
        /*0024*/ 	.byte	0x00, 0xf0, 0x11, 0x00


	//----- nvinfo : EIATTR_KPARAM_INFO
	.align		4
.L_1258:
        /*0028*/ 	.byte	0x04, 0x17
        /*002a*/ 	.short	(.L_1260 - .L_1259)
.L_1259:
        /*002c*/ 	.word	0x00000000
        /*0030*/ 	.short	0x0001
        /*0032*/ 	.short	0x0008
        /*0034*/ 	.byte	0x00, 0xf5, 0x21, 0x00


	//----- nvinfo : EIATTR_KPARAM_INFO
	.align		4
.L_1260:
        /*0038*/ 	.byte	0x04, 0x17
        /*003a*/ 	.short	(.L_1262 - .L_1261)
.L_1261:
        /*003c*/ 	.word	0x00000000
        /*0040*/ 	.short	0x0000
        /*0042*/ 	.short	0x0000
        /*0044*/ 	.byte	0x00, 0xf5, 0x21, 0x00


	//----- nvinfo : EIATTR_SPARSE_MMA_MASK
	.align		4
.L_1262:
        /*0048*/ 	.byte	0x03, 0x50
        /*004a*/ 	.short	0x0000


	//----- nvinfo : EIATTR_MAXREG_COUNT
	.align		4
        /*004c*/ 	.byte	0x03, 0x1b
        /*004e*/ 	.short	0x00ff


	//----- nvinfo : EIATTR_MERCURY_ISA_VERSION
	.align		4
        /*0050*/ 	.byte	0x03, 0x5f
        /*0052*/ 	.short	0x0101


	//----- nvinfo : EIATTR_VRC_CTA_INIT_COUNT
	.align		4
        /*0054*/ 	.byte	0x02, 0x4a
	.zero		1
	.zero		1


	//----- nvinfo : EIATTR_EXIT_INSTR_OFFSETS
	.align		4
        /*0058*/ 	.byte	0x04, 0x1c
        /*005a*/ 	.short	(.L_1264 - .L_1263)


	//   ....[0]....
.L_1263:
        /*005c*/ 	.word	0x00000080


	//   ....[1]....
        /*0060*/ 	.word	0x000002a0


	//----- nvinfo : EIATTR_CBANK_PARAM_SIZE
	.align		4
.L_1264:
        /*0064*/ 	.byte	0x03, 0x19
        /*0066*/ 	.short	0x0018


	//----- nvinfo : EIATTR_PARAM_CBANK
	.align		4
        /*0068*/ 	.byte	0x04, 0x0a
        /*006a*/ 	.short	(.L_1266 - .L_1265)
	.align		4
.L_1265:
        /*006c*/ 	.word	index@(.nv.constant0._Z18transpose_kernel_tIfEvPT_PKS0_ii)
        /*0070*/ 	.short	0x0380
        /*0072*/ 	.short	0x0018


	//----- nvinfo : EIATTR_SW_WAR
	.align		4
.L_1266:
        /*0074*/ 	.byte	0x04, 0x36
        /*0076*/ 	.short	(.L_1268 - .L_1267)
.L_1267:
        /*0078*/ 	.word	0x00000008
.L_1268:


//--------------------- .nv.info.mul_row_vector_kernel --------------------------
	.section	.nv.info.mul_row_vector_kernel,"",@"SHT_CUDA_INFO"
	.sectionflags	@""
	.align	4


	//----- nvinfo : EIATTR_CUDA_API_VERSION
	.align		4
        /*0000*/ 	.byte	0x04, 0x37
        /*0002*/ 	.short	(.L_1270 - .L_1269)
.L_1269:
        /*0004*/ 	.word	0x00000082


	//----- nvinfo : EIATTR_KPARAM_INFO
	.align		4
.L_1270:
        /*0008*/ 	.byte	0x04, 0x17
        /*000a*/ 	.short	(.L_1272 - .L_1271)
.L_1271:
        /*000c*/ 	.word	0x00000000
        /*0010*/ 	.short	0x0003
        /*0012*/ 	.short	0x0014
        /*0014*/ 	.byte	0x00, 0xf0, 0x11, 0x00


	//----- nvinfo : EIATTR_KPARAM_INFO
	.align		4
.L_1272:
        /*0018*/ 	.byte	0x04, 0x17
        /*001a*/ 	.short	(.L_1274 - .L_1273)
.L_1273:
        /*001c*/ 	.word	0x00000000
        /*0020*/ 	.short	0x0002
        /*0022*/ 	.short	0x0010
        /*0024*/ 	.byte	0x00, 0xf0, 0x11, 0x00


	//----- nvinfo : EIATTR_KPARAM_INFO
	.align		4
.L_1274:
        /*0028*/ 	.byte	0x04, 0x17
        /*002a*/ 	.short	(.L_1276 - .L_1275)
.L_1275:
        /*002c*/ 	.word	0x00000000
        /*0030*/ 	.short	0x0001
        /*0032*/ 	.short	0x0008
        /*0034*/ 	.byte	0x00, 0xf5, 0x21, 0x00


	//----- nvinfo : EIATTR_KPARAM_INFO
	.align		4
.L_1276:
        /*0038*/ 	.byte	0x04, 0x17
        /*003a*/ 	.short	(.L_1278 - .L_1277)
.L_1277:
        /*003c*/ 	.word	0x00000000
        /*0040*/ 	.short	0x0000
        /*0042*/ 	.short	0x0000
        /*0044*/ 	.byte	0x00, 0xf5, 0x21, 0x00


	//----- nvinfo : EIATTR_SPARSE_MMA_MASK
	.align		4
.L_1278:
        /*0048*/ 	.byte	0x03, 0x50
        /*004a*/ 	.short	0x0000


	//----- nvinfo : EIATTR_MAXREG_COUNT
	.align		4
        /*004c*/ 	.byte	0x03, 0x1b
        /*004e*/ 	.short	0x00ff


	//----- nvinfo : EIATTR_MERCURY_ISA_VERSION
	.align		4
        /*0050*/ 	.byte	0x03, 0x5f
        /*0052*/ 	.short	0x0101


	//----- nvinfo : EIATTR_VRC_CTA_INIT_COUNT
	.align		4
        /*0054*/ 	.byte	0x02, 0x4a
	.zero		1
	.zero		1


	//----- nvinfo : EIATTR_EXIT_INSTR_OFFSETS
	.align		4
        /*0058*/ 	.byte	0x04, 0x1c
        /*005a*/ 	.short	(.L_1280 - .L_1279)


	//   ....[0]....
.L_1279:
        /*005c*/ 	.word	0x00000080


	//   ....[1]....
        /*0060*/ 	.word	0x00000270


	//----- nvinfo : EIATTR_CBANK_PARAM_SIZE
	.align		4
.L_1280:
        /*0064*/ 	.byte	0x03, 0x19
        /*0066*/ 	.short	0x0018


	//----- nvinfo : EIATTR_PARAM_CBANK
	.align		4
        /*0068*/ 	.byte	0x04, 0x0a
        /*006a*/ 	.short	(.L_1282 - .L_1281)
	.align		4
.L_1281:
        /*006c*/ 	.word	index@(.nv.constant0.mul_row_vector_kernel)
        /*0070*/ 	.short	0x0380
        /*0072*/ 	.short	0x0018


	//----- nvinfo : EIATTR_SW_WAR
	.align		4
.L_1282:
        /*0074*/ 	.byte	0x04, 0x36
        /*0076*/ 	.short	(.L_1284 - .L_1283)
.L_1283:
        /*0078*/ 	.word	0x00000008
.L_1284:


//--------------------- .nv.info._Z17sum_cols_kernel_tI13__nv_bfloat16EvPT_PKS1_ii --------------------------
	.section	.nv.info._Z17sum_cols_kernel_tI13__nv_bfloat16EvPT_PKS1_ii,"",@"SHT_CUDA_INFO"
	.sectionflags	@""
	.align	4


	//----- nvinfo : EIATTR_CUDA_API_VERSION
	.align		4
        /*0000*/ 	.byte	0x04, 0x37
        /*0002*/ 	.short	(.L_1286 - .L_1285)
.L_1285:
        /*0004*/ 	.word	0x00000082


	//----- nvinfo : EIATTR_KPARAM_INFO
	.align		4
.L_1286:
        /*0008*/ 	.byte	0x04, 0x17
        /*000a*/ 	.short	(.L_1288 - .L_1287)
.L_1287:
        /*000c*/ 	.word	0x00000000
        /*0010*/ 	.short	0x0003
        /*0012*/ 	.short	0x0014
        /*0014*/ 	.byte	0x00, 0xf0, 0x11, 0x00


	//----- nvinfo : EIATTR_KPARAM_INFO
	.align		4
.L_1288:
        /*0018*/ 	.byte	0x04, 0x17
        /*001a*/ 	.short	(.L_1290 - .L_1289)
.L_1289:
        /*001c*/ 	.word	0x00000000
        /*0020*/ 	.short	0x0002
        /*0022*/ 	.short	0x0010
        /*0024*/ 	.byte	0x00, 0xf0, 0x11, 0x00


	//----- nvinfo : EIATTR_KPARAM_INFO
	.align		4
.L_1290:
        /*0028*/ 	.byte	0x04, 0x17
        /*002a*/ 	.short	(.L_1292 - .L_1291)
.L_1291:
        /*002c*/ 	.word	0x00000000
        /*0030*/ 	.short	0x0001
        /*0032*/ 	.short	0x0008
        /*0034*/ 	.byte	0x00, 0xf5, 0x21, 0x00


	//----- nvinfo : EIATTR_KPARAM_INFO
	.align		4
.L_1292:
        /*0038*/ 	.byte	0x04, 0x17
        /*003a*/ 	.short	(.L_1294 - .L_1293)
.L_1293:
        /*003c*/ 	.word	0x00000000
        /*0040*/ 	.short	0x0000
        /*0042*/ 	.short	0x0000
        /*0044*/ 	.byte	0x00, 0xf5, 0x21, 0x00


	//----- nvinfo : EIATTR_SPARSE_MMA_MASK
	.align		4
.L_1294:
        /*0048*/ 	.byte	0x03, 0x50
        /*004a*/ 	.short	0x0000


	//----- nvinfo : EIATTR_MAXREG_COUNT
	.align		4
        /*004c*/ 	.byte	0x03, 0x1b
        /*004e*/ 	.short	0x00ff


	//----- nvinfo : EIATTR_MERCURY_ISA_VERSION
	.align		4
        /*0050*/ 	.byte	0x03, 0x5f
        /*0052*/ 	.short	0x0101


	//----- nvinfo : EIATTR_VRC_CTA_INIT_COUNT
	.align		4
        /*0054*/ 	.byte	0x02, 0x4a
	.zero		1
	.zero		1


	//----- nvinfo : EIATTR_EXIT_INSTR_OFFSETS
	.align		4
        /*0058*/ 	.byte	0x04, 0x1c
        /*005a*/ 	.short	(.L_1296 - .L_1295)


	//   ....[0]....
.L_1295:
        /*005c*/ 	.word	0x00000040


	//   ....[1]....
        /*0060*/ 	.word	0x00000a90


	//----- nvinfo : EIATTR_CBANK_PARAM_SIZE
	.align		4
.L_1296:
        /*0064*/ 	.byte	0x03, 0x19
        /*0066*/ 	.short	0x0018


	//----- nvinfo : EIATTR_PARAM_CBANK
	.align		4
        /*0068*/ 	.byte	0x04, 0x0a
        /*006a*/ 	.short	(.L_1298 - .L_1297)
	.align		4
.L_1297:
        /*006c*/ 	.word	index@(.nv.constant0._Z17sum_cols_kernel_tI13__nv_bfloat16EvPT_PKS1_ii)
        /*0070*/ 	.short	0x0380
        /*0072*/ 	.short	0x0018


	//----- nvinfo : EIATTR_SW_WAR
	.align		4
.L_1298:
        /*0074*/ 	.byte	0x04, 0x36
        /*0076*/ 	.short	(.L_1300 - .L_1299)
.L_1299:
        /*0078*/ 	.word	0x00000008
.L_1300:


//--------------------- .nv.info._Z17sum_cols_kernel_tI6__halfEvPT_PKS1_ii --------------------------
	.section	.nv.info._Z17sum_cols_kernel_tI6__halfEvPT_PKS1_ii,"",@"SHT_CUDA_INFO"
	.sectionflags	@""
	.align	4


	//----- nvinfo : EIATTR_CUDA_API_VERSION
	.align		4
        /*0000*/ 	.byte	0x04, 0x37
        /*0002*/ 	.short	(.L_1302 - .L_1301)
.L_1301:
        /*0004*/ 	.word	0x00000082


	//----- nvinfo : EIATTR_KPARAM_INFO
	.align		4
.L_1302:
        /*0008*/ 	.byte	0x04, 0x17
        /*000a*/ 	.short	(.L_1304 - .L_1303)
.L_1303:
        /*000c*/ 	.word	0x00000000
        /*0010*/ 	.short	0x0003
        /*0012*/ 	.short	0x0014
        /*0014*/ 	.byte	0x00, 0xf0, 0x11, 0x00


	//----- nvinfo : EIATTR_KPARAM_INFO
	.align		4
.L_1304:
        /*0018*/ 	.byte	0x04, 0x17
        /*001a*/ 	.short	(.L_1306 - .L_1305)
.L_1305:
        /*001c*/ 	.word	0x00000000
        /*0020*/ 	.short	0x0002
        /*0022*/ 	.short	0x0010
        /*0024*/ 	.byte	0x00, 0xf0, 0x11, 0x00


	//----- nvinfo : EIATTR_KPARAM_INFO
	.align		4
.L_1306:
        /*0028*/ 	.byte	0x04, 0x17
        /*002a*/ 	.short	(.L_1308 - .L_1307)
.L_1307:
        /*002c*/ 	.word	0x00000000
        /*0030*/ 	.short	0x0001
        /*0032*/ 	.short	0x0008
        /*0034*/ 	.byte	0x00, 0xf5, 0x21, 0x00


	//----- nvinfo : EIATTR_KPARAM_INFO
	.align		4
.L_1308:
        /*0038*/ 	.byte	0x04, 0x17
        /*003a*/ 	.short	(.L_1310 - .L_1309)
.L_1309:
        /*003c*/ 	.word	0x00000000
        /*0040*/ 	.short	0x0000
        /*0042*/ 	.short	0x0000
        /*0044*/ 	.byte	0x00, 0xf5, 0x21, 0x00


	//----- nvinfo : EIATTR_SPARSE_MMA_MASK
	.align		4
.L_1310:
        /*0048*/ 	.byte	0x03, 0x50
        /*004a*/ 	.short	0x0000


	//----- nvinfo : EIATTR_MAXREG_COUNT
	.align		4
        /*004c*/ 	.byte	0x03, 0x1b
        /*004e*/ 	.short	0x00ff


	//----- nvinfo : EIATTR_MERCURY_ISA_VERSION
	.align		4
        /*0050*/ 	.byte	0x03, 0x5f
        /*0052*/ 	.short	0x0101


	//----- nvinfo : EIATTR_VRC_CTA_INIT_COUNT
	.align		4
        /*0054*/ 	.byte	0x02, 0x4a
	.zero		1
	.zero		1


	//----- nvinfo : EIATTR_EXIT_INSTR_OFFSETS
	.align		4
        /*0058*/ 	.byte	0x04, 0x1c
        /*005a*/ 	.short	(.L_1312 - .L_1311)


	//   ....[0]....
.L_1311:
        /*005c*/ 	.word	0x00000040


	//   ....[1]....
        /*0060*/ 	.word	0x00000a90


	//----- nvinfo : EIATTR_CBANK_PARAM_SIZE
	.align		4
.L_1312:
        /*0064*/ 	.byte	0x03, 0x19
        /*0066*/ 	.short	0x0018


	//----- nvinfo : EIATTR_PARAM_CBANK
	.align		4
        /*0068*/ 	.byte	0x04, 0x0a
        /*006a*/ 	.short	(.L_1314 - .L_1313)
	.align		4
.L_1313:
        /*006c*/ 	.word	index@(.nv.constant0._Z17sum_cols_kernel_tI6__halfEvPT_PKS1_ii)
        /*0070*/ 	.short	0x0380
        /*0072*/ 	.short	0x0018


	//----- nvinfo : EIATTR_SW_WAR
	.align		4
.L_1314:
        /*0074*/ 	.byte	0x04, 0x36
        /*0076*/ 	.short	(.L_1316 - .L_1315)
.L_1315:
        /*0078*/ 	.word	0x00000008
.L_1316:


//--------------------- .nv.info._Z17sum_cols_kernel_tIfEvPT_PKS0_ii --------------------------
	.section	.nv.info._Z17sum_cols_kernel_tIfEvPT_PKS0_ii,"",@"SHT_CUDA_INFO"
	.sectionflags	@""
	.align	4


	//----- nvinfo : EIATTR_CUDA_API_VERSION
	.align		4
        /*0000*/ 	.byte	0x04, 0x37
        /*0002*/ 	.short	(.L_1318 - .L_1317)
.L_1317:
        /*0004*/ 	.word	0x00000082


	//----- nvinfo : EIATTR_KPARAM_INFO
	.align		4
.L_1318:
        /*0008*/ 	.byte	0x04, 0x17
        /*000a*/ 	.short	(.L_1320 - .L_1319)
.L_1319:
        /*000c*/ 	.word	0x00000000
        /*0010*/ 	.short	0x0003
        /*0012*/ 	.short	0x0014
        /*0014*/ 	.byte	0x00, 0xf0, 0x11, 0x00


	//----- nvinfo : EIATTR_KPARAM_INFO
	.align		4
.L_1320:
        /*0018*/ 	.byte	0x04, 0x17
        /*001a*/ 	.short	(.L_1322 - .L_1321)
.L_1321:
        /*001c*/ 	.word	0x00000000
        /*0020*/ 	.short	0x0002
        /*0022*/ 	.short	0x0010
        /*0024*/ 	.byte	0x00, 0xf0, 0x11, 0x00


	//----- nvinfo : EIATTR_KPARAM_INFO
	.align		4
.L_1322:
        /*0028*/ 	.byte	0x04, 0x17
        /*002a*/ 	.short	(.L_1324 - .L_1323)
.L_1323:
        /*002c*/ 	.word	0x00000000
        /*0030*/ 	.short	0x0001
        /*0032*/ 	.short	0x0008
        /*0034*/ 	.byte	0x00, 0xf5, 0x21, 0x00


	//----- nvinfo : EIATTR_KPARAM_INFO
	.align		4
.L_1324:
        /*0038*/ 	.byte	0x04, 0x17
        /*003a*/ 	.short	(.L_1326 - .L_1325)
.L_1325:
        /*003c*/ 	.word	0x00000000
        /*0040*/ 	.short	0x0000
        /*0042*/ 	.short	0x0000
        /*0044*/ 	.byte	0x00, 0xf5, 0x21, 0x00


	//----- nvinfo : EIATTR_SPARSE_MMA_MASK
	.align		4
.L_1326:
        /*0048*/ 	.byte	0x03, 0x50
        /*004a*/ 	.short	0x0000


	//----- nvinfo : EIATTR_MAXREG_COUNT
	.align		4
        /*004c*/ 	.byte	0x03, 0x1b
        /*004e*/ 	.short	0x00ff


	//----- nvinfo : EIATTR_MERCURY_ISA_VERSION
	.align		4
        /*0050*/ 	.byte	0x03, 0x5f
        /*0052*/ 	.short	0x0101


	//----- nvinfo : EIATTR_VRC_CTA_INIT_COUNT
	.align		4
        /*0054*/ 	.byte	0x02, 0x4a
	.zero		1
	.zero		1


	//----- nvinfo : EIATTR_EXIT_INSTR_OFFSETS
	.align		4
        /*0058*/ 	.byte	0x04, 0x1c
        /*005a*/ 	.short	(.L_1328 - .L_1327)


	//   ....[0]....
.L_1327:
        /*005c*/ 	.word	0x00000040


	//   ....[1]....
        /*0060*/ 	.word	0x000008a0


	//----- nvinfo : EIATTR_CBANK_PARAM_SIZE
	.align		4
.L_1328:
        /*0064*/ 	.byte	0x03, 0x19
        /*0066*/ 	.short	0x0018


	//----- nvinfo : EIATTR_PARAM_CBANK
	.align		4
        /*0068*/ 	.byte	0x04, 0x0a
        /*006a*/ 	.short	(.L_1330 - .L_1329)
	.align		4
.L_1329:
        /*006c*/ 	.word	index@(.nv.constant0._Z17sum_cols_kernel_tIfEvPT_PKS0_ii)
        /*0070*/ 	.short	0x0380
        /*0072*/ 	.short	0x0018


	//----- nvinfo : EIATTR_SW_WAR
	.align		4
.L_1330:
        /*0074*/ 	.byte	0x04, 0x36
        /*0076*/ 	.short	(.L_1332 - .L_1331)
.L_1331:
        /*0078*/ 	.word	0x00000008
.L_1332:


//--------------------- .nv.info.layer_norm_backward_kernel --------------------------
	.section	.nv.info.layer_norm_backward_kernel,"",@"SHT_CUDA_INFO"
	.sectionflags	@""
	.align	4


	//----- nvinfo : EIATTR_CUDA_API_VERSION
	.align		4
        /*0000*/ 	.byte	0x04, 0x37
        /*0002*/ 	.short	(.L_1334 - .L_1333)
.L_1333:
        /*0004*/ 	.word	0x00000082


	//----- nvinfo : EIATTR_KPARAM_INFO
	.align		4
.L_1334:
        /*0008*/ 	.byte	0x04, 0x17
        /*000a*/ 	.short	(.L_1336 - .L_1335)
.L_1335:
        /*000c*/ 	.word	0x00000000
        /*0010*/ 	.short	0x000b
        /*0012*/ 	.short	0x0050
        /*0014*/ 	.byte	0x00, 0xf0, 0x11, 0x00


	//----- nvinfo : EIATTR_KPARAM_INFO
	.align		4
.L_1336:
        /*0018*/ 	.byte	0x04, 0x17
        /*001a*/ 	.short	(.L_1338 - .L_1337)
.L_1337:
        /*001c*/ 	.word	0x00000000
        /*0020*/ 	.short	0x000a
        /*0022*/ 	.short	0x004c
        /*0024*/ 	.byte	0x00, 0xf0, 0x11, 0x00


	//----- nvinfo : EIATTR_KPARAM_INFO
	.align		4
.L_1338:
        /*0028*/ 	.byte	0x04, 0x17
        /*002a*/ 	.short	(.L_1340 - .L_1339)
.L_1339:
        /*002c*/ 	.word	0x00000000
        /*0030*/ 	.short	0x0009
        /*0032*/ 	.short	0x0048
        /*0034*/ 	.byte	0x00, 0xf0, 0x11, 0x00


	//----- nvinfo : EIATTR_KPARAM_INFO
	.align		4
.L_1340:
        /*0038*/ 	.byte	0x04, 0x17
        /*003a*/ 	.short	(.L_1342 - .L_1341)
.L_1341:
        /*003c*/ 	.word	0x00000000
        /*0040*/ 	.short	0x0008
        /*0042*/ 	.short	0x0040
        /*0044*/ 	.byte	0x00, 0xf5, 0x21, 0x00


	//----- nvinfo : EIATTR_KPARAM_INFO
	.align		4
.L_1342:
        /*0048*/ 	.byte	0x04, 0x17
        /*004a*/ 	.short	(.L_1344 - .L_1343)
.L_1343:
        /*004c*/ 	.word	0x00000000
        /*0050*/ 	.short	0x0007
        /*0052*/ 	.short	0x0038
        /*0054*/ 	.byte	0x00, 0xf5, 0x21, 0x00


	//----- nvinfo : EIATTR_KPARAM_INFO
	.align		4
.L_1344:
        /*0058*/ 	.byte	0x04, 0x17
        /*005a*/ 	.short	(.L_1346 - .L_1345)
.L_1345:
        /*005c*/ 	.word	0x00000000
        /*0060*/ 	.short	0x0006
        /*0062*/ 	.short	0x0030
        /*0064*/ 	.byte	0x00, 0xf5, 0x21, 0x00


	//----- nvinfo : EIATTR_KPARAM_INFO
	.align		4
.L_1346:
        /*0068*/ 	.byte	0x04, 0x17
        /*006a*/ 	.short	(.L_1348 - .L_1347)
.L_1347:
        /*006c*/ 	.word	0x00000000
        /*0070*/ 	.short	0x0005
        /*0072*/ 	.short	0x0028
        /*0074*/ 	.byte	0x00, 0xf5, 0x21, 0x00


	//----- nvinfo : EIATTR_KPARAM_INFO
	.align		4
.L_1348:
        /*0078*/ 	.byte	0x04, 0x17
        /*007a*/ 	.short	(.L_1350 - .L_1349)
.L_1349:
        /*007c*/ 	.word	0x00000000
        /*0080*/ 	.short	0x0004
        /*0082*/ 	.short	0x0020
        /*0084*/ 	.byte	0x00, 0xf5, 0x21, 0x00


	//----- nvinfo : EIATTR_KPARAM_INFO
	.align		4
.L_1350:
        /*0088*/ 	.byte	0x04, 0x17
        /*008a*/ 	.short	(.L_1352 - .L_1351)
.L_1351:
        /*008c*/ 	.word	0x00000000
        /*0090*/ 	.short	0x0003
        /*0092*/ 	.short	0x0018
        /*0094*/ 	.byte	0x00, 0xf5, 0x21, 0x00


	//----- nvinfo : EIATTR_KPARAM_INFO
	.align		4
.L_1352:
        /*0098*/ 	.byte	0x04, 0x17
        /*009a*/ 	.short	(.L_1354 - .L_1353)
.L_1353:
        /*009c*/ 	.word	0x00000000
        /*00a0*/ 	.short	0x0002
        /*00a2*/ 	.short	0x0010
        /*00a4*/ 	.byte	0x00, 0xf5, 0x21, 0x00


	//----- nvinfo : EIATTR_KPARAM_INFO
	.align		4
.L_1354:
        /*00a8*/ 	.byte	0x04, 0x17
        /*00aa*/ 	.short	(.L_1356 - .L_1355)
.L_1355:
        /*00ac*/ 	.word	0x00000000
        /*00b0*/ 	.short	0x0001
        /*00b2*/ 	.short	0x0008
        /*00b4*/ 	.byte	0x00, 0xf5, 0x21, 0x00


	//----- nvinfo : EIATTR_KPARAM_INFO
	.align		4
.L_1356:
        /*00b8*/ 	.byte	0x04, 0x17
        /*00ba*/ 	.short	(.L_1358 - .L_1357)
.L_1357:
        /*00bc*/ 	.word	0x00000000
        /*00c0*/ 	.short	0x0000
        /*00c2*/ 	.short	0x0000
        /*00c4*/ 	.byte	0x00, 0xf5, 0x21, 0x00


	//----- nvinfo : EIATTR_SPARSE_MMA_MASK
	.align		4
.L_1358:
        /*00c8*/ 	.byte	0x03, 0x50
        /*00ca*/ 	.short	0x0000


	//----- nvinfo : EIATTR_MAXREG_COUNT
	.align		4
        /*00cc*/ 	.byte	0x03, 0x1b
        /*00ce*/ 	.short	0x00ff


	//----- nvinfo : EIATTR_MERCURY_ISA_VERSION
	.align		4
        /*00d0*/ 	.byte	0x03, 0x5f
        /*00d2*/ 	.short	0x0101


	//----- nvinfo : EIATTR_VRC_CTA_INIT_COUNT
	.align		4
        /*00d4*/ 	.byte	0x02, 0x4a
	.zero		1
	.zero		1


	//----- nvinfo : EIATTR_EXIT_INSTR_OFFSETS
	.align		4
        /*00d8*/ 	.byte	0x04, 0x1c
        /*00da*/ 	.short	(.L_1360 - .L_1359)


	//   ....[0]....
.L_1359:
        /*00dc*/ 	.word	0x00000050


	//   ....[1]....
        /*00e0*/ 	.word	0x000015c0


	//   ....[2]....
        /*00e4*/ 	.word	0x00002460


	//   ....[3]....
        /*00e8*/ 	.word	0x00002b60


	//   ....[4]....
        /*00ec*/ 	.word	0x00002f20


	//   ....[5]....
        /*00f0*/ 	.word	0x00003120


	//----- nvinfo : EIATTR_CRS_STACK_SIZE
	.align		4
.L_1360:
        /*00f4*/ 	.byte	0x04, 0x1e
        /*00f6*/ 	.short	(.L_1362 - .L_1361)
.L_1361:
        /*00f8*/ 	.word	0x00000000


	//----- nvinfo : EIATTR_CBANK_PARAM_SIZE
	.align		4
.L_1362:
        /*00fc*/ 	.byte	0x03, 0x19
        /*00fe*/ 	.short	0x0054


	//----- nvinfo : EIATTR_PARAM_CBANK
	.align		4
        /*0100*/ 	.byte	0x04, 0x0a
        /*0102*/ 	.short	(.L_1364 - .L_1363)
	.align		4
.L_1363:
        /*0104*/ 	.word	index@(.nv.constant0.layer_norm_backward_kernel)
        /*0108*/ 	.short	0x0380
        /*010a*/ 	.short	0x0054


	//----- nvinfo : EIATTR_SW_WAR
	.align		4
.L_1364:
        /*010c*/ 	.byte	0x04, 0x36
        /*010e*/ 	.short	(.L_1366 - .L_1365)
.L_1365:
        /*0110*/ 	.word	0x00000008
.L_1366:


//--------------------- .nv.info.count_token_pairs_kernel --------------------------
	.section	.nv.info.count_token_pairs_kernel,"",@"SHT_CUDA_INFO"
	.sectionflags	@""
	.align	4


	//----- nvinfo : EIATTR_CUDA_API_VERSION
	.align		4
        /*0000*/ 	.byte	0x04, 0x37
        /*0002*/ 	.short	(.L_1368 - .L_1367)
.L_1367:
        /*0004*/ 	.word	0x00000082


	//----- nvinfo : EIATTR_KPARAM_INFO
	.align		4
.L_1368:
        /*0008*/ 	.byte	0x04, 0x17
        /*000a*/ 	.short	(.L_1370 - .L_1369)
.L_1369:
        /*000c*/ 	.word	0x00000000
        /*0010*/ 	.short	0x0005
        /*0012*/ 	.short	0x0020
        /*0014*/ 	.byte	0x00, 0xf5, 0x21, 0x00


	//----- nvinfo : EIATTR_KPARAM_INFO
	.align		4
.L_1370:
        /*0018*/ 	.byte	0x04, 0x17
        /*001a*/ 	.short	(.L_1372 - .L_1371)
.L_1371:
        /*001c*/ 	.word	0x00000000
        /*0020*/ 	.short	0x0004
        /*0022*/ 	.short	0x001c
        /*0024*/ 	.byte	0x00, 0xf0, 0x11, 0x00


	//----- nvinfo : EIATTR_KPARAM_INFO
	.align		4
.L_1372:
        /*0028*/ 	.byte	0x04, 0x17
        /*002a*/ 	.short	(.L_1374 - .L_1373)
.L_1373:
        /*002c*/ 	.word	0x00000000
        /*0030*/ 	.short	0x0003
        /*0032*/ 	.short	0x0018
        /*0034*/ 	.byte	0x00, 0xf0, 0x11, 0x00


	//----- nvinfo : EIATTR_KPARAM_INFO
	.align		4
.L_1374:
        /*0038*/ 	.byte	0x04, 0x17
        /*003a*/ 	.short	(.L_1376 - .L_1375)
.L_1375:
        /*003c*/ 	.word	0x00000000
        /*0040*/ 	.short	0x0002
        /*0042*/ 	.short	0x0010
        /*0044*/ 	.byte	0x00, 0xf5, 0x21, 0x00


	//----- nvinfo : EIATTR_KPARAM_INFO
	.align		4
.L_1376:
        /*0048*/ 	.byte	0x04, 0x17
        /*004a*/ 	.short	(.L_1378 - .L_1377)
.L_1377:
        /*004c*/ 	.word	0x00000000
        /*0050*/ 	.short	0x0001
        /*0052*/ 	.short	0x0008
        /*0054*/ 	.byte	0x00, 0xf5, 0x21, 0x00


	//----- nvinfo : EIATTR_KPARAM_INFO
	.align		4
.L_1378:
        /*0058*/ 	.byte	0x04, 0x17
        /*005a*/ 	.short	(.L_1380 - .L_1379)
.L_1379:
        /*005c*/ 	.word	0x00000000
        /*0060*/ 	.short	0x0000
        /*0062*/ 	.short	0x0000
        /*0064*/ 	.byte	0x00, 0xf5, 0x21, 0x00


	//----- nvinfo : EIATTR_SPARSE_MMA_MASK
	.align		4
.L_1380:
        /*0068*/ 	.byte	0x03, 0x50
        /*006a*/ 	.short	0x0000


	//----- nvinfo : EIATTR_MAXREG_COUNT
	.align		4
        /*006c*/ 	.byte	0x03, 0x1b
        /*006e*/ 	.short	0x00ff


	//----- nvinfo : EIATTR_MERCURY_ISA_VERSION
	.align		4
        /*0070*/ 	.byte	0x03, 0x5f
        /*0072*/ 	.short	0x0101


	//----- nvinfo : EIATTR_VRC_CTA_INIT_COUNT
	.align		4
        /*0074*/ 	.byte	0x02, 0x4a
	.zero		1
	.zero		1


	//----- nvinfo : EIATTR_EXIT_INSTR_OFFSETS
	.align		4
        /*0078*/ 	.byte	0x04, 0x1c
        /*007a*/ 	.short	(.L_1382 - .L_1381)


	//   ....[0]....
.L_1381:
        /*007c*/ 	.word	0x00000070


	//   ....[1]....
        /*0080*/ 	.word	0x00000170


	//----- nvinfo : EIATTR_CBANK_PARAM_SIZE
	.align		4
.L_1382:
        /*0084*/ 	.byte	0x03, 0x19
        /*0086*/ 	.short	0x0028


	//----- nvinfo : EIATTR_PARAM_CBANK
	.align		4
        /*0088*/ 	.byte	0x04, 0x0a
        /*008a*/ 	.short	(.L_1384 - .L_1383)
	.align		4
.L_1383:
        /*008c*/ 	.word	index@(.nv.constant0.count_token_pairs_kernel)
        /*0090*/ 	.short	0x0380
        /*0092*/ 	.short	0x0028


	//----- nvinfo : EIATTR_SW_WAR
	.align		4
.L_1384:
        /*0094*/ 	.byte	0x04, 0x36
        /*0096*/ 	.short	(.L_1386 - .L_1385)
.L_1385:
        /*0098*/ 	.word	0x00000008
.L_1386:


//--------------------- .nv.info._Z17set_cols_kernel_tI13__nv_bfloat16EvPT_PKS1_iiii --------------------------
	.section	.nv.info._Z17set_cols_kernel_tI13__nv_bfloat16EvPT_PKS1_iiii,"",@"SHT_CUDA_INFO"
	.sectionflags	@""
	.align	4


	//----- nvinfo : EIATTR_CUDA_API_VERSION
	.align		4
        /*0000*/ 	.byte	0x04, 0x37
        /*0002*/ 	.short	(.L_1388 - .L_1387)
.L_1387:
        /*0004*/ 	.word	0x00000082


	//----- nvinfo : EIATTR_KPARAM_INFO
	.align		4
.L_1388:
        /*0008*/ 	.byte	0x04, 0x17
        /*000a*/ 	.short	(.L_1390 - .L_1389)
.L_1389:
        /*000c*/ 	.word	0x00000000
        /*0010*/ 	.short	0x0005
        /*0012*/ 	.short	0x001c
        /*0014*/ 	.byte	0x00, 0xf0, 0x11, 0x00


	//----- nvinfo : EIATTR_KPARAM_INFO
	.align		4
.L_1390:
        /*0018*/ 	.byte	0x04, 0x17
        /*001a*/ 	.short	(.L_1392 - .L_1391)
.L_1391:
        /*001c*/ 	.word	0x00000000
        /*0020*/ 	.short	0x0004
        /*0022*/ 	.short	0x0018
        /*0024*/ 	.byte	0x00, 0xf0, 0x11, 0x00


	//----- nvinfo : EIATTR_KPARAM_INFO
	.align		4
.L_1392:
        /*0028*/ 	.byte	0x04, 0x17
        /*002a*/ 	.short	(.L_1394 - .L_1393)
.L_1393:
        /*002c*/ 	.word	0x00000000
        /*0030*/ 	.short	0x0003
        /*0032*/ 	.short	0x0014
        /*0034*/ 	.byte	0x00, 0xf0, 0x11, 0x00


	//----- nvinfo : EIATTR_KPARAM_INFO
	.align		4
.L_1394:
        /*0038*/ 	.byte	0x04, 0x17
        /*003a*/ 	.short	(.L_1396 - .L_1395)
.L_1395:
        /*003c*/ 	.word	0x00000000
        /*0040*/ 	.short	0x0002
        /*0042*/ 	.short	0x0010
        /*0044*/ 	.byte	0x00, 0xf0, 0x11, 0x00


	//----- nvinfo : EIATTR_KPARAM_INFO
	.align		4
.L_1396:
        /*0048*/ 	.byte	0x04, 0x17
        /*004a*/ 	.short	(.L_1398 - .L_1397)
.L_1397:
        /*004c*/ 	.word	0x00000000
        /*0050*/ 	.short	0x0001
        /*0052*/ 	.short	0x0008
        /*0054*/ 	.byte	0x00, 0xf5, 0x21, 0x00


	//----- nvinfo : EIATTR_KPARAM_INFO
	.align		4
.L_1398:
        /*0058*/ 	.byte	0x04, 0x17
        /*005a*/ 	.short	(.L_1400 - .L_1399)
.L_1399:
        /*005c*/ 	.word	0x00000000
        /*0060*/ 	.short	0x0000
        /*0062*/ 	.short	0x0000
        /*0064*/ 	.byte	0x00, 0xf5, 0x21, 0x00


	//----- nvinfo : EIATTR_SPARSE_MMA_MASK
	.align		4
.L_1400:
        /*0068*/ 	.byte	0x03, 0x50
        /*006a*/ 	.short	0x0000


	//----- nvinfo : EIATTR_MAXREG_COUNT
	.align		4
        /*006c*/ 	.byte	0x03, 0x1b
        /*006e*/ 	.short	0x00ff


	//----- nvinfo : EIATTR_MERCURY_ISA_VERSION
	.align		4
        /*0070*/ 	.byte	0x03, 0x5f
        /*0072*/ 	.short	0x0101


	//----- nvinfo : EIATTR_VRC_CTA_INIT_COUNT
	.align		4
        /*0074*/ 	.byte	0x02, 0x4a
	.zero		1
	.zero		1


	//----- nvinfo : EIATTR_EXIT_INSTR_OFFSETS
	.align		4
        /*0078*/ 	.byte	0x04, 0x1c
        /*007a*/ 	.short	(.L_1402 - .L_1401)


	//   ....[0]....
.L_1401:
        /*007c*/ 	.word	0x00000070


	//   ....[1]....
        /*0080*/ 	.word	0x00000140


	//----- nvinfo : EIATTR_CBANK_PARAM_SIZE
	.align		4
.L_1402:
        /*0084*/ 	.byte	0x03, 0x19
        /*0086*/ 	.short	0x0020


	//----- nvinfo : EIATTR_PARAM_CBANK
	.align		4
        /*0088*/ 	.byte	0x04, 0x0a
        /*008a*/ 	.short	(.L_1404 - .L_1403)
	.align		4
.L_1403:
        /*008c*/ 	.word	index@(.nv.constant0._Z17set_cols_kernel_tI13__nv_bfloat16EvPT_PKS1_iiii)
        /*0090*/ 	.short	0x0380
        /*0092*/ 	.short	0x0020


	//----- nvinfo : EIATTR_SW_WAR
	.align		4
.L_1404:
        /*0094*/ 	.byte	0x04, 0x36
        /*0096*/ 	.short	(.L_1406 - .L_1405)
.L_1405:
        /*0098*/ 	.word	0x00000008
.L_1406:


//--------------------- .nv.info._Z17set_cols_kernel_tI6__halfEvPT_PKS1_iiii --------------------------
	.section	.nv.info._Z17set_cols_kernel_tI6__halfEvPT_PKS1_iiii,"",@"SHT_CUDA_INFO"
	.sectionflags	@""
	.align	4


	//----- nvinfo : EIATTR_CUDA_API_VERSION
	.align		4
        /*0000*/ 	.byte	0x04, 0x37
        /*0002*/ 	.short	(.L_1408 - .L_1407)
.L_1407:
        /*0004*/ 	.word	0x00000082


	//----- nvinfo : EIATTR_KPARAM_INFO
	.align		4
.L_1408:
        /*0008*/ 	.byte	0x04, 0x17
        /*000a*/ 	.short	(.L_1410 - .L_1409)
.L_1409:
        /*000c*/ 	.word	0x00000000
        /*0010*/ 	.short	0x0005
        /*0012*/ 	.short	0x001c
        /*0014*/ 	.byte	0x00, 0xf0, 0x11, 0x00


	//----- nvinfo : EIATTR_KPARAM_INFO
	.align		4
.L_1410:
        /*0018*/ 	.byte	0x04, 0x17
        /*001a*/ 	.short	(.L_1412 - .L_1411)
.L_1411:
        /*001c*/ 	.word	0x00000000
        /*0020*/ 	.short	0x0004
        /*0022*/ 	.short	0x0018
        /*0024*/ 	.byte	0x00, 0xf0, 0x11, 0x00


	//----- nvinfo : EIATTR_KPARAM_INFO
	.align		4
.L_1412:
        /*0028*/ 	.byte	0x04, 0x17
        /*002a*/ 	.short	(.L_1414 - .L_1413)
.L_1413:
        /*002c*/ 	.word	0x00000000
        /*0030*/ 	.short	0x0003
        /*0032*/ 	.short	0x0014
        /*0034*/ 	.byte	0x00, 0xf0, 0x11, 0x00


	//----- nvinfo : EIATTR_KPARAM_INFO
	.align		4
.L_1414:
        /*0038*/ 	.byte	0x04, 0x17
        /*003a*/ 	.short	(.L_1416 - .L_1415)
.L_1415:
        /*003c*/ 	.word	0x00000000
        /*0040*/ 	.short	0x0002
        /*0042*/ 	.short	0x0010
        /*0044*/ 	.byte	0x00, 0xf0, 0x11, 0x00


	//----- nvinfo : EIATTR_KPARAM_INFO
	.align		4
.L_1416:
        /*0048*/ 	.byte	0x04, 0x17
        /*004a*/ 	.short	(.L_1418 - .L_1417)
.L_1417:
        /*004c*/ 	.word	0x00000000
        /*0050*/ 	.short	0x0001
        /*0052*/ 	.short	0x0008
        /*0054*/ 	.byte	0x00, 0xf5, 0x21, 0x00


	//----- nvinfo : EIATTR_KPARAM_INFO
	.align		4
.L_1418:
        /*0058*/ 	.byte	0x04, 0x17
        /*005a*/ 	.short	(.L_1420 - .L_1419)
.L_1419:
        /*005c*/ 	.word	0x00000000
        /*0060*/ 	.short	0x0000
        /*0062*/ 	.short	0x0000
        /*0064*/ 	.byte	0x00, 0xf5, 0x21, 0x00


	//----- nvinfo : EIATTR_SPARSE_MMA_MASK
	.align		4
.L_1420:
        /*0068*/ 	.byte	0x03, 0x50
        /*006a*/ 	.short	0x0000


	//----- nvinfo : EIATTR_MAXREG_COUNT
	.align		4
        /*006c*/ 	.byte	0x03, 0x1b
        /*006e*/ 	.short	0x00ff


	//----- nvinfo : EIATTR_MERCURY_ISA_VERSION
	.align		4
        /*0070*/ 	.byte	0x03, 0x5f
        /*0072*/ 	.short	0x0101


	//----- nvinfo : EIATTR_VRC_CTA_INIT_COUNT
	.align		4
        /*0074*/ 	.byte	0x02, 0x4a
	.zero		1
	.zero		1


	//----- nvinfo : EIATTR_EXIT_INSTR_OFFSETS
	.align		4
        /*0078*/ 	.byte	0x04, 0x1c
        /*007a*/ 	.short	(.L_1422 - .L_1421)


	//   ....[0]....
.L_1421:
        /*007c*/ 	.word	0x00000070


	//   ....[1]....
        /*0080*/ 	.word	0x00000140


	//----- nvinfo : EIATTR_CBANK_PARAM_SIZE
	.align		4
.L_1422:
        /*0084*/ 	.byte	0x03, 0x19
        /*0086*/ 	.short	0x0020


	//----- nvinfo : EIATTR_PARAM_CBANK
	.align		4
        /*0088*/ 	.byte	0x04, 0x0a
        /*008a*/ 	.short	(.L_1424 - .L_1423)
	.align		4
.L_1423:
        /*008c*/ 	.word	index@(.nv.constant0._Z17set_cols_kernel_tI6__halfEvPT_PKS1_iiii)
        /*0090*/ 	.short	0x0380
        /*0092*/ 	.short	0x0020


	//----- nvinfo : EIATTR_SW_WAR
	.align		4
.L_1424:
        /*0094*/ 	.byte	0x04, 0x36
        /*0096*/ 	.short	(.L_1426 - .L_1425)
.L_1425:
        /*0098*/ 	.word	0x00000008
.L_1426:


//--------------------- .nv.info._Z17set_cols_kernel_tIfEvPT_PKS0_iiii --------------------------
	.section	.nv.info._Z17set_cols_kernel_tIfEvPT_PKS0_iiii,"",@"SHT_CUDA_INFO"
	.sectionflags	@""
	.align	4


	//----- nvinfo : EIATTR_CUDA_API_VERSION
	.align		4
        /*0000*/ 	.byte	0x04, 0x37
        /*0002*/ 	.short	(.L_1428 - .L_1427)
.L_1427:
        /*0004*/ 	.word	0x00000082


	//----- nvinfo : EIATTR_KPARAM_INFO
	.align		4
.L_1428:
        /*0008*/ 	.byte	0x04, 0x17
        /*000a*/ 	.short	(.L_1430 - .L_1429)
.L_1429:
        /*000c*/ 	.word	0x00000000
        /*0010*/ 	.short	0x0005
        /*0012*/ 	.short	0x001c
        /*0014*/ 	.byte	0x00, 0xf0, 0x11, 0x00


	//----- nvinfo : EIATTR_KPARAM_INFO
	.align		4
.L_1430:
        /*0018*/ 	.byte	0x04, 0x17
        /*001a*/ 	.short	(.L_1432 - .L_1431)
.L_1431:
        /*001c*/ 	.word	0x00000000
        /*0020*/ 	.short	0x0004
        /*0022*/ 	.short	0x0018
        /*0024*/ 	.byte	0x00, 0xf0, 0x11, 0x00


	//----- nvinfo : EIATTR_KPARAM_INFO
	.align		4
.L_1432:
        /*0028*/ 	.byte	0x04, 0x17
        /*002a*/ 	.short	(.L_1434 - .L_1433)
.L_1433:
        /*002c*/ 	.word	0x00000000
        /*0030*/ 	.short	0x0003
        /*0032*/ 	.short	0x0014
        /*0034*/ 	.byte	0x00, 0xf0, 0x11, 0x00


	//----- nvinfo : EIATTR_KPARAM_INFO
	.align		4
.L_1434:
        /*0038*/ 	.byte	0x04, 0x17
        /*003a*/ 	.short	(.L_1436 - .L_1435)
.L_1435:
        /*003c*/ 	.word	0x00000000
        /*0040*/ 	.short	0x0002
        /*0042*/ 	.short	0x0010
        /*0044*/ 	.byte	0x00, 0xf0, 0x11, 0x00


	//----- nvinfo : EIATTR_KPARAM_INFO
	.align		4
.L_1436:
        /*0048*/ 	.byte	0x04, 0x17
        /*004a*/ 	.short	(.L_1438 - .L_1437)
.L_1437:
        /*004c*/ 	.word	0x00000000
        /*0050*/ 	.short	0x0001
        /*0052*/ 	.short	0x0008
        /*0054*/ 	.byte	0x00, 0xf5, 0x21, 0x00


	//----- nvinfo : EIATTR_KPARAM_INFO
	.align		4
.L_1438:
        /*0058*/ 	.byte	0x04, 0x17
        /*005a*/ 	.short	(.L_1440 - .L_1439)
.L_1439:
        /*005c*/ 	.word	0x00000000
        /*0060*/ 	.short	0x0000
        /*0062*/ 	.short	0x0000
        /*0064*/ 	.byte	0x00, 0xf5, 0x21, 0x00


	//----- nvinfo : EIATTR_SPARSE_MMA_MASK
	.align		4
.L_1440:
        /*0068*/ 	.byte	0x03, 0x50
        /*006a*/ 	.short	0x0000


	//----- nvinfo : EIATTR_MAXREG_COUNT
	.align		4
        /*006c*/ 	.byte	0x03, 0x1b
        /*006e*/ 	.short	0x00ff


	//----- nvinfo : EIATTR_MERCURY_ISA_VERSION
	.align		4
        /*0070*/ 	.byte	0x03, 0x5f
        /*0072*/ 	.short	0x0101


	//----- nvinfo : EIATTR_VRC_CTA_INIT_COUNT
	.align		4
        /*0074*/ 	.byte	0x02, 0x4a
	.zero		1
	.zero		1


	//----- nvinfo : EIATTR_EXIT_INSTR_OFFSETS
	.align		4
        /*0078*/ 	.byte	0x04, 0x1c
        /*007a*/ 	.short	(.L_1442 - .L_1441)


	//   ....[0]....
.L_1441:
        /*007c*/ 	.word	0x00000070


	//   ....[1]....
        /*0080*/ 	.word	0x00000140


	//----- nvinfo : EIATTR_CBANK_PARAM_SIZE
	.align		4
.L_1442:
        /*0084*/ 	.byte	0x03, 0x19
        /*0086*/ 	.short	0x0020


	//----- nvinfo : EIATTR_PARAM_CBANK
	.align		4
        /*0088*/ 	.byte	0x04, 0x0a
        /*008a*/ 	.short	(.L_1444 - .L_1443)
	.align		4
.L_1443:
        /*008c*/ 	.word	index@(.nv.constant0._Z17set_cols_kernel_tIfEvPT_PKS0_iiii)
        /*0090*/ 	.short	0x0380
        /*0092*/ 	.short	0x0020


	//----- nvinfo : EIATTR_SW_WAR
	.align		4
.L_1444:
        /*0094*/ 	.byte	0x04, 0x36
        /*0096*/ 	.short	(.L_1446 - .L_1445)
.L_1445:
        /*0098*/ 	.word	0x00000008
.L_1446:


//--------------------- .nv.info._Z19slice_cols_kernel_tI13__nv_bfloat16EvPT_PKS1_iiii --------------------------
	.section	.nv.info._Z19slice_cols_kernel_tI13__nv_bfloat16EvPT_PKS1_iiii,"",@"SHT_CUDA_INFO"
	.sectionflags	@""
	.align	4


	//----- nvinfo : EIATTR_CUDA_API_VERSION
	.align		4
        /*0000*/ 	.byte	0x04, 0x37
        /*0002*/ 	.short	(.L_1448 - .L_1447)
.L_1447:
        /*0004*/ 	.word	0x00000082


	//----- nvinfo : EIATTR_KPARAM_INFO
	.align		4
.L_1448:
        /*0008*/ 	.byte	0x04, 0x17
        /*000a*/ 	.short	(.L_1450 - .L_1449)
.L_1449:
        /*000c*/ 	.word	0x00000000
        /*0010*/ 	.short	0x0005
        /*0012*/ 	.short	0x001c
        /*0014*/ 	.byte	0x00, 0xf0, 0x11, 0x00


	//----- nvinfo : EIATTR_KPARAM_INFO
	.align		4
.L_1450:
        /*0018*/ 	.byte	0x04, 0x17
        /*001a*/ 	.short	(.L_1452 - .L_1451)
.L_1451:
        /*001c*/ 	.word	0x00000000
        /*0020*/ 	.short	0x0004
        /*0022*/ 	.short	0x0018
        /*0024*/ 	.byte	0x00, 0xf0, 0x11, 0x00


	//----- nvinfo : EIATTR_KPARAM_INFO
	.align		4
.L_1452:
        /*0028*/ 	.byte	0x04, 0x17
        /*002a*/ 	.short	(.L_1454 - .L_1453)
.L_1453:
        /*002c*/ 	.word	0x00000000
        /*0030*/ 	.short	0x0003
        /*0032*/ 	.short	0x0014
        /*0034*/ 	.byte	0x00, 0xf0, 0x11, 0x00


	//----- nvinfo : EIATTR_KPARAM_INFO
	.align		4
.L_1454:
        /*0038*/ 	.byte	0x04, 0x17
        /*003a*/ 	.short	(.L_1456 - .L_1455)
.L_1455:
        /*003c*/ 	.word	0x00000000
        /*0040*/ 	.short	0x0002
        /*0042*/ 	.short	0x0010
        /*0044*/ 	.byte	0x00, 0xf0, 0x11, 0x00


	//----- nvinfo : EIATTR_KPARAM_INFO
	.align		4
.L_1456:
        /*0048*/ 	.byte	0x04, 0x17
        /*004a*/ 	.short	(.L_1458 - .L_1457)
.L_1457:
        /*004c*/ 	.word	0x00000000
        /*0050*/ 	.short	0x0001
        /*0052*/ 	.short	0x0008
        /*0054*/ 	.byte	0x00, 0xf5, 0x21, 0x00


	//----- nvinfo : EIATTR_KPARAM_INFO
	.align		4
.L_1458:
        /*0058*/ 	.byte	0x04, 0x17
        /*005a*/ 	.short	(.L_1460 - .L_1459)
.L_1459:
        /*005c*/ 	.word	0x00000000
        /*0060*/ 	.short	0x0000
        /*0062*/ 	.short	0x0000
        /*0064*/ 	.byte	0x00, 0xf5, 0x21, 0x00


	//----- nvinfo : EIATTR_SPARSE_MMA_MASK
	.align		4
.L_1460:
        /*0068*/ 	.byte	0x03, 0x50
        /*006a*/ 	.short	0x0000


	//----- nvinfo : EIATTR_MAXREG_COUNT
	.align		4
        /*006c*/ 	.byte	0x03, 0x1b
        /*006e*/ 	.short	0x00ff


	//----- nvinfo : EIATTR_MERCURY_ISA_VERSION
	.align		4
        /*0070*/ 	.byte	0x03, 0x5f
        /*0072*/ 	.short	0x0101


	//----- nvinfo : EIATTR_VRC_CTA_INIT_COUNT
	.align		4
        /*0074*/ 	.byte	0x02, 0x4a
	.zero		1
	.zero		1


	//----- nvinfo : EIATTR_EXIT_INSTR_OFFSETS
	.align		4
        /*0078*/ 	.byte	0x04, 0x1c
        /*007a*/ 	.short	(.L_1462 - .L_1461)


	//   ....[0]....
.L_1461:
        /*007c*/ 	.word	0x00000070


	//   ....[1]....
        /*0080*/ 	.word	0x00000140


	//----- nvinfo : EIATTR_CBANK_PARAM_SIZE
	.align		4
.L_1462:
        /*0084*/ 	.byte	0x03, 0x19
        /*0086*/ 	.short	0x0020


	//----- nvinfo : EIATTR_PARAM_CBANK
	.align		4
        /*0088*/ 	.byte	0x04, 0x0a
        /*008a*/ 	.short	(.L_1464 - .L_1463)
	.align		4
.L_1463:
        /*008c*/ 	.word	index@(.nv.constant0._Z19slice_cols_kernel_tI13__nv_bfloat16EvPT_PKS1_iiii)
        /*0090*/ 	.short	0x0380
        /*0092*/ 	.short	0x0020


	//----- nvinfo : EIATTR_SW_WAR
	.align		4
.L_1464:
        /*0094*/ 	.byte	0x04, 0x36
        /*0096*/ 	.short	(.L_1466 - .L_1465)
.L_1465:
        /*0098*/ 	.word	0x00000008
.L_1466:


//--------------------- .nv.info._Z19slice_cols_kernel_tI6__halfEvPT_PKS1_iiii --------------------------
	.section	.nv.info._Z19slice_cols_kernel_tI6__halfEvPT_PKS1_iiii,"",@"SHT_CUDA_INFO"
	.sectionflags	@""
	.align	4


	//----- nvinfo : EIATTR_CUDA_API_VERSION
	.align		4
        /*0000*/ 	.byte	0x04, 0x37
        /*0002*/ 	.short	(.L_1468 - .L_1467)
.L_1467:
        /*0004*/ 	.word	0x00000082


	//----- nvinfo : EIATTR_KPARAM_INFO
	.align		4
.L_1468:
        /*0008*/ 	.byte	0x04, 0x17
        /*000a*/ 	.short	(.L_1470 - .L_1469)
.L_1469:
        /*000c*/ 	.word	0x00000000
        /*0010*/ 	.short	0x0005
        /*0012*/ 	.short	0x001c
        /*0014*/ 	.byte	0x00, 0xf0, 0x11, 0x00


	//----- nvinfo : EIATTR_KPARAM_INFO
	.align		4
.L_1470:
        /*0018*/ 	.byte	0x04, 0x17
        /*001a*/ 	.short	(.L_1472 - .L_1471)
.L_1471:
        /*001c*/ 	.word	0x00000000
        /*0020*/ 	.short	0x0004
        /*0022*/ 	.short	0x0018
        /*0024*/ 	.byte	0x00, 0xf0, 0x11, 0x00


	//----- nvinfo : EIATTR_KPARAM_INFO
	.align		4
.L_1472:
        /*0028*/ 	.byte	0x04, 0x17
        /*002a*/ 	.short	(.L_1474 - .L_1473)
.L_1473:
        /*002c*/ 	.word	0x00000000
        /*0030*/ 	.short	0x0003
        /*0032*/ 	.short	0x0014
        /*0034*/ 	.byte	0x00, 0xf0, 0x11, 0x00


	//----- nvinfo : EIATTR_KPARAM_INFO
	.align		4
.L_1474:
        /*0038*/ 	.byte	0x04, 0x17
        /*003a*/ 	.short	(.L_1476 - .L_1475)
.L_1475:
        /*003c*/ 	.word	0x00000000
        /*0040*/ 	.short	0x0002
        /*0042*/ 	.short	0x0010
        /*0044*/ 	.byte	0x00, 0xf0, 0x11, 0x00


	//----- nvinfo : EIATTR_KPARAM_INFO
	.align		4
.L_1476:
        /*0048*/ 	.byte	0x04, 0x17
        /*004a*/ 	.short	(.L_1478 - .L_1477)
.L_1477:
        /*004c*/ 	.word	0x00000000
        /*0050*/ 	.short	0x0001
        /*0052*/ 	.short	0x0008
        /*0054*/ 	.byte	0x00, 0xf5, 0x21, 0x00


	//----- nvinfo : EIATTR_KPARAM_INFO
	.align		4
.L_1478:
        /*0058*/ 	.byte	0x04, 0x17
        /*005a*/ 	.short	(.L_1480 - .L_1479)
.L_1479:
        /*005c*/ 	.word	0x00000000
        /*0060*/ 	.short	0x0000
        /*0062*/ 	.short	0x0000
        /*0064*/ 	.byte	0x00, 0xf5, 0x21, 0x00


	//----- nvinfo : EIATTR_SPARSE_MMA_MASK
	.align		4
.L_1480:
        /*0068*/ 	.byte	0x03, 0x50
        /*006a*/ 	.short	0x0000


	//----- nvinfo : EIATTR_MAXREG_COUNT
	.align		4
        /*006c*/ 	.byte	0x03, 0x1b
        /*006e*/ 	.short	0x00ff


	//----- nvinfo : EIATTR_MERCURY_ISA_VERSION
	.align		4
        /*0070*/ 	.byte	0x03, 0x5f
        /*0072*/ 	.short	0x0101


	//----- nvinfo : EIATTR_VRC_CTA_INIT_COUNT
	.align		4
        /*0074*/ 	.byte	0x02, 0x4a
	.zero		1
	.zero		1


	//----- nvinfo : EIATTR_EXIT_INSTR_OFFSETS
	.align		4
        /*0078*/ 	.byte	0x04, 0x1c
        /*007a*/ 	.short	(.L_1482 - .L_1481)


	//   ....[0]....
.L_1481:
        /*007c*/ 	.word	0x00000070


	//   ....[1]....
        /*0080*/ 	.word	0x00000140


	//----- nvinfo : EIATTR_CBANK_PARAM_SIZE
	.align		4
.L_1482:
        /*0084*/ 	.byte	0x03, 0x19
        /*0086*/ 	.short	0x0020


	//----- nvinfo : EIATTR_PARAM_CBANK
	.align		4
        /*0088*/ 	.byte	0x04, 0x0a
        /*008a*/ 	.short	(.L_1484 - .L_1483)
	.align		4
.L_1483:
        /*008c*/ 	.word	index@(.nv.constant0._Z19slice_cols_kernel_tI6__halfEvPT_PKS1_iiii)
        /*0090*/ 	.short	0x0380
        /*0092*/ 	.short	0x0020


	//----- nvinfo : EIATTR_SW_WAR
	.align		4
.L_1484:
        /*0094*/ 	.byte	0x04, 0x36
        /*0096*/ 	.short	(.L_1486 - .L_1485)
.L_1485:
        /*0098*/ 	.word	0x00000008
.L_1486:


//--------------------- .nv.info._Z19slice_cols_kernel_tIfEvPT_PKS0_iiii --------------------------
	.section	.nv.info._Z19slice_cols_kernel_tIfEvPT_PKS0_iiii,"",@"SHT_CUDA_INFO"
	.sectionflags	@""
	.align	4


	//----- nvinfo : EIATTR_CUDA_API_VERSION
	.align		4
        /*0000*/ 	.byte	0x04, 0x37
        /*0002*/ 	.short	(.L_1488 - .L_1487)
.L_1487:
        /*0004*/ 	.word	0x00000082


	//----- nvinfo : EIATTR_KPARAM_INFO
	.align		4
.L_1488:
        /*0008*/ 	.byte	0x04, 0x17
        /*000a*/ 	.short	(.L_1490 - .L_1489)
.L_1489:
        /*000c*/ 	.word	0x00000000
        /*0010*/ 	.short	0x0005
        /*0012*/ 	.short	0x001c
        /*0014*/ 	.byte	0x00, 0xf0, 0x11, 0x00


	//----- nvinfo : EIATTR_KPARAM_INFO
	.align		4
.L_1490:
        /*0018*/ 	.byte	0x04, 0x17
        /*001a*/ 	.short	(.L_1492 - .L_1491)
.L_1491:
        /*001c*/ 	.word	0x00000000
        /*0020*/ 	.short	0x0004
        /*0022*/ 	.short	0x0018
        /*0024*/ 	.byte	0x00, 0xf0, 0x11, 0x00


	//----- nvinfo : EIATTR_KPARAM_INFO
	.align		4
.L_1492:
        /*0028*/ 	.byte	0x04, 0x17
        /*002a*/ 	.short	(.L_1494 - .L_1493)
.L_1493:
        /*002c*/ 	.word	0x00000000
        /*0030*/ 	.short	0x0003
        /*0032*/ 	.short	0x0014
        /*0034*/ 	.byte	0x00, 0xf0, 0x11, 0x00


	//----- nvinfo : EIATTR_KPARAM_INFO
	.align		4
.L_1494:
        /*0038*/ 	.byte	0x04, 0x17
        /*003a*/ 	.short	(.L_1496 - .L_1495)
.L_1495:
        /*003c*/ 	.word	0x00000000
        /*0040*/ 	.short	0x0002
        /*0042*/ 	.short	0x0010
        /*0044*/ 	.byte	0x00, 0xf0, 0x11, 0x00


	//----- nvinfo : EIATTR_KPARAM_INFO
	.align		4
.L_1496:
        /*0048*/ 	.byte	0x04, 0x17
        /*004a*/ 	.short	(.L_1498 - .L_1497)
.L_1497:
        /*004c*/ 	.word	0x00000000
        /*0050*/ 	.short	0x0001
        /*0052*/ 	.short	0x0008
        /*0054*/ 	.byte	0x00, 0xf5, 0x21, 0x00


	//----- nvinfo : EIATTR_KPARAM_INFO
	.align		4
.L_1498:
        /*0058*/ 	.byte	0x04, 0x17
        /*005a*/ 	.short	(.L_1500 - .L_1499)
.L_1499:
        /*005c*/ 	.word	0x00000000
        /*0060*/ 	.short	0x0000
        /*0062*/ 	.short	0x0000
        /*0064*/ 	.byte	0x00, 0xf5, 0x21, 0x00


	//----- nvinfo : EIATTR_SPARSE_MMA_MASK
	.align		4
.L_1500:
        /*0068*/ 	.byte	0x03, 0x50
        /*006a*/ 	.short	0x0000


	//----- nvinfo : EIATTR_MAXREG_COUNT
	.align		4
        /*006c*/ 	.byte	0x03, 0x1b
        /*006e*/ 	.short	0x00ff


	//----- nvinfo : EIATTR_MERCURY_ISA_VERSION
	.align		4
        /*0070*/ 	.byte	0x03, 0x5f
        /*0072*/ 	.short	0x0101


	//----- nvinfo : EIATTR_VRC_CTA_INIT_COUNT
	.align		4
        /*0074*/ 	.byte	0x02, 0x4a
	.zero		1
	.zero		1


	//----- nvinfo : EIATTR_EXIT_INSTR_OFFSETS
	.align		4
        /*0078*/ 	.byte	0x04, 0x1c
        /*007a*/ 	.short	(.L_1502 - .L_1501)


	//   ....[0]....
.L_1501:
        /*007c*/ 	.word	0x00000070


	//   ....[1]....
        /*0080*/ 	.word	0x00000140


	//----- nvinfo : EIATTR_CBANK_PARAM_SIZE
	.align		4
.L_1502:
        /*0084*/ 	.byte	0x03, 0x19
        /*0086*/ 	.short	0x0020


	//----- nvinfo : EIATTR_PARAM_CBANK
	.align		4
        /*0088*/ 	.byte	0x04, 0x0a
        /*008a*/ 	.short	(.L_1504 - .L_1503)
	.align		4
.L_1503:
        /*008c*/ 	.word	index@(.nv.constant0._Z19slice_cols_kernel_tIfEvPT_PKS0_iiii)
        /*0090*/ 	.short	0x0380
        /*0092*/ 	.short	0x0020


	//----- nvinfo : EIATTR_SW_WAR
	.align		4
.L_1504:
        /*0094*/ 	.byte	0x04, 0x36
        /*0096*/ 	.short	(.L_1506 - .L_1505)
.L_1505:
        /*0098*/ 	.word	0x00000008
.L_1506:


//--------------------- .nv.info._Z25apply_layer_norm_kernel_tI13__nv_bfloat16EvPT_PKS1_PKfS6_iif --------------------------
	.section	.nv.info._Z25apply_layer_norm_kernel_tI13__nv_bfloat16EvPT_PKS1_PKfS6_iif,"",@"SHT_CUDA_INFO"
	.sectionflags	@""
	.align	4


	//----- nvinfo : EIATTR_CUDA_API_VERSION
	.align		4
        /*0000*/ 	.byte	0x04, 0x37
        /*0002*/ 	.short	(.L_1508 - .L_1507)
.L_1507:
        /*0004*/ 	.word	0x00000082


	//----- nvinfo : EIATTR_KPARAM_INFO
	.align		4
.L_1508:
        /*0008*/ 	.byte	0x04, 0x17
        /*000a*/ 	.short	(.L_1510 - .L_1509)
.L_1509:
        /*000c*/ 	.word	0x00000000
        /*0010*/ 	.short	0x0006
        /*0012*/ 	.short	0x0028
        /*0014*/ 	.byte	0x00, 0xf0, 0x11, 0x00


	//----- nvinfo : EIATTR_KPARAM_INFO
	.align		4
.L_1510:
        /*0018*/ 	.byte	0x04, 0x17
        /*001a*/ 	.short	(.L_1512 - .L_1511)
.L_1511:
        /*001c*/ 	.word	0x00000000
        /*0020*/ 	.short	0x0005
        /*0022*/ 	.short	0x0024
        /*0024*/ 	.byte	0x00, 0xf0, 0x11, 0x00


	//----- nvinfo : EIATTR_KPARAM_INFO
	.align		4
.L_1512:
        /*0028*/ 	.byte	0x04, 0x17
        /*002a*/ 	.short	(.L_1514 - .L_1513)
.L_1513:
        /*002c*/ 	.word	0x00000000
        /*0030*/ 	.short	0x0004
        /*0032*/ 	.short	0x0020
        /*0034*/ 	.byte	0x00, 0xf0, 0x11, 0x00


	//----- nvinfo : EIATTR_KPARAM_INFO
	.align		4
.L_1514:
        /*0038*/ 	.byte	0x04, 0x17
        /*003a*/ 	.short	(.L_1516 - .L_1515)
.L_1515:
        /*003c*/ 	.word	0x00000000
        /*0040*/ 	.short	0x0003
        /*0042*/ 	.short	0x0018
        /*0044*/ 	.byte	0x00, 0xf5, 0x21, 0x00


	//----- nvinfo : EIATTR_KPARAM_INFO
	.align		4
.L_1516:
        /*0048*/ 	.byte	0x04, 0x17
        /*004a*/ 	.short	(.L_1518 - .L_1517)
.L_1517:
        /*004c*/ 	.word	0x00000000
        /*0050*/ 	.short	0x0002
        /*0052*/ 	.short	0x0010
        /*0054*/ 	.byte	0x00, 0xf5, 0x21, 0x00


	//----- nvinfo : EIATTR_KPARAM_INFO
	.align		4
.L_1518:
        /*0058*/ 	.byte	0x04, 0x17
        /*005a*/ 	.short	(.L_1520 - .L_1519)
.L_1519:
        /*005c*/ 	.word	0x00000000
        /*0060*/ 	.short	0x0001
        /*0062*/ 	.short	0x0008
        /*0064*/ 	.byte	0x00, 0xf5, 0x21, 0x00


	//----- nvinfo : EIATTR_KPARAM_INFO
	.align		4
.L_1520:
        /*0068*/ 	.byte	0x04, 0x17
        /*006a*/ 	.short	(.L_1522 - .L_1521)
.L_1521:
        /*006c*/ 	.word	0x00000000
        /*0070*/ 	.short	0x0000
        /*0072*/ 	.short	0x0000
        /*0074*/ 	.byte	0x00, 0xf5, 0x21, 0x00


	//----- nvinfo : EIATTR_SPARSE_MMA_MASK
	.align		4
.L_1522:
        /*0078*/ 	.byte	0x03, 0x50
        /*007a*/ 	.short	0x0000


	//----- nvinfo : EIATTR_MAXREG_COUNT
	.align		4
        /*007c*/ 	.byte	0x03, 0x1b
        /*007e*/ 	.short	0x00ff


	//----- nvinfo : EIATTR_MERCURY_ISA_VERSION
	.align		4
        /*0080*/ 	.byte	0x03, 0x5f
        /*0082*/ 	.short	0x0101


	//----- nvinfo : EIATTR_VRC_CTA_INIT_COUNT
	.align		4
        /*0084*/ 	.byte	0x02, 0x4a
	.zero		1
	.zero		1


	//----- nvinfo : EIATTR_EXIT_INSTR_OFFSETS
	.align		4
        /*0088*/ 	.byte	0x04, 0x1c
        /*008a*/ 	.short	(.L_1524 - .L_1523)


	//   ....[0]....
.L_1523:
        /*008c*/ 	.word	0x00000040


	//   ....[1]....
        /*0090*/ 	.word	0x000001f0


	//   ....[2]....
        /*0094*/ 	.word	0x00000be0


	//   ....[3]....
        /*0098*/ 	.word	0x00001120


	//   ....[4]....
        /*009c*/ 	.word	0x00001440


	//   ....[5]....
        /*00a0*/ 	.word	0x000015f0


	//----- nvinfo : EIATTR_CRS_STACK_SIZE
	.align		4
.L_1524:
        /*00a4*/ 	.byte	0x04, 0x1e
        /*00a6*/ 	.short	(.L_1526 - .L_1525)
.L_1525:
        /*00a8*/ 	.word	0x00000000


	//----- nvinfo : EIATTR_CBANK_PARAM_SIZE
	.align		4
.L_1526:
        /*00ac*/ 	.byte	0x03, 0x19
        /*00ae*/ 	.short	0x002c


	//----- nvinfo : EIATTR_PARAM_CBANK
	.align		4
        /*00b0*/ 	.byte	0x04, 0x0a
        /*00b2*/ 	.short	(.L_1528 - .L_1527)
	.align		4
.L_1527:
        /*00b4*/ 	.word	index@(.nv.constant0._Z25apply_layer_norm_kernel_tI13__nv_bfloat16EvPT_PKS1_PKfS6_iif)
        /*00b8*/ 	.short	0x0380
        /*00ba*/ 	.short	0x002c


	//----- nvinfo : EIATTR_SW_WAR
	.align		4
.L_1528:
        /*00bc*/ 	.byte	0x04, 0x36
        /*00be*/ 	.short	(.L_1530 - .L_1529)
.L_1529:
        /*00c0*/ 	.word	0x00000008
.L_1530:


//--------------------- .nv.info._Z25apply_layer_norm_kernel_tI6__halfEvPT_PKS1_PKfS6_iif --------------------------
	.section	.nv.info._Z25apply_layer_norm_kernel_tI6__halfEvPT_PKS1_PKfS6_iif,"",@"SHT_CUDA_INFO"
	.sectionflags	@""
	.align	4


	//----- nvinfo : EIATTR_CUDA_API_VERSION
	.align		4
        /*0000*/ 	.byte	0x04, 0x37
        /*0002*/ 	.short	(.L_1532 - .L_1531)
.L_1531:
        /*0004*/ 	.word	0x00000082


	//----- nvinfo : EIATTR_KPARAM_INFO
	.align		4
.L_1532:
        /*0008*/ 	.byte	0x04, 0x17
        /*000a*/ 	.short	(.L_1534 - .L_1533)
.L_1533:
        /*000c*/ 	.word	0x00000000
        /*0010*/ 	.short	0x0006
        /*0012*/ 	.short	0x0028
        /*0014*/ 	.byte	0x00, 0xf0, 0x11, 0x00


	//----- nvinfo : EIATTR_KPARAM_INFO
	.align		4
.L_1534:
        /*0018*/ 	.byte	0x04, 0x17
        /*001a*/ 	.short	(.L_1536 - .L_1535)
.L_1535:
        /*001c*/ 	.word	0x00000000
        /*0020*/ 	.short	0x0005
        /*0022*/ 	.short	0x0024
        /*0024*/ 	.byte	0x00, 0xf0, 0x11, 0x00


	//----- nvinfo : EIATTR_KPARAM_INFO
	.align		4
.L_1536:
        /*0028*/ 	.byte	0x04, 0x17
        /*002a*/ 	.short	(.L_1538 - .L_1537)
.L_1537:
        /*002c*/ 	.word	0x00000000
        /*0030*/ 	.short	0x0004
        /*0032*/ 	.short	0x0020
        /*0034*/ 	.byte	0x00, 0xf0, 0x11, 0x00


	//----- nvinfo : EIATTR_KPARAM_INFO
	.align		4
.L_1538:
        /*0038*/ 	.byte	0x04, 0x17
        /*003a*/ 	.short	(.L_1540 - .L_1539)
.L_1539:
        /*003c*/ 	.word	0x00000000
        /*0040*/ 	.short	0x0003
        /*0042*/ 	.short	0x0018
        /*0044*/ 	.byte	0x00, 0xf5, 0x21, 0x00


	//----- nvinfo : EIATTR_KPARAM_INFO
	.align		4
.L_1540:
        /*0048*/ 	.byte	0x04, 0x17
        /*004a*/ 	.short	(.L_1542 - .L_1541)
.L_1541:
        /*004c*/ 	.word	0x00000000
        /*0050*/ 	.short	0x0002
        /*0052*/ 	.short	0x0010
        /*0054*/ 	.byte	0x00, 0xf5, 0x21, 0x00


	//----- nvinfo : EIATTR_KPARAM_INFO
	.align		4
.L_1542:
        /*0058*/ 	.byte	0x04, 0x17
        /*005a*/ 	.short	(.L_1544 - .L_1543)
.L_1543:
        /*005c*/ 	.word	0x00000000
        /*0060*/ 	.short	0x0001
        /*0062*/ 	.short	0x0008
        /*0064*/ 	.byte	0x00, 0xf5, 0x21, 0x00


	//----- nvinfo : EIATTR_KPARAM_INFO
	.align		4
.L_1544:
        /*0068*/ 	.byte	0x04, 0x17
        /*006a*/ 	.short	(.L_1546 - .L_1545)
.L_1545:
        /*006c*/ 	.word	0x00000000
        /*0070*/ 	.short	0x0000
        /*0072*/ 	.short	0x0000
        /*0074*/ 	.byte	0x00, 0xf5, 0x21, 0x00


	//----- nvinfo : EIATTR_SPARSE_MMA_MASK
	.align		4
.L_1546:
        /*0078*/ 	.byte	0x03, 0x50
        /*007a*/ 	.short	0x0000


	//----- nvinfo : EIATTR_MAXREG_COUNT
	.align		4
        /*007c*/ 	.byte	0x03, 0x1b
        /*007e*/ 	.short	0x00ff


	//----- nvinfo : EIATTR_MERCURY_ISA_VERSION
	.align		4
        /*0080*/ 	.byte	0x03, 0x5f
        /*0082*/ 	.short	0x0101


	//----- nvinfo : EIATTR_VRC_CTA_INIT_COUNT
	.align		4
        /*0084*/ 	.byte	0x02, 0x4a
	.zero		1
	.zero		1


	//----- nvinfo : EIATTR_EXIT_INSTR_OFFSETS
	.align		4
        /*0088*/ 	.byte	0x04, 0x1c
        /*008a*/ 	.short	(.L_1548 - .L_1547)


	//   ....[0]....
.L_1547:
        /*008c*/ 	.word	0x00000040


	//   ....[1]....
        /*0090*/ 	.word	0x000001f0


	//   ....[2]....
        /*0094*/ 	.word	0x00000be0


	//   ....[3]....
        /*0098*/ 	.word	0x00001120


	//   ....[4]....
        /*009c*/ 	.word	0x00001440


	//   ....[5]....
        /*00a0*/ 	.word	0x000015f0


	//----- nvinfo : EIATTR_CRS_STACK_SIZE
	.align		4
.L_1548:
        /*00a4*/ 	.byte	0x04, 0x1e
        /*00a6*/ 	.short	(.L_1550 - .L_1549)
.L_1549:
        /*00a8*/ 	.word	0x00000000


	//----- nvinfo : EIATTR_CBANK_PARAM_SIZE
	.align		4
.L_1550:
        /*00ac*/ 	.byte	0x03, 0x19
        /*00ae*/ 	.short	0x002c


	//----- nvinfo : EIATTR_PARAM_CBANK
	.align		4
        /*00b0*/ 	.byte	0x04, 0x0a
        /*00b2*/ 	.short	(.L_1552 - .L_1551)
	.align		4
.L_1551:
        /*00b4*/ 	.word	index@(.nv.constant0._Z25apply_layer_norm_kernel_tI6__halfEvPT_PKS1_PKfS6_iif)
        /*00b8*/ 	.short	0x0380
        /*00ba*/ 	.short	0x002c


	//----- nvinfo : EIATTR_SW_WAR
	.align		4
.L_1552:
        /*00bc*/ 	.byte	0x04, 0x36
        /*00be*/ 	.short	(.L_1554 - .L_1553)
.L_1553:
        /*00c0*/ 	.word	0x00000008
.L_1554:


//--------------------- .nv.info._Z25apply_layer_norm_kernel_tIfEvPT_PKS0_PKfS5_iif --------------------------
	.section	.nv.info._Z25apply_layer_norm_kernel_tIfEvPT_PKS0_PKfS5_iif,"",@"SHT_CUDA_INFO"
	.sectionflags	@""
	.align	4


	//----- nvinfo : EIATTR_CUDA_API_VERSION
	.align		4
        /*0000*/ 	.byte	0x04, 0x37
        /*0002*/ 	.short	(.L_1556 - .L_1555)
.L_1555:
        /*0004*/ 	.word	0x00000082


	//----- nvinfo : EIATTR_KPARAM_INFO
	.align		4
.L_1556:
        /*0008*/ 	.byte	0x04, 0x17
        /*000a*/ 	.short	(.L_1558 - .L_1557)
.L_1557:
        /*000c*/ 	.word	0x00000000
        /*0010*/ 	.short	0x0006
        /*0012*/ 	.short	0x0028
        /*0014*/ 	.byte	0x00, 0xf0, 0x11, 0x00


	//----- nvinfo : EIATTR_KPARAM_INFO
	.align		4
.L_1558:
        /*0018*/ 	.byte	0x04, 0x17
        /*001a*/ 	.short	(.L_1560 - .L_1559)
.L_1559:
        /*001c*/ 	.word	0x00000000
        /*0020*/ 	.short	0x0005
        /*0022*/ 	.short	0x0024
        /*0024*/ 	.byte	0x00, 0xf0, 0x11, 0x00


	//----- nvinfo : EIATTR_KPARAM_INFO
	.align		4
.L_1560:
        /*0028*/ 	.byte	0x04, 0x17
        /*002a*/ 	.short	(.L_1562 - .L_1561)
.L_1561:
        /*002c*/ 	.word	0x00000000
        /*0030*/ 	.short	0x0004
        /*0032*/ 	.short	0x0020
        /*0034*/ 	.byte	0x00, 0xf0, 0x11, 0x00


	//----- nvinfo : EIATTR_KPARAM_INFO
	.align		4
.L_1562:
        /*0038*/ 	.byte	0x04, 0x17
        /*003a*/ 	.short	(.L_1564 - .L_1563)
.L_1563:
        /*003c*/ 	.word	0x00000000
        /*0040*/ 	.short	0x0003
        /*0042*/ 	.short	0x0018
        /*0044*/ 	.byte	0x00, 0xf5, 0x21, 0x00


	//----- nvinfo : EIATTR_KPARAM_INFO
	.align		4
.L_1564:
        /*0048*/ 	.byte	0x04, 0x17
        /*004a*/ 	.short	(.L_1566 - .L_1565)
.L_1565:
        /*004c*/ 	.word	0x00000000
        /*0050*/ 	.short	0x0002
        /*0052*/ 	.short	0x0010
        /*0054*/ 	.byte	0x00, 0xf5, 0x21, 0x00


	//----- nvinfo : EIATTR_KPARAM_INFO
	.align		4
.L_1566:
        /*0058*/ 	.byte	0x04, 0x17
        /*005a*/ 	.short	(.L_1568 - .L_1567)
.L_1567:
        /*005c*/ 	.word	0x00000000
        /*0060*/ 	.short	0x0001
        /*0062*/ 	.short	0x0008
        /*0064*/ 	.byte	0x00, 0xf5, 0x21, 0x00


	//----- nvinfo : EIATTR_KPARAM_INFO
	.align		4
.L_1568:
        /*0068*/ 	.byte	0x04, 0x17
        /*006a*/ 	.short	(.L_1570 - .L_1569)
.L_1569:
        /*006c*/ 	.word	0x00000000
        /*0070*/ 	.short	0x0000
        /*0072*/ 	.short	0x0000
        /*0074*/ 	.byte	0x00, 0xf5, 0x21, 0x00


	//----- nvinfo : EIATTR_SPARSE_MMA_MASK
	.align		4
.L_1570:
        /*0078*/ 	.byte	0x03, 0x50
        /*007a*/ 	.short	0x0000


	//----- nvinfo : EIATTR_MAXREG_COUNT
	.align		4
        /*007c*/ 	.byte	0x03, 0x1b
        /*007e*/ 	.short	0x00ff


	//----- nvinfo : EIATTR_MERCURY_ISA_VERSION
	.align		4
        /*0080*/ 	.byte	0x03, 0x5f
        /*0082*/ 	.short	0x0101


	//----- nvinfo : EIATTR_VRC_CTA_INIT_COUNT
	.align		4
        /*0084*/ 	.byte	0x02, 0x4a
	.zero		1
	.zero		1


	//----- nvinfo : EIATTR_EXIT_INSTR_OFFSETS
	.align		4
        /*0088*/ 	.byte	0x04, 0x1c
        /*008a*/ 	.short	(.L_1572 - .L_1571)


	//   ....[0]....
.L_1571:
        /*008c*/ 	.word	0x00000040


	//   ....[1]....
        /*0090*/ 	.word	0x000001f0


	//   ....[2]....
        /*0094*/ 	.word	0x00000aa0


	//   ....[3]....
        /*0098*/ 	.word	0x00000f50


	//   ....[4]....
        /*009c*/ 	.word	0x00001230


	//   ....[5]....
        /*00a0*/ 	.word	0x000013d0


	//----- nvinfo : EIATTR_CRS_STACK_SIZE
	.align		4
.L_1572:
        /*00a4*/ 	.byte	0x04, 0x1e
        /*00a6*/ 	.short	(.L_1574 - .L_1573)
.L_1573:
        /*00a8*/ 	.word	0x00000000


	//----- nvinfo : EIATTR_CBANK_PARAM_SIZE
	.align		4
.L_1574:
        /*00ac*/ 	.byte	0x03, 0x19
        /*00ae*/ 	.short	0x002c


	//----- nvinfo : EIATTR_PARAM_CBANK
	.align		4
        /*00b0*/ 	.byte	0x04, 0x0a
        /*00b2*/ 	.short	(.L_1576 - .L_1575)
	.align		4
.L_1575:
        /*00b4*/ 	.word	index@(.nv.constant0._Z25apply_layer_norm_kernel_tIfEvPT_PKS0_PKfS5_iif)
        /*00b8*/ 	.short	0x0380
        /*00ba*/ 	.short	0x002c


	//----- nvinfo : EIATTR_SW_WAR
	.align		4
.L_1576:
        /*00bc*/ 	.byte	0x04, 0x36
        /*00be*/ 	.short	(.L_1578 - .L_1577)
.L_1577:
        /*00c0*/ 	.word	0x00000008
.L_1578:


//--------------------- .nv.info._Z21row_mean_var_kernel_tI13__nv_bfloat16EvPKT_PfS4_ii --------------------------
	.section	.nv.info._Z21row_mean_var_kernel_tI13__nv_bfloat16EvPKT_PfS4_ii,"",@"SHT_CUDA_INFO"
	.sectionflags	@""
	.align	4


	//----- nvinfo : EIATTR_CUDA_API_VERSION
	.align		4
        /*0000*/ 	.byte	0x04, 0x37
        /*0002*/ 	.short	(.L_1580 - .L_1579)
.L_1579:
        /*0004*/ 	.word	0x00000082


	//----- nvinfo : EIATTR_KPARAM_INFO
	.align		4
.L_1580:
        /*0008*/ 	.byte	0x04, 0x17
        /*000a*/ 	.short	(.L_1582 - .L_1581)
.L_1581:
        /*000c*/ 	.word	0x00000000
        /*0010*/ 	.short	0x0004
        /*0012*/ 	.short	0x001c
        /*0014*/ 	.byte	0x00, 0xf0, 0x11, 0x00


	//----- nvinfo : EIATTR_KPARAM_INFO
	.align		4
.L_1582:
        /*0018*/ 	.byte	0x04, 0x17
        /*001a*/ 	.short	(.L_1584 - .L_1583)
.L_1583:
        /*001c*/ 	.word	0x00000000
        /*0020*/ 	.short	0x0003
        /*0022*/ 	.short	0x0018
        /*0024*/ 	.byte	0x00, 0xf0, 0x11, 0x00


	//----- nvinfo : EIATTR_KPARAM_INFO
	.align		4
.L_1584:
        /*0028*/ 	.byte	0x04, 0x17
        /*002a*/ 	.short	(.L_1586 - .L_1585)
.L_1585:
        /*002c*/ 	.word	0x00000000
        /*0030*/ 	.short	0x0002
        /*0032*/ 	.short	0x0010
        /*0034*/ 	.byte	0x00, 0xf5, 0x21, 0x00


	//----- nvinfo : EIATTR_KPARAM_INFO
	.align		4
.L_1586:
        /*0038*/ 	.byte	0x04, 0x17
        /*003a*/ 	.short	(.L_1588 - .L_1587)
.L_1587:
        /*003c*/ 	.word	0x00000000
        /*0040*/ 	.short	0x0001
        /*0042*/ 	.short	0x0008
        /*0044*/ 	.byte	0x00, 0xf5, 0x21, 0x00


	//----- nvinfo : EIATTR_KPARAM_INFO
	.align		4
.L_1588:
        /*0048*/ 	.byte	0x04, 0x17
        /*004a*/ 	.short	(.L_1590 - .L_1589)
.L_1589:
        /*004c*/ 	.word	0x00000000
        /*0050*/ 	.short	0x0000
        /*0052*/ 	.short	0x0000
        /*0054*/ 	.byte	0x00, 0xf5, 0x21, 0x00


	//----- nvinfo : EIATTR_SPARSE_MMA_MASK
	.align		4
.L_1590:
        /*0058*/ 	.byte	0x03, 0x50
        /*005a*/ 	.short	0x0000


	//----- nvinfo : EIATTR_MAXREG_COUNT
	.align		4
        /*005c*/ 	.byte	0x03, 0x1b
        /*005e*/ 	.short	0x00ff


	//----- nvinfo : EIATTR_MERCURY_ISA_VERSION
	.align		4
        /*0060*/ 	.byte	0x03, 0x5f
        /*0062*/ 	.short	0x0101


	//----- nvinfo : EIATTR_VRC_CTA_INIT_COUNT
	.align		4
        /*0064*/ 	.byte	0x02, 0x4a
	.zero		1
	.zero		1


	//----- nvinfo : EIATTR_EXIT_INSTR_OFFSETS
	.align		4
        /*0068*/ 	.byte	0x04, 0x1c
        /*006a*/ 	.short	(.L_1592 - .L_1591)


	//   ....[0]....
.L_1591:
        /*006c*/ 	.word	0x00000040


	//   ....[1]....
        /*0070*/ 	.word	0x00000d80


	//----- nvinfo : EIATTR_CRS_STACK_SIZE
	.align		4
.L_1592:
        /*0074*/ 	.byte	0x04, 0x1e
        /*0076*/ 	.short	(.L_1594 - .L_1593)
.L_1593:
        /*0078*/ 	.word	0x00000000


	//----- nvinfo : EIATTR_CBANK_PARAM_SIZE
	.align		4
.L_1594:
        /*007c*/ 	.byte	0x03, 0x19
        /*007e*/ 	.short	0x0020


	//----- nvinfo : EIATTR_PARAM_CBANK
	.align		4
        /*0080*/ 	.byte	0x04, 0x0a
        /*0082*/ 	.short	(.L_1596 - .L_1595)
	.align		4
.L_1595:
        /*0084*/ 	.word	index@(.nv.constant0._Z21row_mean_var_kernel_tI13__nv_bfloat16EvPKT_PfS4_ii)
        /*0088*/ 	.short	0x0380
        /*008a*/ 	.short	0x0020


	//----- nvinfo : EIATTR_SW_WAR
	.align		4
.L_1596:
        /*008c*/ 	.byte	0x04, 0x36
        /*008e*/ 	.short	(.L_1598 - .L_1597)
.L_1597:
        /*0090*/ 	.word	0x00000008
.L_1598:


//--------------------- .nv.info._Z21row_mean_var_kernel_tI6__halfEvPKT_PfS4_ii --------------------------
	.section	.nv.info._Z21row_mean_var_kernel_tI6__halfEvPKT_PfS4_ii,"",@"SHT_CUDA_INFO"
	.sectionflags	@""
	.align	4


	//----- nvinfo : EIATTR_CUDA_API_VERSION
	.align		4
        /*0000*/ 	.byte	0x04, 0x37
        /*0002*/ 	.short	(.L_1600 - .L_1599)
.L_1599:
        /*0004*/ 	.word	0x00000082


	//----- nvinfo : EIATTR_KPARAM_INFO
	.align		4
.L_1600:
        /*0008*/ 	.byte	0x04, 0x17
        /*000a*/ 	.short	(.L_1602 - .L_1601)
.L_1601:
        /*000c*/ 	.word	0x00000000
        /*0010*/ 	.short	0x0004
        /*0012*/ 	.short	0x001c
        /*0014*/ 	.byte	0x00, 0xf0, 0x11, 0x00


	//----- nvinfo : EIATTR_KPARAM_INFO
	.align		4
.L_1602:
        /*0018*/ 	.byte	0x04, 0x17
        /*001a*/ 	.short	(.L_1604 - .L_1603)
.L_1603:
        /*001c*/ 	.word	0x00000000
        /*0020*/ 	.short	0x0003
        /*0022*/ 	.short	0x0018
        /*0024*/ 	.byte	0x00, 0xf0, 0x11, 0x00


	//----- nvinfo : EIATTR_KPARAM_INFO
	.align		4
.L_1604:
        /*0028*/ 	.byte	0x04, 0x17
        /*002a*/ 	.short	(.L_1606 - .L_1605)
.L_1605:
        /*002c*/ 	.word	0x00000000
        /*0030*/ 	.short	0x0002
        /*0032*/ 	.short	0x0010
        /*0034*/ 	.byte	0x00, 0xf5, 0x21, 0x00


	//----- nvinfo : EIATTR_KPARAM_INFO
	.align		4
.L_1606:
        /*0038*/ 	.byte	0x04, 0x17
        /*003a*/ 	.short	(.L_1608 - .L_1607)
.L_1607:
        /*003c*/ 	.word	0x00000000
        /*0040*/ 	.short	0x0001
        /*0042*/ 	.short	0x0008
        /*0044*/ 	.byte	0x00, 0xf5, 0x21, 0x00


	//----- nvinfo : EIATTR_KPARAM_INFO
	.align		4
.L_1608:
        /*0048*/ 	.byte	0x04, 0x17
        /*004a*/ 	.short	(.L_1610 - .L_1609)
.L_1609:
        /*004c*/ 	.word	0x00000000
        /*0050*/ 	.short	0x0000
        /*0052*/ 	.short	0x0000
        /*0054*/ 	.byte	0x00, 0xf5, 0x21, 0x00


	//----- nvinfo : EIATTR_SPARSE_MMA_MASK
	.align		4
.L_1610:
        /*0058*/ 	.byte	0x03, 0x50
        /*005a*/ 	.short	0x0000


	//----- nvinfo : EIATTR_MAXREG_COUNT
	.align		4
        /*005c*/ 	.byte	0x03, 0x1b
        /*005e*/ 	.short	0x00ff


	//----- nvinfo : EIATTR_MERCURY_ISA_VERSION
	.align		4
        /*0060*/ 	.byte	0x03, 0x5f
        /*0062*/ 	.short	0x0101


	//----- nvinfo : EIATTR_VRC_CTA_INIT_COUNT
	.align		4
        /*0064*/ 	.byte	0x02, 0x4a
	.zero		1
	.zero		1


	//----- nvinfo : EIATTR_EXIT_INSTR_OFFSETS
	.align		4
        /*0068*/ 	.byte	0x04, 0x1c
        /*006a*/ 	.short	(.L_1612 - .L_1611)


	//   ....[0]....
.L_1611:
        /*006c*/ 	.word	0x00000040


	//   ....[1]....
        /*0070*/ 	.word	0x00000d80


	//----- nvinfo : EIATTR_CRS_STACK_SIZE
	.align		4
.L_1612:
        /*0074*/ 	.byte	0x04, 0x1e
        /*0076*/ 	.short	(.L_1614 - .L_1613)
.L_1613:
        /*0078*/ 	.word	0x00000000


	//----- nvinfo : EIATTR_CBANK_PARAM_SIZE
	.align		4
.L_1614:
        /*007c*/ 	.byte	0x03, 0x19
        /*007e*/ 	.short	0x0020


	//----- nvinfo : EIATTR_PARAM_CBANK
	.align		4
        /*0080*/ 	.byte	0x04, 0x0a
        /*0082*/ 	.short	(.L_1616 - .L_1615)
	.align		4
.L_1615:
        /*0084*/ 	.word	index@(.nv.constant0._Z21row_mean_var_kernel_tI6__halfEvPKT_PfS4_ii)
        /*0088*/ 	.short	0x0380
        /*008a*/ 	.short	0x0020


	//----- nvinfo : EIATTR_SW_WAR
	.align		4
.L_1616:
        /*008c*/ 	.byte	0x04, 0x36
        /*008e*/ 	.short	(.L_1618 - .L_1617)
.L_1617:
        /*0090*/ 	.word	0x00000008
.L_1618:


//--------------------- .nv.info._Z21row_mean_var_kernel_tIfEvPKT_PfS3_ii --------------------------
	.section	.nv.info._Z21row_mean_var_kernel_tIfEvPKT_PfS3_ii,"",@"SHT_CUDA_INFO"
	.sectionflags	@""
	.align	4


	//----- nvinfo : EIATTR_CUDA_API_VERSION
	.align		4
        /*0000*/ 	.byte	0x04, 0x37
        /*0002*/ 	.short	(.L_1620 - .L_1619)
.L_1619:
        /*0004*/ 	.word	0x00000082


	//----- nvinfo : EIATTR_KPARAM_INFO
	.align		4
.L_1620:
        /*0008*/ 	.byte	0x04, 0x17
        /*000a*/ 	.short	(.L_1622 - .L_1621)
.L_1621:
        /*000c*/ 	.word	0x00000000
        /*0010*/ 	.short	0x0004
        /*0012*/ 	.short	0x001c
        /*0014*/ 	.byte	0x00, 0xf0, 0x11, 0x00


	//----- nvinfo : EIATTR_KPARAM_INFO
	.align		4
.L_1622:
        /*0018*/ 	.byte	0x04, 0x17
        /*001a*/ 	.short	(.L_1624 - .L_1623)
.L_1623:
        /*001c*/ 	.word	0x00000000
        /*0020*/ 	.short	0x0003
        /*0022*/ 	.short	0x0018
        /*0024*/ 	.byte	0x00, 0xf0, 0x11, 0x00


	//----- nvinfo : EIATTR_KPARAM_INFO
	.align		4
.L_1624:
        /*0028*/ 	.byte	0x04, 0x17
        /*002a*/ 	.short	(.L_1626 - .L_1625)
.L_1625:
        /*002c*/ 	.word	0x00000000
        /*0030*/ 	.short	0x0002
        /*0032*/ 	.short	0x0010
        /*0034*/ 	.byte	0x00, 0xf5, 0x21, 0x00


	//----- nvinfo : EIATTR_KPARAM_INFO
	.align		4
.L_1626:
        /*0038*/ 	.byte	0x04, 0x17
        /*003a*/ 	.short	(.L_1628 - .L_1627)
.L_1627:
        /*003c*/ 	.word	0x00000000
        /*0040*/ 	.short	0x0001
        /*0042*/ 	.short	0x0008
        /*0044*/ 	.byte	0x00, 0xf5, 0x21, 0x00


	//----- nvinfo : EIATTR_KPARAM_INFO
	.align		4
.L_1628:
        /*0048*/ 	.byte	0x04, 0x17
        /*004a*/ 	.short	(.L_1630 - .L_1629)
.L_1629:
        /*004c*/ 	.word	0x00000000
        /*0050*/ 	.short	0x0000
        /*0052*/ 	.short	0x0000
        /*0054*/ 	.byte	0x00, 0xf5, 0x21, 0x00


	//----- nvinfo : EIATTR_SPARSE_MMA_MASK
	.align		4
.L_1630:
        /*0058*/ 	.byte	0x03, 0x50
        /*005a*/ 	.short	0x0000


	//----- nvinfo : EIATTR_MAXREG_COUNT
	.align		4
        /*005c*/ 	.byte	0x03, 0x1b
        /*005e*/ 	.short	0x00ff


	//----- nvinfo : EIATTR_MERCURY_ISA_VERSION
	.align		4
        /*0060*/ 	.byte	0x03, 0x5f
        /*0062*/ 	.short	0x0101


	//----- nvinfo : EIATTR_VRC_CTA_INIT_COUNT
	.align		4
        /*0064*/ 	.byte	0x02, 0x4a
	.zero		1
	.zero		1


	//----- nvinfo : EIATTR_EXIT_INSTR_OFFSETS
	.align		4
        /*0068*/ 	.byte	0x04, 0x1c
        /*006a*/ 	.short	(.L_1632 - .L_1631)


	//   ....[0]....
.L_1631:
        /*006c*/ 	.word	0x00000040


	//   ....[1]....
        /*0070*/ 	.word	0x00000bb0


	//----- nvinfo : EIATTR_CRS_STACK_SIZE
	.align		4
.L_1632:
        /*0074*/ 	.byte	0x04, 0x1e
        /*0076*/ 	.short	(.L_1634 - .L_1633)
.L_1633:
        /*0078*/ 	.word	0x00000000


	//----- nvinfo : EIATTR_CBANK_PARAM_SIZE
	.align		4
.L_1634:
        /*007c*/ 	.byte	0x03, 0x19
        /*007e*/ 	.short	0x0020


	//----- nvinfo : EIATTR_PARAM_CBANK
	.align		4
        /*0080*/ 	.byte	0x04, 0x0a
        /*0082*/ 	.short	(.L_1636 - .L_1635)
	.align		4
.L_1635:
        /*0084*/ 	.word	index@(.nv.constant0._Z21row_mean_var_kernel_tIfEvPKT_PfS3_ii)
        /*0088*/ 	.short	0x0380
        /*008a*/ 	.short	0x0020


	//----- nvinfo : EIATTR_SW_WAR
	.align		4
.L_1636:
        /*008c*/ 	.byte	0x04, 0x36
        /*008e*/ 	.short	(.L_1638 - .L_1637)
.L_1637:
        /*0090*/ 	.word	0x00000008
.L_1638:


//--------------------- .nv.info._Z20gather_rows_kernel_tI13__nv_bfloat16EvPT_PKS1_PKiii --------------------------
	.section	.nv.info._Z20gather_rows_kernel_tI13__nv_bfloat16EvPT_PKS1_PKiii,"",@"SHT_CUDA_INFO"
	.sectionflags	@""
	.align	4


	//----- nvinfo : EIATTR_CUDA_API_VERSION
	.align		4
        /*0000*/ 	.byte	0x04, 0x37
        /*0002*/ 	.short	(.L_1640 - .L_1639)
.L_1639:
        /*0004*/ 	.word	0x00000082


	//----- nvinfo : EIATTR_KPARAM_INFO
	.align		4
.L_1640:
        /*0008*/ 	.byte	0x04, 0x17
        /*000a*/ 	.short	(.L_1642 - .L_1641)
.L_1641:
        /*000c*/ 	.word	0x00000000
        /*0010*/ 	.short	0x0004
        /*0012*/ 	.short	0x001c
        /*0014*/ 	.byte	0x00, 0xf0, 0x11, 0x00


	//----- nvinfo : EIATTR_KPARAM_INFO
	.align		4
.L_1642:
        /*0018*/ 	.byte	0x04, 0x17
        /*001a*/ 	.short	(.L_1644 - .L_1643)
.L_1643:
        /*001c*/ 	.word	0x00000000
        /*0020*/ 	.short	0x0003
        /*0022*/ 	.short	0x0018
        /*0024*/ 	.byte	0x00, 0xf0, 0x11, 0x00


	//----- nvinfo : EIATTR_KPARAM_INFO
	.align		4
.L_1644:
        /*0028*/ 	.byte	0x04, 0x17
        /*002a*/ 	.short	(.L_1646 - .L_1645)
.L_1645:
        /*002c*/ 	.word	0x00000000
        /*0030*/ 	.short	0x0002
        /*0032*/ 	.short	0x0010
        /*0034*/ 	.byte	0x00, 0xf5, 0x21, 0x00


	//----- nvinfo : EIATTR_KPARAM_INFO
	.align		4
.L_1646:
        /*0038*/ 	.byte	0x04, 0x17
        /*003a*/ 	.short	(.L_1648 - .L_1647)
.L_1647:
        /*003c*/ 	.word	0x00000000
        /*0040*/ 	.short	0x0001
        /*0042*/ 	.short	0x0008
        /*0044*/ 	.byte	0x00, 0xf5, 0x21, 0x00


	//----- nvinfo : EIATTR_KPARAM_INFO
	.align		4
.L_1648:
        /*0048*/ 	.byte	0x04, 0x17
        /*004a*/ 	.short	(.L_1650 - .L_1649)
.L_1649:
        /*004c*/ 	.word	0x00000000
        /*0050*/ 	.short	0x0000
        /*0052*/ 	.short	0x0000
        /*0054*/ 	.byte	0x00, 0xf5, 0x21, 0x00


	//----- nvinfo : EIATTR_SPARSE_MMA_MASK
	.align		4
.L_1650:
        /*0058*/ 	.byte	0x03, 0x50
        /*005a*/ 	.short	0x0000


	//----- nvinfo : EIATTR_MAXREG_COUNT
	.align		4
        /*005c*/ 	.byte	0x03, 0x1b
        /*005e*/ 	.short	0x00ff


	//----- nvinfo : EIATTR_MERCURY_ISA_VERSION
	.align		4
        /*0060*/ 	.byte	0x03, 0x5f
        /*0062*/ 	.short	0x0101


	//----- nvinfo : EIATTR_VRC_CTA_INIT_COUNT
	.align		4
        /*0064*/ 	.byte	0x02, 0x4a
	.zero		1
	.zero		1


	//----- nvinfo : EIATTR_EXIT_INSTR_OFFSETS
	.align		4
        /*0068*/ 	.byte	0x04, 0x1c
        /*006a*/ 	.short	(.L_1652 - .L_1651)


	//   ....[0]....
.L_1651:
        /*006c*/ 	.word	0x00000040


	//   ....[1]....
        /*0070*/ 	.word	0x00000070


	//   ....[2]....
        /*0074*/ 	.word	0x000004c0


	//   ....[3]....
        /*0078*/ 	.word	0x000006c0


	//   ....[4]....
        /*007c*/ 	.word	0x00000840


	//   ....[5]....
        /*0080*/ 	.word	0x000009d0


	//----- nvinfo : EIATTR_CBANK_PARAM_SIZE
	.align		4
.L_1652:
        /*0084*/ 	.byte	0x03, 0x19
        /*0086*/ 	.short	0x0020


	//----- nvinfo : EIATTR_PARAM_CBANK
	.align		4
        /*0088*/ 	.byte	0x04, 0x0a
        /*008a*/ 	.short	(.L_1654 - .L_1653)
	.align		4
.L_1653:
        /*008c*/ 	.word	index@(.nv.constant0._Z20gather_rows_kernel_tI13__nv_bfloat16EvPT_PKS1_PKiii)
        /*0090*/ 	.short	0x0380
        /*0092*/ 	.short	0x0020


	//----- nvinfo : EIATTR_SW_WAR
	.align		4
.L_1654:
        /*0094*/ 	.byte	0x04, 0x36
        /*0096*/ 	.short	(.L_1656 - .L_1655)
.L_1655:
        /*0098*/ 	.word	0x00000008
.L_1656:


//--------------------- .nv.info._Z20gather_rows_kernel_tI6__halfEvPT_PKS1_PKiii --------------------------
	.section	.nv.info._Z20gather_rows_kernel_tI6__halfEvPT_PKS1_PKiii,"",@"SHT_CUDA_INFO"
	.sectionflags	@""
	.align	4


	//----- nvinfo : EIATTR_CUDA_API_VERSION
	.align		4
        /*0000*/ 	.byte	0x04, 0x37
        /*0002*/ 	.short	(.L_1658 - .L_1657)
.L_1657:
        /*0004*/ 	.word	0x00000082


	//----- nvinfo : EIATTR_KPARAM_INFO
	.align		4
.L_1658:
        /*0008*/ 	.byte	0x04, 0x17
        /*000a*/ 	.short	(.L_1660 - .L_1659)
.L_1659:
        /*000c*/ 	.word	0x00000000
        /*0010*/ 	.short	0x0004
        /*0012*/ 	.short	0x001c
        /*0014*/ 	.byte	0x00, 0xf0, 0x11, 0x00


	//----- nvinfo : EIATTR_KPARAM_INFO
	.align		4
.L_1660:
        /*0018*/ 	.byte	0x04, 0x17
        /*001a*/ 	.short	(.L_1662 - .L_1661)
.L_1661:
        /*001c*/ 	.word	0x00000000
        /*0020*/ 	.short	0x0003
        /*0022*/ 	.short	0x0018
        /*0024*/ 	.byte	0x00, 0xf0, 0x11, 0x00


	//----- nvinfo : EIATTR_KPARAM_INFO
	.align		4
.L_1662:
        /*0028*/ 	.byte	0x04, 0x17
        /*002a*/ 	.short	(.L_1664 - .L_1663)
.L_1663:
        /*002c*/ 	.word	0x00000000
        /*0030*/ 	.short	0x0002
        /*0032*/ 	.short	0x0010
        /*0034*/ 	.byte	0x00, 0xf5, 0x21, 0x00


	//----- nvinfo : EIATTR_KPARAM_INFO
	.align		4
.L_1664:
        /*0038*/ 	.byte	0x04, 0x17
        /*003a*/ 	.short	(.L_1666 - .L_1665)
.L_1665:
        /*003c*/ 	.word	0x00000000
        /*0040*/ 	.short	0x0001
        /*0042*/ 	.short	0x0008
        /*0044*/ 	.byte	0x00, 0xf5, 0x21, 0x00


	//----- nvinfo : EIATTR_KPARAM_INFO
	.align		4
.L_1666:
        /*0048*/ 	.byte	0x04, 0x17
        /*004a*/ 	.short	(.L_1668 - .L_1667)
.L_1667:
        /*004c*/ 	.word	0x00000000
        /*0050*/ 	.short	0x0000
        /*0052*/ 	.short	0x0000
        /*0054*/ 	.byte	0x00, 0xf5, 0x21, 0x00


	//----- nvinfo : EIATTR_SPARSE_MMA_MASK
	.align		4
.L_1668:
        /*0058*/ 	.byte	0x03, 0x50
        /*005a*/ 	.short	0x0000


	//----- nvinfo : EIATTR_MAXREG_COUNT
	.align		4
        /*005c*/ 	.byte	0x03, 0x1b
        /*005e*/ 	.short	0x00ff


	//----- nvinfo : EIATTR_MERCURY_ISA_VERSION
	.align		4
        /*0060*/ 	.byte	0x03, 0x5f
        /*0062*/ 	.short	0x0101


	//----- nvinfo : EIATTR_VRC_CTA_INIT_COUNT
	.align		4
        /*0064*/ 	.byte	0x02, 0x4a
	.zero		1
	.zero		1


	//----- nvinfo : EIATTR_EXIT_INSTR_OFFSETS
	.align		4
        /*0068*/ 	.byte	0x04, 0x1c
        /*006a*/ 	.short	(.L_1670 - .L_1669)


	//   ....[0]....
.L_1669:
        /*006c*/ 	.word	0x00000040


	//   ....[1]....
        /*0070*/ 	.word	0x00000070


	//   ....[2]....
        /*0074*/ 	.word	0x000004c0


	//   ....[3]....
        /*0078*/ 	.word	0x000006c0


	//   ....[4]....
        /*007c*/ 	.word	0x00000840


	//   ....[5]....
        /*0080*/ 	.word	0x000009d0


	//----- nvinfo : EIATTR_CBANK_PARAM_SIZE
	.align		4
.L_1670:
        /*0084*/ 	.byte	0x03, 0x19
        /*0086*/ 	.short	0x0020


	//----- nvinfo : EIATTR_PARAM_CBANK
	.align		4
        /*0088*/ 	.byte	0x04, 0x0a
        /*008a*/ 	.short	(.L_1672 - .L_1671)
	.align		4
.L_1671:
        /*008c*/ 	.word	index@(.nv.constant0._Z20gather_rows_kernel_tI6__halfEvPT_PKS1_PKiii)
        /*0090*/ 	.short	0x0380
        /*0092*/ 	.short	0x0020


	//----- nvinfo : EIATTR_SW_WAR
	.align		4
.L_1672:
        /*0094*/ 	.byte	0x04, 0x36
        /*0096*/ 	.short	(.L_1674 - .L_1673)
.L_1673:
        /*0098*/ 	.word	0x00000008
.L_1674:


//--------------------- .nv.info._Z20gather_rows_kernel_tIfEvPT_PKS0_PKiii --------------------------
	.section	.nv.info._Z20gather_rows_kernel_tIfEvPT_PKS0_PKiii,"",@"SHT_CUDA_INFO"
	.sectionflags	@""
	.align	4


	//----- nvinfo : EIATTR_CUDA_API_VERSION
	.align		4
        /*0000*/ 	.byte	0x04, 0x37
        /*0002*/ 	.short	(.L_1676 - .L_1675)
.L_1675:
        /*0004*/ 	.word	0x00000082


	//----- nvinfo : EIATTR_KPARAM_INFO
	.align		4
.L_1676:
        /*0008*/ 	.byte	0x04, 0x17
        /*000a*/ 	.short	(.L_1678 - .L_1677)
.L_1677:
        /*000c*/ 	.word	0x00000000
        /*0010*/ 	.short	0x0004
        /*0012*/ 	.short	0x001c
        /*0014*/ 	.byte	0x00, 0xf0, 0x11, 0x00


	//----- nvinfo : EIATTR_KPARAM_INFO
	.align		4
.L_1678:
        /*0018*/ 	.byte	0x04, 0x17
        /*001a*/ 	.short	(.L_1680 - .L_1679)
.L_1679:
        /*001c*/ 	.word	0x00000000
        /*0020*/ 	.short	0x0003
        /*0022*/ 	.short	0x0018
        /*0024*/ 	.byte	0x00, 0xf0, 0x11, 0x00


	//----- nvinfo : EIATTR_KPARAM_INFO
	.align		4
.L_1680:
        /*0028*/ 	.byte	0x04, 0x17
        /*002a*/ 	.short	(.L_1682 - .L_1681)
.L_1681:
        /*002c*/ 	.word	0x00000000
        /*0030*/ 	.short	0x0002
        /*0032*/ 	.short	0x0010
        /*0034*/ 	.byte	0x00, 0xf5, 0x21, 0x00


	//----- nvinfo : EIATTR_KPARAM_INFO
	.align		4
.L_1682:
        /*0038*/ 	.byte	0x04, 0x17
        /*003a*/ 	.short	(.L_1684 - .L_1683)
.L_1683:
        /*003c*/ 	.word	0x00000000
        /*0040*/ 	.short	0x0001
        /*0042*/ 	.short	0x0008
        /*0044*/ 	.byte	0x00, 0xf5, 0x21, 0x00


	//----- nvinfo : EIATTR_KPARAM_INFO
	.align		4
.L_1684:
        /*0048*/ 	.byte	0x04, 0x17
        /*004a*/ 	.short	(.L_1686 - .L_1685)
.L_1685:
        /*004c*/ 	.word	0x00000000
        /*0050*/ 	.short	0x0000
        /*0052*/ 	.short	0x0000
        /*0054*/ 	.byte	0x00, 0xf5, 0x21, 0x00


	//----- nvinfo : EIATTR_SPARSE_MMA_MASK
	.align		4
.L_1686:
        /*0058*/ 	.byte	0x03, 0x50
        /*005a*/ 	.short	0x0000


	//----- nvinfo : EIATTR_MAXREG_COUNT
	.align		4
        /*005c*/ 	.byte	0x03, 0x1b
        /*005e*/ 	.short	0x00ff


	//----- nvinfo : EIATTR_MERCURY_ISA_VERSION
	.align		4
        /*0060*/ 	.byte	0x03, 0x5f
        /*0062*/ 	.short	0x0101


	//----- nvinfo : EIATTR_VRC_CTA_INIT_COUNT
	.align		4
        /*0064*/ 	.byte	0x02, 0x4a
	.zero		1
	.zero		1


	//----- nvinfo : EIATTR_EXIT_INSTR_OFFSETS
	.align		4
        /*0068*/ 	.byte	0x04, 0x1c
        /*006a*/ 	.short	(.L_1688 - .L_1687)


	//   ....[0]....
.L_1687:
        /*006c*/ 	.word	0x00000040


	//   ....[1]....
        /*0070*/ 	.word	0x00000070


	//   ....[2]....
        /*0074*/ 	.word	0x000004c0


	//   ....[3]....
        /*0078*/ 	.word	0x000006c0


	//   ....[4]....
        /*007c*/ 	.word	0x00000840


	//   ....[5]....
        /*0080*/ 	.word	0x000009d0


	//----- nvinfo : EIATTR_CBANK_PARAM_SIZE
	.align		4
.L_1688:
        /*0084*/ 	.byte	0x03, 0x19
        /*0086*/ 	.short	0x0020


	//----- nvinfo : EIATTR_PARAM_CBANK
	.align		4
        /*0088*/ 	.byte	0x04, 0x0a
        /*008a*/ 	.short	(.L_1690 - .L_1689)
	.align		4
.L_1689:
        /*008c*/ 	.word	index@(.nv.constant0._Z20gather_rows_kernel_tIfEvPT_PKS0_PKiii)
        /*0090*/ 	.short	0x0380
        /*0092*/ 	.short	0x0020


	//----- nvinfo : EIATTR_SW_WAR
	.align		4
.L_1690:
        /*0094*/ 	.byte	0x04, 0x36
        /*0096*/ 	.short	(.L_1692 - .L_1691)
.L_1691:
        /*0098*/ 	.word	0x00000008
.L_1692:


//--------------------- .nv.info._Z16dropout_kernel_tI13__nv_bfloat16EvPT_PKS1_iify --------------------------
	.section	.nv.info._Z16dropout_kernel_tI13__nv_bfloat16EvPT_PKS1_iify,"",@"SHT_CUDA_INFO"
	.sectionflags	@""
	.align	4


	//----- nvinfo : EIATTR_CUDA_API_VERSION
	.align		4
        /*0000*/ 	.byte	0x04, 0x37
        /*0002*/ 	.short	(.L_1694 - .L_1693)
.L_1693:
        /*0004*/ 	.word	0x00000082


	//----- nvinfo : EIATTR_KPARAM_INFO
	.align		4
.L_1694:
        /*0008*/ 	.byte	0x04, 0x17
        /*000a*/ 	.short	(.L_1696 - .L_1695)
.L_1695:
        /*000c*/ 	.word	0x00000000
        /*0010*/ 	.short	0x0005
        /*0012*/ 	.short	0x0020
        /*0014*/ 	.byte	0x00, 0xf0, 0x21, 0x00


	//----- nvinfo : EIATTR_KPARAM_INFO
	.align		4
.L_1696:
        /*0018*/ 	.byte	0x04, 0x17
        /*001a*/ 	.short	(.L_1698 - .L_1697)
.L_1697:
        /*001c*/ 	.word	0x00000000
        /*0020*/ 	.short	0x0004
        /*0022*/ 	.short	0x0018
        /*0024*/ 	.byte	0x00, 0xf0, 0x11, 0x00


	//----- nvinfo : EIATTR_KPARAM_INFO
	.align		4
.L_1698:
        /*0028*/ 	.byte	0x04, 0x17
        /*002a*/ 	.short	(.L_1700 - .L_1699)
.L_1699:
        /*002c*/ 	.word	0x00000000
        /*0030*/ 	.short	0x0003
        /*0032*/ 	.short	0x0014
        /*0034*/ 	.byte	0x00, 0xf0, 0x11, 0x00


	//----- nvinfo : EIATTR_KPARAM_INFO
	.align		4
.L_1700:
        /*0038*/ 	.byte	0x04, 0x17
        /*003a*/ 	.short	(.L_1702 - .L_1701)
.L_1701:
        /*003c*/ 	.word	0x00000000
        /*0040*/ 	.short	0x0002
        /*0042*/ 	.short	0x0010
        /*0044*/ 	.byte	0x00, 0xf0, 0x11, 0x00


	//----- nvinfo : EIATTR_KPARAM_INFO
	.align		4
.L_1702:
        /*0048*/ 	.byte	0x04, 0x17
        /*004a*/ 	.short	(.L_1704 - .L_1703)
.L_1703:
        /*004c*/ 	.word	0x00000000
        /*0050*/ 	.short	0x0001
        /*0052*/ 	.short	0x0008
        /*0054*/ 	.byte	0x00, 0xf5, 0x21, 0x00


	//----- nvinfo : EIATTR_KPARAM_INFO
	.align		4
.L_1704:
        /*0058*/ 	.byte	0x04, 0x17
        /*005a*/ 	.short	(.L_1706 - .L_1705)
.L_1705:
        /*005c*/ 	.word	0x00000000
        /*0060*/ 	.short	0x0000
        /*0062*/ 	.short	0x0000
        /*0064*/ 	.byte	0x00, 0xf5, 0x21, 0x00


	//----- nvinfo : EIATTR_SPARSE_MMA_MASK
	.align		4
.L_1706:
        /*0068*/ 	.byte	0x03, 0x50
        /*006a*/ 	.short	0x0000


	//----- nvinfo : EIATTR_MAXREG_COUNT
	.align		4
        /*006c*/ 	.byte	0x03, 0x1b
        /*006e*/ 	.short	0x00ff


	//----- nvinfo : EIATTR_MERCURY_ISA_VERSION
	.align		4
        /*0070*/ 	.byte	0x03, 0x5f
        /*0072*/ 	.short	0x0101


	//----- nvinfo : EIATTR_VRC_CTA_INIT_COUNT
	.align		4
        /*0074*/ 	.byte	0x02, 0x4a
	.zero		1
	.zero		1


	//----- nvinfo : EIATTR_EXIT_INSTR_OFFSETS
	.align		4
        /*0078*/ 	.byte	0x04, 0x1c
        /*007a*/ 	.short	(.L_1708 - .L_1707)


	//   ....[0]....
.L_1707:
        /*007c*/ 	.word	0x00000040


	//   ....[1]....
        /*0080*/ 	.word	0x000000a0


	//   ....[2]....
        /*0084*/ 	.word	0x00000700


	//   ....[3]....
        /*0088*/ 	.word	0x00000a10


	//   ....[4]....
        /*008c*/ 	.word	0x00000b90


	//----- nvinfo : EIATTR_CBANK_PARAM_SIZE
	.align		4
.L_1708:
        /*0090*/ 	.byte	0x03, 0x19
        /*0092*/ 	.short	0x0028


	//----- nvinfo : EIATTR_PARAM_CBANK
	.align		4
        /*0094*/ 	.byte	0x04, 0x0a
        /*0096*/ 	.short	(.L_1710 - .L_1709)
	.align		4
.L_1709:
        /*0098*/ 	.word	index@(.nv.constant0._Z16dropout_kernel_tI13__nv_bfloat16EvPT_PKS1_iify)
        /*009c*/ 	.short	0x0380
        /*009e*/ 	.short	0x0028


	//----- nvinfo : EIATTR_SW_WAR
	.align		4
.L_1710:
        /*00a0*/ 	.byte	0x04, 0x36
        /*00a2*/ 	.short	(.L_1712 - .L_1711)
.L_1711:
        /*00a4*/ 	.word	0x00000008
.L_1712:


//--------------------- .nv.info._Z16dropout_kernel_tI6__halfEvPT_PKS1_iify --------------------------
	.section	.nv.info._Z16dropout_kernel_tI6__halfEvPT_PKS1_iify,"",@"SHT_CUDA_INFO"
	.sectionflags	@""
	.align	4


	//----- nvinfo : EIATTR_CUDA_API_VERSION
	.align		4
        /*0000*/ 	.byte	0x04, 0x37
        /*0002*/ 	.short	(.L_1714 - .L_1713)
.L_1713:
        /*0004*/ 	.word	0x00000082


	//----- nvinfo : EIATTR_KPARAM_INFO
	.align		4
.L_1714:
        /*0008*/ 	.byte	0x04, 0x17
        /*000a*/ 	.short	(.L_1716 - .L_1715)
.L_1715:
        /*000c*/ 	.word	0x00000000
        /*0010*/ 	.short	0x0005
        /*0012*/ 	.short	0x0020
        /*0014*/ 	.byte	0x00, 0xf0, 0x21, 0x00


	//----- nvinfo : EIATTR_KPARAM_INFO
	.align		4
.L_1716:
        /*0018*/ 	.byte	0x04, 0x17
        /*001a*/ 	.short	(.L_1718 - .L_1717)
.L_1717:
        /*001c*/ 	.word	0x00000000
        /*0020*/ 	.short	0x0004
        /*0022*/ 	.short	0x0018
        /*0024*/ 	.byte	0x00, 0xf0, 0x11, 0x00


	//----- nvinfo : EIATTR_KPARAM_INFO
	.align		4
.L_1718:
        /*0028*/ 	.byte	0x04, 0x17
        /*002a*/ 	.short	(.L_1720 - .L_1719)
.L_1719:
        /*002c*/ 	.word	0x00000000
        /*0030*/ 	.short	0x0003
        /*0032*/ 	.short	0x0014
        /*0034*/ 	.byte	0x00, 0xf0, 0x11, 0x00


	//----- nvinfo : EIATTR_KPARAM_INFO
	.align		4
.L_1720:
        /*0038*/ 	.byte	0x04, 0x17
        /*003a*/ 	.short	(.L_1722 - .L_1721)
.L_1721:
        /*003c*/ 	.word	0x00000000
        /*0040*/ 	.short	0x0002
        /*0042*/ 	.short	0x0010
        /*0044*/ 	.byte	0x00, 0xf0, 0x11, 0x00


	//----- nvinfo : EIATTR_KPARAM_INFO
	.align		4
.L_1722:
        /*0048*/ 	.byte	0x04, 0x17
        /*004a*/ 	.short	(.L_1724 - .L_1723)
.L_1723:
        /*004c*/ 	.word	0x00000000
        /*0050*/ 	.short	0x0001
        /*0052*/ 	.short	0x0008
        /*0054*/ 	.byte	0x00, 0xf5, 0x21, 0x00


	//----- nvinfo : EIATTR_KPARAM_INFO
	.align		4
.L_1724:
        /*0058*/ 	.byte	0x04, 0x17
        /*005a*/ 	.short	(.L_1726 - .L_1725)
.L_1725:
        /*005c*/ 	.word	0x00000000
        /*0060*/ 	.short	0x0000
        /*0062*/ 	.short	0x0000
        /*0064*/ 	.byte	0x00, 0xf5, 0x21, 0x00


	//----- nvinfo : EIATTR_SPARSE_MMA_MASK
	.align		4
.L_1726:
        /*0068*/ 	.byte	0x03, 0x50
        /*006a*/ 	.short	0x0000


	//----- nvinfo : EIATTR_MAXREG_COUNT
	.align		4
        /*006c*/ 	.byte	0x03, 0x1b
        /*006e*/ 	.short	0x00ff


	//----- nvinfo : EIATTR_MERCURY_ISA_VERSION
	.align		4
        /*0070*/ 	.byte	0x03, 0x5f
        /*0072*/ 	.short	0x0101


	//----- nvinfo : EIATTR_VRC_CTA_INIT_COUNT
	.align		4
        /*0074*/ 	.byte	0x02, 0x4a
	.zero		1
	.zero		1


	//----- nvinfo : EIATTR_EXIT_INSTR_OFFSETS
	.align		4
        /*0078*/ 	.byte	0x04, 0x1c
        /*007a*/ 	.short	(.L_1728 - .L_1727)


	//   ....[0]....
.L_1727:
        /*007c*/ 	.word	0x00000040


	//   ....[1]....
        /*0080*/ 	.word	0x000000a0


	//   ....[2]....
        /*0084*/ 	.word	0x00000700


	//   ....[3]....
        /*0088*/ 	.word	0x00000a10


	//   ....[4]....
        /*008c*/ 	.word	0x00000b90


	//----- nvinfo : EIATTR_CBANK_PARAM_SIZE
	.align		4
.L_1728:
        /*0090*/ 	.byte	0x03, 0x19
        /*0092*/ 	.short	0x0028


	//----- nvinfo : EIATTR_PARAM_CBANK
	.align		4
        /*0094*/ 	.byte	0x04, 0x0a
        /*0096*/ 	.short	(.L_1730 - .L_1729)
	.align		4
.L_1729:
        /*0098*/ 	.word	index@(.nv.constant0._Z16dropout_kernel_tI6__halfEvPT_PKS1_iify)
        /*009c*/ 	.short	0x0380
        /*009e*/ 	.short	0x0028


	//----- nvinfo : EIATTR_SW_WAR
	.align		4
.L_1730:
        /*00a0*/ 	.byte	0x04, 0x36
        /*00a2*/ 	.short	(.L_1732 - .L_1731)
.L_1731:
        /*00a4*/ 	.word	0x00000008
.L_1732:


//--------------------- .nv.info._Z16dropout_kernel_tIfEvPT_PKS0_iify --------------------------
	.section	.nv.info._Z16dropout_kernel_tIfEvPT_PKS0_iify,"",@"SHT_CUDA_INFO"
	.sectionflags	@""
	.align	4


	//----- nvinfo : EIATTR_CUDA_API_VERSION
	.align		4
        /*0000*/ 	.byte	0x04, 0x37
        /*0002*/ 	.short	(.L_1734 - .L_1733)
.L_1733:
        /*0004*/ 	.word	0x00000082


	//----- nvinfo : EIATTR_KPARAM_INFO
	.align		4
.L_1734:
        /*0008*/ 	.byte	0x04, 0x17
        /*000a*/ 	.short	(.L_1736 - .L_1735)
.L_1735:
        /*000c*/ 	.word	0x00000000
        /*0010*/ 	.short	0x0005
        /*0012*/ 	.short	0x0020
        /*0014*/ 	.byte	0x00, 0xf0, 0x21, 0x00


	//----- nvinfo : EIATTR_KPARAM_INFO
	.align		4
.L_1736:
        /*0018*/ 	.byte	0x04, 0x17
        /*001a*/ 	.short	(.L_1738 - .L_1737)
.L_1737:
        /*001c*/ 	.word	0x00000000
        /*0020*/ 	.short	0x0004
        /*0022*/ 	.short	0x0018
        /*0024*/ 	.byte	0x00, 0xf0, 0x11, 0x00


	//----- nvinfo : EIATTR_KPARAM_INFO
	.align		4
.L_1738:
        /*0028*/ 	.byte	0x04, 0x17
        /*002a*/ 	.short	(.L_1740 - .L_1739)
.L_1739:
        /*002c*/ 	.word	0x00000000
        /*0030*/ 	.short	0x0003
        /*0032*/ 	.short	0x0014
        /*0034*/ 	.byte	0x00, 0xf0, 0x11, 0x00


	//----- nvinfo : EIATTR_KPARAM_INFO
	.align		4
.L_1740:
        /*0038*/ 	.byte	0x04, 0x17
        /*003a*/ 	.short	(.L_1742 - .L_1741)
.L_1741:
        /*003c*/ 	.word	0x00000000
        /*0040*/ 	.short	0x0002
        /*0042*/ 	.short	0x0010
        /*0044*/ 	.byte	0x00, 0xf0, 0x11, 0x00


	//----- nvinfo : EIATTR_KPARAM_INFO
	.align		4
.L_1742:
        /*0048*/ 	.byte	0x04, 0x17
        /*004a*/ 	.short	(.L_1744 - .L_1743)
.L_1743:
        /*004c*/ 	.word	0x00000000
        /*0050*/ 	.short	0x0001
        /*0052*/ 	.short	0x0008
        /*0054*/ 	.byte	0x00, 0xf5, 0x21, 0x00


	//----- nvinfo : EIATTR_KPARAM_INFO
	.align		4
.L_1744:
        /*0058*/ 	.byte	0x04, 0x17
        /*005a*/ 	.short	(.L_1746 - .L_1745)
.L_1745:
        /*005c*/ 	.word	0x00000000
        /*0060*/ 	.short	0x0000
        /*0062*/ 	.short	0x0000
        /*0064*/ 	.byte	0x00, 0xf5, 0x21, 0x00


	//----- nvinfo : EIATTR_SPARSE_MMA_MASK
	.align		4
.L_1746:
        /*0068*/ 	.byte	0x03, 0x50
        /*006a*/ 	.short	0x0000


	//----- nvinfo : EIATTR_MAXREG_COUNT
	.align		4
        /*006c*/ 	.byte	0x03, 0x1b
        /*006e*/ 	.short	0x00ff


	//----- nvinfo : EIATTR_MERCURY_ISA_VERSION
	.align		4
        /*0070*/ 	.byte	0x03, 0x5f
        /*0072*/ 	.short	0x0101


	//----- nvinfo : EIATTR_VRC_CTA_INIT_COUNT
	.align		4
        /*0074*/ 	.byte	0x02, 0x4a
	.zero		1
	.zero		1


	//----- nvinfo : EIATTR_EXIT_INSTR_OFFSETS
	.align		4
        /*0078*/ 	.byte	0x04, 0x1c
        /*007a*/ 	.short	(.L_1748 - .L_1747)


	//   ....[0]....
.L_1747:
        /*007c*/ 	.word	0x00000040


	//   ....[1]....
        /*0080*/ 	.word	0x000000a0


	//   ....[2]....
        /*0084*/ 	.word	0x00000700


	//   ....[3]....
        /*0088*/ 	.word	0x00000a00


	//   ....[4]....
        /*008c*/ 	.word	0x00000b80


	//----- nvinfo : EIATTR_CBANK_PARAM_SIZE
	.align		4
.L_1748:
        /*0090*/ 	.byte	0x03, 0x19
        /*0092*/ 	.short	0x0028


	//----- nvinfo : EIATTR_PARAM_CBANK
	.align		4
        /*0094*/ 	.byte	0x04, 0x0a
        /*0096*/ 	.short	(.L_1750 - .L_1749)
	.align		4
.L_1749:
        /*0098*/ 	.word	index@(.nv.constant0._Z16dropout_kernel_tIfEvPT_PKS0_iify)
        /*009c*/ 	.short	0x0380
        /*009e*/ 	.short	0x0028


	//----- nvinfo : EIATTR_SW_WAR
	.align		4
.L_1750:
        /*00a0*/ 	.byte	0x04, 0x36
        /*00a2*/ 	.short	(.L_1752 - .L_1751)
.L_1751:
        /*00a4*/ 	.word	0x00000008
.L_1752:


//--------------------- .nv.info._Z24swiglu_backward_kernel_tIfEvPT_PKS0_S3_ii --------------------------
	.section	.nv.info._Z24swiglu_backward_kernel_tIfEvPT_PKS0_S3_ii,"",@"SHT_CUDA_INFO"
	.sectionflags	@""
	.align	4


	//----- nvinfo : EIATTR_CUDA_API_VERSION
	.align		4
        /*0000*/ 	.byte	0x04, 0x37
        /*0002*/ 	.short	(.L_1754 - .L_1753)
.L_1753:
        /*0004*/ 	.word	0x00000082


	//----- nvinfo : EIATTR_KPARAM_INFO
	.align		4
.L_1754:
        /*0008*/ 	.byte	0x04, 0x17
        /*000a*/ 	.short	(.L_1756 - .L_1755)
.L_1755:
        /*000c*/ 	.word	0x00000000
        /*0010*/ 	.short	0x0004
        /*0012*/ 	.short	0x001c
        /*0014*/ 	.byte	0x00, 0xf0, 0x11, 0x00


	//----- nvinfo : EIATTR_KPARAM_INFO
	.align		4
.L_1756:
        /*0018*/ 	.byte	0x04, 0x17
        /*001a*/ 	.short	(.L_1758 - .L_1757)
.L_1757:
        /*001c*/ 	.word	0x00000000
        /*0020*/ 	.short	0x0003
        /*0022*/ 	.short	0x0018
        /*0024*/ 	.byte	0x00, 0xf0, 0x11, 0x00


	//----- nvinfo : EIATTR_KPARAM_INFO
	.align		4
.L_1758:
        /*0028*/ 	.byte	0x04, 0x17
        /*002a*/ 	.short	(.L_1760 - .L_1759)
.L_1759:
        /*002c*/ 	.word	0x00000000
        /*0030*/ 	.short	0x0002
        /*0032*/ 	.short	0x0010
        /*0034*/ 	.byte	0x00, 0xf5, 0x21, 0x00


	//----- nvinfo : EIATTR_KPARAM_INFO
	.align		4
.L_1760:
        /*0038*/ 	.byte	0x04, 0x17
        /*003a*/ 	.short	(.L_1762 - .L_1761)
.L_1761:
        /*003c*/ 	.word	0x00000000
        /*0040*/ 	.short	0x0001
        /*0042*/ 	.short	0x0008
        /*0044*/ 	.byte	0x00, 0xf5, 0x21, 0x00


	//----- nvinfo : EIATTR_KPARAM_INFO
	.align		4
.L_1762:
        /*0048*/ 	.byte	0x04, 0x17
        /*004a*/ 	.short	(.L_1764 - .L_1763)
.L_1763:
        /*004c*/ 	.word	0x00000000
        /*0050*/ 	.short	0x0000
        /*0052*/ 	.short	0x0000
        /*0054*/ 	.byte	0x00, 0xf5, 0x21, 0x00


	//----- nvinfo : EIATTR_SPARSE_MMA_MASK
	.align		4
.L_1764:
        /*0058*/ 	.byte	0x03, 0x50
        /*005a*/ 	.short	0x0000


	//----- nvinfo : EIATTR_MAXREG_COUNT
	.align		4
        /*005c*/ 	.byte	0x03, 0x1b
        /*005e*/ 	.short	0x00ff


	//----- nvinfo : EIATTR_MERCURY_ISA_VERSION
	.align		4
        /*0060*/ 	.byte	0x03, 0x5f
        /*0062*/ 	.short	0x0101


	//----- nvinfo : EIATTR_VRC_CTA_INIT_COUNT
	.align		4
        /*0064*/ 	.byte	0x02, 0x4a
	.zero		1
	.zero		1


	//----- nvinfo : EIATTR_EXIT_INSTR_OFFSETS
	.align		4
        /*0068*/ 	.byte	0x04, 0x1c
        /*006a*/ 	.short	(.L_1766 - .L_1765)


	//   ....[0]....
.L_1765:
        /*006c*/ 	.word	0x00000080


	//   ....[1]....
        /*0070*/ 	.word	0x00000560


	//----- nvinfo : EIATTR_CRS_STACK_SIZE
	.align		4
.L_1766:
        /*0074*/ 	.byte	0x04, 0x1e
        /*0076*/ 	.short	(.L_1768 - .L_1767)
.L_1767:
        /*0078*/ 	.word	0x00000000


	//----- nvinfo : EIATTR_CBANK_PARAM_SIZE
	.align		4
.L_1768:
        /*007c*/ 	.byte	0x03, 0x19
        /*007e*/ 	.short	0x0020


	//----- nvinfo : EIATTR_PARAM_CBANK
	.align		4
        /*0080*/ 	.byte	0x04, 0x0a
        /*0082*/ 	.short	(.L_1770 - .L_1769)
	.align		4
.L_1769:
        /*0084*/ 	.word	index@(.nv.constant0._Z24swiglu_backward_kernel_tIfEvPT_PKS0_S3_ii)
        /*0088*/ 	.short	0x0380
        /*008a*/ 	.short	0x0020


	//----- nvinfo : EIATTR_SW_WAR
	.align		4
.L_1770:
        /*008c*/ 	.byte	0x04, 0x36
        /*008e*/ 	.short	(.L_1772 - .L_1771)
.L_1771:
        /*0090*/ 	.word	0x00000008
.L_1772:


//--------------------- .nv.info._Z22relu_backward_kernel_tIfEvPT_PKS0_S3_i --------------------------
	.section	.nv.info._Z22relu_backward_kernel_tIfEvPT_PKS0_S3_i,"",@"SHT_CUDA_INFO"
	.sectionflags	@""
	.align	4


	//----- nvinfo : EIATTR_CUDA_API_VERSION
	.align		4
        /*0000*/ 	.byte	0x04, 0x37
        /*0002*/ 	.short	(.L_1774 - .L_1773)
.L_1773:
        /*0004*/ 	.word	0x00000082


	//----- nvinfo : EIATTR_KPARAM_INFO
	.align		4
.L_1774:
        /*0008*/ 	.byte	0x04, 0x17
        /*000a*/ 	.short	(.L_1776 - .L_1775)
.L_1775:
        /*000c*/ 	.word	0x00000000
        /*0010*/ 	.short	0x0003
        /*0012*/ 	.short	0x0018
        /*0014*/ 	.byte	0x00, 0xf0, 0x11, 0x00


	//----- nvinfo : EIATTR_KPARAM_INFO
	.align		4
.L_1776:
        /*0018*/ 	.byte	0x04, 0x17
        /*001a*/ 	.short	(.L_1778 - .L_1777)
.L_1777:
        /*001c*/ 	.word	0x00000000
        /*0020*/ 	.short	0x0002
        /*0022*/ 	.short	0x0010
        /*0024*/ 	.byte	0x00, 0xf5, 0x21, 0x00


	//----- nvinfo : EIATTR_KPARAM_INFO
	.align		4
.L_1778:
        /*0028*/ 	.byte	0x04, 0x17
        /*002a*/ 	.short	(.L_1780 - .L_1779)
.L_1779:
        /*002c*/ 	.word	0x00000000
        /*0030*/ 	.short	0x0001
        /*0032*/ 	.short	0x0008
        /*0034*/ 	.byte	0x00, 0xf5, 0x21, 0x00


	//----- nvinfo : EIATTR_KPARAM_INFO
	.align		4
.L_1780:
        /*0038*/ 	.byte	0x04, 0x17
        /*003a*/ 	.short	(.L_1782 - .L_1781)
.L_1781:
        /*003c*/ 	.word	0x00000000
        /*0040*/ 	.short	0x0000
        /*0042*/ 	.short	0x0000
        /*0044*/ 	.byte	0x00, 0xf5, 0x21, 0x00


	//----- nvinfo : EIATTR_SPARSE_MMA_MASK
	.align		4
.L_1782:
        /*0048*/ 	.byte	0x03, 0x50
        /*004a*/ 	.short	0x0000


	//----- nvinfo : EIATTR_MAXREG_COUNT
	.align		4
        /*004c*/ 	.byte	0x03, 0x1b
        /*004e*/ 	.short	0x00ff


	//----- nvinfo : EIATTR_MERCURY_ISA_VERSION
	.align		4
        /*0050*/ 	.byte	0x03, 0x5f
        /*0052*/ 	.short	0x0101


	//----- nvinfo : EIATTR_VRC_CTA_INIT_COUNT
	.align		4
        /*0054*/ 	.byte	0x02, 0x4a
	.zero		1
	.zero		1


	//----- nvinfo : EIATTR_EXIT_INSTR_OFFSETS
	.align		4
        /*0058*/ 	.byte	0x04, 0x1c
        /*005a*/ 	.short	(.L_1784 - .L_1783)


	//   ....[0]....
.L_1783:
        /*005c*/ 	.word	0x00000070


	//   ....[1]....
        /*0060*/ 	.word	0x00000170


	//----- nvinfo : EIATTR_CRS_STACK_SIZE
	.align		4
.L_1784:
        /*0064*/ 	.byte	0x04, 0x1e
        /*0066*/ 	.short	(.L_1786 - .L_1785)
.L_1785:
        /*0068*/ 	.word	0x00000000


	//----- nvinfo : EIATTR_CBANK_PARAM_SIZE
	.align		4
.L_1786:
        /*006c*/ 	.byte	0x03, 0x19
        /*006e*/ 	.short	0x001c


	//----- nvinfo : EIATTR_PARAM_CBANK
	.align		4
        /*0070*/ 	.byte	0x04, 0x0a
        /*0072*/ 	.short	(.L_1788 - .L_1787)
	.align		4
.L_1787:
        /*0074*/ 	.word	index@(.nv.constant0._Z22relu_backward_kernel_tIfEvPT_PKS0_S3_i)
        /*0078*/ 	.short	0x0380
        /*007a*/ 	.short	0x001c


	//----- nvinfo : EIATTR_SW_WAR
	.align		4
.L_1788:
        /*007c*/ 	.byte	0x04, 0x36
        /*007e*/ 	.short	(.L_1790 - .L_1789)
.L_1789:
        /*0080*/ 	.word	0x00000008
.L_1790:


//--------------------- .nv.info._Z21softmax_rows_kernel_tI13__nv_bfloat16EvPT_PKS1_ii --------------------------
	.section	.nv.info._Z21softmax_rows_kernel_tI13__nv_bfloat16EvPT_PKS1_ii,"",@"SHT_CUDA_INFO"
	.sectionflags	@""
	.align	4


	//----- nvinfo : EIATTR_CUDA_API_VERSION
	.align		4
        /*0000*/ 	.byte	0x04, 0x37
        /*0002*/ 	.short	(.L_1792 - .L_1791)
.L_1791:
        /*0004*/ 	.word	0x00000082


	//----- nvinfo : EIATTR_KPARAM_INFO
	.align		4
.L_1792:
        /*0008*/ 	.byte	0x04, 0x17
        /*000a*/ 	.short	(.L_1794 - .L_1793)
.L_1793:
        /*000c*/ 	.word	0x00000000
        /*0010*/ 	.short	0x0003
        /*0012*/ 	.short	0x0014
        /*0014*/ 	.byte	0x00, 0xf0, 0x11, 0x00


	//----- nvinfo : EIATTR_KPARAM_INFO
	.align		4
.L_1794:
        /*0018*/ 	.byte	0x04, 0x17
        /*001a*/ 	.short	(.L_1796 - .L_1795)
.L_1795:
        /*001c*/ 	.word	0x00000000
        /*0020*/ 	.short	0x0002
        /*0022*/ 	.short	0x0010
        /*0024*/ 	.byte	0x00, 0xf0, 0x11, 0x00


	//----- nvinfo : EIATTR_KPARAM_INFO
	.align		4
.L_1796:
        /*0028*/ 	.byte	0x04, 0x17
        /*002a*/ 	.short	(.L_1798 - .L_1797)
.L_1797:
        /*002c*/ 	.word	0x00000000
        /*0030*/ 	.short	0x0001
        /*0032*/ 	.short	0x0008
        /*0034*/ 	.byte	0x00, 0xf5, 0x21, 0x00


	//----- nvinfo : EIATTR_KPARAM_INFO
	.align		4
.L_1798:
        /*0038*/ 	.byte	0x04, 0x17
        /*003a*/ 	.short	(.L_1800 - .L_1799)
.L_1799:
        /*003c*/ 	.word	0x00000000
        /*0040*/ 	.short	0x0000
        /*0042*/ 	.short	0x0000
        /*0044*/ 	.byte	0x00, 0xf5, 0x21, 0x00


	//----- nvinfo : EIATTR_SPARSE_MMA_MASK
	.align		4
.L_1800:
        /*0048*/ 	.byte	0x03, 0x50
        /*004a*/ 	.short	0x0000


	//----- nvinfo : EIATTR_MAXREG_COUNT
	.align		4
        /*004c*/ 	.byte	0x03, 0x1b
        /*004e*/ 	.short	0x00ff


	//----- nvinfo : EIATTR_MERCURY_ISA_VERSION
	.align		4
        /*0050*/ 	.byte	0x03, 0x5f
        /*0052*/ 	.short	0x0101


	//----- nvinfo : EIATTR_VRC_CTA_INIT_COUNT
	.align		4
        /*0054*/ 	.byte	0x02, 0x4a
	.zero		1
	.zero		1


	//----- nvinfo : EIATTR_EXIT_INSTR_OFFSETS
	.align		4
        /*0058*/ 	.byte	0x04, 0x1c
        /*005a*/ 	.short	(.L_1802 - .L_1801)


	//   ....[0]....
.L_1801:
        /*005c*/ 	.word	0x00000040


	//   ....[1]....
        /*0060*/ 	.word	0x00001ce0


	//   ....[2]....
        /*0064*/ 	.word	0x00002e10


	//   ....[3]....
        /*0068*/ 	.word	0x00003680


	//   ....[4]....
        /*006c*/ 	.word	0x00003af0


	//   ....[5]....
        /*0070*/ 	.word	0x00003cc0


	//----- nvinfo : EIATTR_CRS_STACK_SIZE
	.align		4
.L_1802:
        /*0074*/ 	.byte	0x04, 0x1e
        /*0076*/ 	.short	(.L_1804 - .L_1803)
.L_1803:
        /*0078*/ 	.word	0x00000000


	//----- nvinfo : EIATTR_CBANK_PARAM_SIZE
	.align		4
.L_1804:
        /*007c*/ 	.byte	0x03, 0x19
        /*007e*/ 	.short	0x0018


	//----- nvinfo : EIATTR_PARAM_CBANK
	.align		4
        /*0080*/ 	.byte	0x04, 0x0a
        /*0082*/ 	.short	(.L_1806 - .L_1805)
	.align		4
.L_1805:
        /*0084*/ 	.word	index@(.nv.constant0._Z21softmax_rows_kernel_tI13__nv_bfloat16EvPT_PKS1_ii)
        /*0088*/ 	.short	0x0380
        /*008a*/ 	.short	0x0018


	//----- nvinfo : EIATTR_SW_WAR
	.align		4
.L_1806:
        /*008c*/ 	.byte	0x04, 0x36
        /*008e*/ 	.short	(.L_1808 - .L_1807)
.L_1807:
        /*0090*/ 	.word	0x00000008
.L_1808:


//--------------------- .nv.info._Z21softmax_rows_kernel_tI6__halfEvPT_PKS1_ii --------------------------
	.section	.nv.info._Z21softmax_rows_kernel_tI6__halfEvPT_PKS1_ii,"",@"SHT_CUDA_INFO"
	.sectionflags	@""
	.align	4


	//----- nvinfo : EIATTR_CUDA_API_VERSION
	.align		4
        /*0000*/ 	.byte	0x04, 0x37
        /*0002*/ 	.short	(.L_1810 - .L_1809)
.L_1809:
        /*0004*/ 	.word	0x00000082


	//----- nvinfo : EIATTR_KPARAM_INFO
	.align		4
.L_1810:
        /*0008*/ 	.byte	0x04, 0x17
        /*000a*/ 	.short	(.L_1812 - .L_1811)
.L_1811:
        /*000c*/ 	.word	0x00000000
        /*0010*/ 	.short	0x0003
        /*0012*/ 	.short	0x0014
        /*0014*/ 	.byte	0x00, 0xf0, 0x11, 0x00


	//----- nvinfo : EIATTR_KPARAM_INFO
	.align		4
.L_1812:
        /*0018*/ 	.byte	0x04, 0x17
        /*001a*/ 	.short	(.L_1814 - .L_1813)
.L_1813:
        /*001c*/ 	.word	0x00000000
        /*0020*/ 	.short	0x0002
        /*0022*/ 	.short	0x0010
        /*0024*/ 	.byte	0x00, 0xf0, 0x11, 0x00


	//----- nvinfo : EIATTR_KPARAM_INFO
	.align		4
.L_1814:
        /*0028*/ 	.byte	0x04, 0x17
        /*002a*/ 	.short	(.L_1816 - .L_1815)
.L_1815:
        /*002c*/ 	.word	0x00000000
        /*0030*/ 	.short	0x0001
        /*0032*/ 	.short	0x0008
        /*0034*/ 	.byte	0x00, 0xf5, 0x21, 0x00


	//----- nvinfo : EIATTR_KPARAM_INFO
	.align		4
.L_1816:
        /*0038*/ 	.byte	0x04, 0x17
        /*003a*/ 	.short	(.L_1818 - .L_1817)
.L_1817:
        /*003c*/ 	.word	0x00000000
        /*0040*/ 	.short	0x0000
        /*0042*/ 	.short	0x0000
        /*0044*/ 	.byte	0x00, 0xf5, 0x21, 0x00


	//----- nvinfo : EIATTR_SPARSE_MMA_MASK
	.align		4
.L_1818:
        /*0048*/ 	.byte	0x03, 0x50
        /*004a*/ 	.short	0x0000


	//----- nvinfo : EIATTR_MAXREG_COUNT
	.align		4
        /*004c*/ 	.byte	0x03, 0x1b
        /*004e*/ 	.short	0x00ff


	//----- nvinfo : EIATTR_MERCURY_ISA_VERSION
	.align		4
        /*0050*/ 	.byte	0x03, 0x5f
        /*0052*/ 	.short	0x0101


	//----- nvinfo : EIATTR_VRC_CTA_INIT_COUNT
	.align		4
        /*0054*/ 	.byte	0x02, 0x4a
	.zero		1
	.zero		1


	//----- nvinfo : EIATTR_EXIT_INSTR_OFFSETS
	.align		4
        /*0058*/ 	.byte	0x04, 0x1c
        /*005a*/ 	.short	(.L_1820 - .L_1819)


	//   ....[0]....
.L_1819:
        /*005c*/ 	.word	0x00000040


	//   ....[1]....
        /*0060*/ 	.word	0x00001ce0


	//   ....[2]....
        /*0064*/ 	.word	0x00002e10


	//   ....[3]....
        /*0068*/ 	.word	0x00003680


	//   ....[4]....
        /*006c*/ 	.word	0x00003af0


	//   ....[5]....
        /*0070*/ 	.word	0x00003cc0


	//----- nvinfo : EIATTR_CRS_STACK_SIZE
	.align		4
.L_1820:
        /*0074*/ 	.byte	0x04, 0x1e
        /*0076*/ 	.short	(.L_1822 - .L_1821)
.L_1821:
        /*0078*/ 	.word	0x00000000


	//----- nvinfo : EIATTR_CBANK_PARAM_SIZE
	.align		4
.L_1822:
        /*007c*/ 	.byte	0x03, 0x19
        /*007e*/ 	.short	0x0018


	//----- nvinfo : EIATTR_PARAM_CBANK
	.align		4
        /*0080*/ 	.byte	0x04, 0x0a
        /*0082*/ 	.short	(.L_1824 - .L_1823)
	.align		4
.L_1823:
        /*0084*/ 	.word	index@(.nv.constant0._Z21softmax_rows_kernel_tI6__halfEvPT_PKS1_ii)
        /*0088*/ 	.short	0x0380
        /*008a*/ 	.short	0x0018


	//----- nvinfo : EIATTR_SW_WAR
	.align		4
.L_1824:
        /*008c*/ 	.byte	0x04, 0x36
        /*008e*/ 	.short	(.L_1826 - .L_1825)
.L_1825:
        /*0090*/ 	.word	0x00000008
.L_1826:


//--------------------- .nv.info._Z21softmax_rows_kernel_tIfEvPT_PKS0_ii --------------------------
	.section	.nv.info._Z21softmax_rows_kernel_tIfEvPT_PKS0_ii,"",@"SHT_CUDA_INFO"
	.sectionflags	@""
	.align	4


	//----- nvinfo : EIATTR_CUDA_API_VERSION
	.align		4
        /*0000*/ 	.byte	0x04, 0x37
        /*0002*/ 	.short	(.L_1828 - .L_1827)
.L_1827:
        /*0004*/ 	.word	0x00000082


	//----- nvinfo : EIATTR_KPARAM_INFO
	.align		4
.L_1828:
        /*0008*/ 	.byte	0x04, 0x17
        /*000a*/ 	.short	(.L_1830 - .L_1829)
.L_1829:
        /*000c*/ 	.word	0x00000000
        /*0010*/ 	.short	0x0003
        /*0012*/ 	.short	0x0014
        /*0014*/ 	.byte	0x00, 0xf0, 0x11, 0x00


	//----- nvinfo : EIATTR_KPARAM_INFO
	.align		4
.L_1830:
        /*0018*/ 	.byte	0x04, 0x17
        /*001a*/ 	.short	(.L_1832 - .L_1831)
.L_1831:
        /*001c*/ 	.word	0x00000000
        /*0020*/ 	.short	0x0002
        /*0022*/ 	.short	0x0010
        /*0024*/ 	.byte	0x00, 0xf0, 0x11, 0x00


	//----- nvinfo : EIATTR_KPARAM_INFO
	.align		4
.L_1832:
        /*0028*/ 	.byte	0x04, 0x17
        /*002a*/ 	.short	(.L_1834 - .L_1833)
.L_1833:
        /*002c*/ 	.word	0x00000000
        /*0030*/ 	.short	0x0001
        /*0032*/ 	.short	0x0008
        /*0034*/ 	.byte	0x00, 0xf5, 0x21, 0x00


	//----- nvinfo : EIATTR_KPARAM_INFO
	.align		4
.L_1834:
        /*0038*/ 	.byte	0x04, 0x17
        /*003a*/ 	.short	(.L_1836 - .L_1835)
.L_1835:
        /*003c*/ 	.word	0x00000000
        /*0040*/ 	.short	0x0000
        /*0042*/ 	.short	0x0000
        /*0044*/ 	.byte	0x00, 0xf5, 0x21, 0x00


	//----- nvinfo : EIATTR_SPARSE_MMA_MASK
	.align		4
.L_1836:
        /*0048*/ 	.byte	0x03, 0x50
        /*004a*/ 	.short	0x0000


	//----- nvinfo : EIATTR_MAXREG_COUNT
	.align		4
        /*004c*/ 	.byte	0x03, 0x1b
        /*004e*/ 	.short	0x00ff


	//----- nvinfo : EIATTR_MERCURY_ISA_VERSION
	.align		4
        /*0050*/ 	.byte	0x03, 0x5f
        /*0052*/ 	.short	0x0101


	//----- nvinfo : EIATTR_VRC_CTA_INIT_COUNT
	.align		4
        /*0054*/ 	.byte	0x02, 0x4a
	.zero		1
	.zero		1


	//----- nvinfo : EIATTR_EXIT_INSTR_OFFSETS
	.align		4
        /*0058*/ 	.byte	0x04, 0x1c
        /*005a*/ 	.short	(.L_1838 - .L_1837)


	//   ....[0]....
.L_1837:
        /*005c*/ 	.word	0x00000040


	//   ....[1]....
        /*0060*/ 	.word	0x00001860


	//   ....[2]....
        /*0064*/ 	.word	0x00002700


	//   ....[3]....
        /*0068*/ 	.word	0x00002e40


	//   ....[4]....
        /*006c*/ 	.word	0x00003240


	//   ....[5]....
        /*0070*/ 	.word	0x000033f0


	//----- nvinfo : EIATTR_CRS_STACK_SIZE
	.align		4
.L_1838:
        /*0074*/ 	.byte	0x04, 0x1e
        /*0076*/ 	.short	(.L_1840 - .L_1839)
.L_1839:
        /*0078*/ 	.word	0x00000000


	//----- nvinfo : EIATTR_CBANK_PARAM_SIZE
	.align		4
.L_1840:
        /*007c*/ 	.byte	0x03, 0x19
        /*007e*/ 	.short	0x0018


	//----- nvinfo : EIATTR_PARAM_CBANK
	.align		4
        /*0080*/ 	.byte	0x04, 0x0a
        /*0082*/ 	.short	(.L_1842 - .L_1841)
	.align		4
.L_1841:
        /*0084*/ 	.word	index@(.nv.constant0._Z21softmax_rows_kernel_tIfEvPT_PKS0_ii)
        /*0088*/ 	.short	0x0380
        /*008a*/ 	.short	0x0018


	//----- nvinfo : EIATTR_SW_WAR
	.align		4
.L_1842:
        /*008c*/ 	.byte	0x04, 0x36
        /*008e*/ 	.short	(.L_1844 - .L_1843)
.L_1843:
        /*0090*/ 	.word	0x00000008
.L_1844:


//--------------------- .nv.callgraph             --------------------------
	.section	.nv.callgraph,"",@"SHT_CUDA_CALLGRAPH"
	.align	4
	.sectionentsize	8
	.align		4
        /*0000*/ 	.word	0x00000000
	.align		4
        /*0004*/ 	.word	0xffffffff
	.align		4
        /*0008*/ 	.word	0x00000000
	.align		4
        /*000c*/ 	.word	0xfffffffe
	.align		4
        /*0010*/ 	.word	0x00000000
	.align		4
        /*0014*/ 	.word	0xfffffffd
	.align		4
        /*0018*/ 	.word	0x00000000
	.align		4
        /*001c*/ 	.word	0xfffffffc


//--------------------- .nv.constant4             --------------------------
	.section	.nv.constant4,"a",@progbits
	.align	8
	.align		8
.nv.constant4:
        /*0000*/ 	.dword	precalc_xorwow_matrix
	.align		8
        /*0008*/ 	.dword	precalc_xorwow_offset_matrix
	.align		8
        /*0010*/ 	.dword	mrg32k3aM1
	.align		8
        /*0018*/ 	.dword	mrg32k3aM2
	.align		8
        /*0020*/ 	.dword	mrg32k3aM1SubSeq
	.align		8
        /*0028*/ 	.dword	mrg32k3aM2SubSeq
	.align		8
        /*0030*/ 	.dword	mrg32k3aM1Seq
	.align		8
        /*0038*/ 	.dword	mrg32k3aM2Seq


//--------------------- .nv.constant3             --------------------------
	.section	.nv.constant3,"a",@progbits
	.align	8
.nv.constant3:
	.type		__cr_lgamma_table,@object
	.size		__cr_lgamma_table,(.L_8 - __cr_lgamma_table)
__cr_lgamma_table:
        /*0000*/ 	.byte	0x00, 0x00, 0x00, 0x00, 0x00, 0x00, 0x00, 0x00, 0x00, 0x00, 0x00, 0x00, 0x00, 0x00, 0x00, 0x00
        /*0010*/ 	.byte	0xef, 0x39, 0xfa, 0xfe, 0x42, 0x2e, 0xe6, 0x3f, 0x02, 0x20, 0x2a, 0xfa, 0x0b, 0xab, 0xfc, 0x3f
        /*0020*/ 	.byte	0xf9, 0x2c, 0x92, 0x7c, 0xa7, 0x6c, 0x09, 0x40, 0xc9, 0x79, 0x44, 0x3c, 0x64, 0x26, 0x13, 0x40
        /*0030*/ 	.byte	0xca, 0x01, 0xcf, 0x3a, 0x27, 0x51, 0x1a, 0x40, 0x30, 0xcc, 0x2d, 0xf3, 0xe1, 0x0c, 0x21, 0x40
        /*0040*/ 	.byte	0x0d, 0xb7, 0xfc, 0x82, 0x8e, 0x35, 0x25, 0x40
.L_8:


//--------------------- .text._Z20mse_loss_grad_kernelI13__nv_bfloat16EvPKT_S3_PS1_Pfi --------------------------
	.section	.text._Z20mse_loss_grad_kernelI13__nv_bfloat16EvPKT_S3_PS1_Pfi,"ax",@progbits
	.align	128
        .global         _Z20mse_loss_grad_kernelI13__nv_bfloat16EvPKT_S3_PS1_Pfi
        .type           _Z20mse_loss_grad_kernelI13__nv_bfloat16EvPKT_S3_PS1_Pfi,@function
        .size           _Z20mse_loss_grad_kernelI13__nv_bfloat16EvPKT_S3_PS1_Pfi,(.L_x_843 - _Z20mse_loss_grad_kernelI13__nv_bfloat16EvPKT_S3_PS1_Pfi)
        .other          _Z20mse_loss_grad_kernelI13__nv_bfloat16EvPKT_S3_PS1_Pfi,@"STO_CUDA_ENTRY STV_DEFAULT"
_Z20mse_loss_grad_kernelI13__nv_bfloat16EvPKT_S3_PS1_Pfi:
.text._Z20mse_loss_grad_kernelI13__nv_bfloat16EvPKT_S3_PS1_Pfi:
[----:B------:R-:W-:Y:S01]  /*0000*/  LDC R1, c[0x0][0x37c] ;  /* 0x0000df00ff017b82 */ /* 0x000fe20000000800 */
[----:B------:R-:W0:Y:S07]  /*0010*/  S2R R0, SR_TID.X ;  /* 0x0000000000007919 */ /* 0x000e2e0000002100 */
[----:B------:R-:W0:Y:S01]  /*0020*/  S2UR UR4, SR_CTAID.X ;  /* 0x00000000000479c3 */ /* 0x000e220000002500 */
[----:B------:R-:W1:Y:S07]  /*0030*/  LDCU UR5, c[0x0][0x3a0] ;  /* 0x00007400ff0577ac */ /* 0x000e6e0008000800 */
[----:B------:R-:W0:Y:S02]  /*0040*/  LDC R11, c[0x0][0x360] ;  /* 0x0000d800ff0b7b82 */ /* 0x000e240000000800 */
[----:B0-----:R-:W-:-:S05]  /*0050*/  IMAD R11, R11, UR4, R0 ;  /* 0x000000040b0b7c24 */ /* 0x001fca000f8e0200 */
[----:B-1----:R-:W-:-:S13]  /*0060*/  ISETP.GE.AND P0, PT, R11, UR5, PT ;  /* 0x000000050b007c0c */ /* 0x002fda000bf06270 */
[----:B------:R-:W-:Y:S05]  /*0070*/  @P0 EXIT ;  /* 0x000000000000094d */ /* 0x000fea0003800000 */
[----:B------:R-:W0:Y:S01]  /*0080*/  LDC.64 R2, c[0x0][0x380] ;  /* 0x0000e000ff027b82 */ /* 0x000e220000000a00 */
[----:B------:R-:W1:Y:S07]  /*0090*/  LDCU.64 UR4, c[0x0][0x358] ;  /* 0x00006b00ff0477ac */ /* 0x000e6e0008000a00 */
[----:B------:R-:W2:Y:S08]  /*00a0*/  LDC.64 R4, c[0x0][0x388] ;  /* 0x0000e200ff047b82 */ /* 0x000eb00000000a00 */
[----:B------:R-:W3:Y:S01]  /*00b0*/  LDC.64 R6, c[0x0][0x390] ;  /* 0x0000e400ff067b82 */ /* 0x000ee20000000a00 */
[----:B0-----:R-:W-:-:S06]  /*00c0*/  IMAD.WIDE R2, R11, 0x2, R2 ;  /* 0x000000020b027825 */ /* 0x001fcc00078e0202 */
[----:B-1----:R-:W4:Y:S01]  /*00d0*/  LDG.E.U16 R2, desc[UR4][R2.64] ;  /* 0x0000000402027981 */ /* 0x002f22000c1e1500 */
[----:B--2---:R-:W-:-:S06]  /*00e0*/  IMAD.WIDE R4, R11, 0x2, R4 ;  /* 0x000000020b047825 */ /* 0x004fcc00078e0204 */
[----:B------:R-:W4:Y:S01]  /*00f0*/  LDG.E.U16 R5, desc[UR4][R4.64] ;  /* 0x0000000404057981 */ /* 0x000f22000c1e1500 */
[----:B------:R-:W0:Y:S01]  /*0100*/  LDC.64 R8, c[0x0][0x398] ;  /* 0x0000e600ff087b82 */ /* 0x000e220000000a00 */
[----:B---3--:R-:W-:-:S04]  /*0110*/  IMAD.WIDE R6, R11, 0x2, R6 ;  /* 0x000000020b067825 */ /* 0x008fc800078e0206 */
[----:B----4-:R-:W-:-:S05]  /*0120*/  HADD2.BF16_V2 R5, R2.H0_H0, -R5.H0_H0 ;  /* 0xa000000502057230 */ /* 0x010fca0000200800 */
[----:B------:R-:W-:-:S04]  /*0130*/  PRMT R13, R5, 0x7610, R13 ;  /* 0x00007610050d7816 */ /* 0x000fc8000000000d */
[----:B------:R-:W-:-:S05]  /*0140*/  SHF.L.U32 R0, R13, 0x10, RZ ;  /* 0x000000100d007819 */ /* 0x000fca00000006ff */
[----:B------:R-:W-:-:S04]  /*0150*/  FMUL R15, R0, 0.5 ;  /* 0x3f000000000f7820 */ /* 0x000fc80000400000 */
[----:B------:R-:W-:Y:S01]  /*0160*/  FMUL R15, R0, R15 ;  /* 0x0000000f000f7220 */ /* 0x000fe20000400000 */
[----:B------:R-:W-:Y:S04]  /*0170*/  STG.E.U16 desc[UR4][R6.64], R13 ;  /* 0x0000000d06007986 */ /* 0x000fe8000c101504 */
[----:B0-----:R-:W-:Y:S01]  /*0180*/  REDG.E.ADD.F32.FTZ.RN.STRONG.GPU desc[UR4][R8.64], R15 ;  /* 0x0000000f080079a6 */ /* 0x001fe2000c12f304 */
[----:B------:R-:W-:Y:S05]  /*0190*/  EXIT ;  /* 0x000000000000794d */ /* 0x000fea0003800000 */
.L_x_0:
[----:B------:R-:W-:-:S00]  /*01a0*/  BRA `(.L_x_0) ;  /* 0xfffffffc00fc7947 */ /* 0x000fc0000383ffff */
[----:B------:R-:W-:-:S00]  /*01b0*/  NOP ;  /* 0x0000000000007918 */ /* 0x000fc00000000000 */
        /* <DEDUP_REMOVED lines=12> */
.L_x_843:


//--------------------- .text._Z20mse_loss_grad_kernelI6__halfEvPKT_S3_PS1_Pfi --------------------------
	.section	.text._Z20mse_loss_grad_kernelI6__halfEvPKT_S3_PS1_Pfi,"ax",@progbits
	.align	128
        .global         _Z20mse_loss_grad_kernelI6__halfEvPKT_S3_PS1_Pfi
        .type           _Z20mse_loss_grad_kernelI6__halfEvPKT_S3_PS1_Pfi,@function
        .size           _Z20mse_loss_grad_kernelI6__halfEvPKT_S3_PS1_Pfi,(.L_x_844 - _Z20mse_loss_grad_kernelI6__halfEvPKT_S3_PS1_Pfi)
        .other          _Z20mse_loss_grad_kernelI6__halfEvPKT_S3_PS1_Pfi,@"STO_CUDA_ENTRY STV_DEFAULT"
_Z20mse_loss_grad_kernelI6__halfEvPKT_S3_PS1_Pfi:
.text._Z20mse_loss_grad_kernelI6__halfEvPKT_S3_PS1_Pfi:
        /* <DEDUP_REMOVED lines=18> */
[----:B----4-:R-:W-:-:S05]  /*0120*/  HADD2 R5, R2.H0_H0, -R5.H0_H0 ;  /* 0xa000000502057230 */ /* 0x010fca0000000800 */
[----:B------:R-:W-:-:S05]  /*0130*/  HADD2.F32 R0, -RZ, R5.H0_H0 ;  /* 0x20000005ff007230 */ /* 0x000fca0000004100 */
[----:B------:R-:W-:-:S04]  /*0140*/  FMUL R13, R0, 0.5 ;  /* 0x3f000000000d7820 */ /* 0x000fc80000400000 */
[----:B------:R-:W-:Y:S01]  /*0150*/  FMUL R13, R0, R13 ;  /* 0x0000000d000d7220 */ /* 0x000fe20000400000 */
[----:B------:R-:W-:Y:S04]  /*0160*/  STG.E.U16 desc[UR4][R6.64], R5 ;  /* 0x0000000506007986 */ /* 0x000fe8000c101504 */
[----:B0-----:R-:W-:Y:S01]  /*0170*/  REDG.E.ADD.F32.FTZ.RN.STRONG.GPU desc[UR4][R8.64], R13 ;  /* 0x0000000d080079a6 */ /* 0x001fe2000c12f304 */
[----:B------:R-:W-:Y:S05]  /*0180*/  EXIT ;  /* 0x000000000000794d */ /* 0x000fea0003800000 */
.L_x_1:
        /* <DEDUP_REMOVED lines=15> */
.L_x_844:


//--------------------- .text._Z20mse_loss_grad_kernelIfEvPKT_S2_PS0_Pfi --------------------------
	.section	.text._Z20mse_loss_grad_kernelIfEvPKT_S2_PS0_Pfi,"ax",@progbits
	.align	128
        .global         _Z20mse_loss_grad_kernelIfEvPKT_S2_PS0_Pfi
        .type           _Z20mse_loss_grad_kernelIfEvPKT_S2_PS0_Pfi,@function
        .size           _Z20mse_loss_grad_kernelIfEvPKT_S2_PS0_Pfi,(.L_x_845 - _Z20mse_loss_grad_kernelIfEvPKT_S2_PS0_Pfi)
        .other          _Z20mse_loss_grad_kernelIfEvPKT_S2_PS0_Pfi,@"STO_CUDA_ENTRY STV_DEFAULT"
_Z20mse_loss_grad_kernelIfEvPKT_S2_PS0_Pfi:
.text._Z20mse_loss_grad_kernelIfEvPKT_S2_PS0_Pfi:
        /* <DEDUP_REMOVED lines=13> */
[----:B-1----:R-:W4:Y:S01]  /*00d0*/  LDG.E R2, desc[UR4][R2.64] ;  /* 0x0000000402027981 */ /* 0x002f22000c1e1900 */
[----:B--2---:R-:W-:-:S06]  /*00e0*/  IMAD.WIDE R4, R11, 0x4, R4 ;  /* 0x000000040b047825 */ /* 0x004fcc00078e0204 */
[----:B------:R-:W4:Y:S01]  /*00f0*/  LDG.E R5, desc[UR4][R4.64] ;  /* 0x0000000404057981 */ /* 0x000f22000c1e1900 */
[----:B------:R-:W0:Y:S01]  /*0100*/  LDC.64 R8, c[0x0][0x398] ;  /* 0x0000e600ff087b82 */ /* 0x000e220000000a00 */
[----:B---3--:R-:W-:-:S04]  /*0110*/  IMAD.WIDE R6, R11, 0x4, R6 ;  /* 0x000000040b067825 */ /* 0x008fc800078e0206 */
[----:B----4-:R-:W-:-:S04]  /*0120*/  FADD R13, R2, -R5 ;  /* 0x80000005020d7221 */ /* 0x010fc80000000000 */
[----:B------:R-:W-:-:S04]  /*0130*/  FMUL R0, R13, 0.5 ;  /* 0x3f0000000d007820 */ /* 0x000fc80000400000 */
[----:B------:R-:W-:Y:S01]  /*0140*/  FMUL R11, R13, R0 ;  /* 0x000000000d0b7220 */ /* 0x000fe20000400000 */
[----:B------:R-:W-:Y:S04]  /*0150*/  STG.E desc[UR4][R6.64], R13 ;  /* 0x0000000d06007986 */ /* 0x000fe8000c101904 */
[----:B0-----:R-:W-:Y:S01]  /*0160*/  REDG.E.ADD.F32.FTZ.RN.STRONG.GPU desc[UR4][R8.64], R11 ;  /* 0x0000000b080079a6 */ /* 0x001fe2000c12f304 */
[----:B------:R-:W-:Y:S05]  /*0170*/  EXIT ;  /* 0x000000000000794d */ /* 0x000fea0003800000 */
.L_x_2:
        /* <DEDUP_REMOVED lines=16> */
.L_x_845:


//--------------------- .text._Z43softmax_cross_entropy_label_matrix_kernel_tI13__nv_bfloat16EvPKT_S3_PS1_Pfii --------------------------
	.section	.text._Z43softmax_cross_entropy_label_matrix_kernel_tI13__nv_bfloat16EvPKT_S3_PS1_Pfii,"ax",@progbits
	.align	128
        .global         _Z43softmax_cross_entropy_label_matrix_kernel_tI13__nv_bfloat16EvPKT_S3_PS1_Pfii
        .type           _Z43softmax_cross_entropy_label_matrix_kernel_tI13__nv_bfloat16EvPKT_S3_PS1_Pfii,@function
        .size           _Z43softmax_cross_entropy_label_matrix_kernel_tI13__nv_bfloat16EvPKT_S3_PS1_Pfii,(.L_x_815 - _Z43softmax_cross_entropy_label_matrix_kernel_tI13__nv_bfloat16EvPKT_S3_PS1_Pfii)
        .other          _Z43softmax_cross_entropy_label_matrix_kernel_tI13__nv_bfloat16EvPKT_S3_PS1_Pfii,@"STO_CUDA_ENTRY STV_DEFAULT"
_Z43softmax_cross_entropy_label_matrix_kernel_tI13__nv_bfloat16EvPKT_S3_PS1_Pfii:
.text._Z43softmax_cross_entropy_label_matrix_kernel_tI13__nv_bfloat16EvPKT_S3_PS1_Pfii:
[----:B------:R-:W-:Y:S01]  /*0000*/  LDC R1, c[0x0][0x37c] ;  /* 0x0000df00ff017b82 */ /* 0x000fe20000000800 */
[----:B------:R-:W0:Y:S01]  /*0010*/  S2R R2, SR_CTAID.X ;  /* 0x0000000000027919 */ /* 0x000e220000002500 */
[----:B------:R-:W0:Y:S02]  /*0020*/  LDCU UR4, c[0x0][0x3a0] ;  /* 0x00007400ff0477ac */ /* 0x000e240008000800 */
[----:B0-----:R-:W-:-:S13]  /*0030*/  ISETP.GE.AND P0, PT, R2, UR4, PT ;  /* 0x0000000402007c0c */ /* 0x001fda000bf06270 */
[----:B------:R-:W-:Y:S05]  /*0040*/  @P0 EXIT ;  /* 0x000000000000094d */ /* 0x000fea0003800000 */
[----:B------:R-:W0:Y:S01]  /*0050*/  LDCU UR5, c[0x0][0x3a4] ;  /* 0x00007480ff0577ac */ /* 0x000e220008000800 */
[----:B------:R-:W1:Y:S01]  /*0060*/  LDC.64 R8, c[0x0][0x380] ;  /* 0x0000e000ff087b82 */ /* 0x000e620000000a00 */
[----:B------:R-:W2:Y:S01]  /*0070*/  LDCU.64 UR8, c[0x0][0x358] ;  /* 0x00006b00ff0877ac */ /* 0x000ea20008000a00 */
[----:B0-----:R-:W-:-:S04]  /*0080*/  IMAD R3, R2, UR5, RZ ;  /* 0x0000000502037c24 */ /* 0x001fc8000f8e02ff */
[----:B------:R-:W-:-:S03]  /*0090*/  IMAD.WIDE R4, R3, 0x2, RZ ;  /* 0x0000000203047825 */ /* 0x000fc600078e02ff */
[----:B-1----:R-:W-:-:S04]  /*00a0*/  IADD3 R8, P0, PT, R4, R8, RZ ;  /* 0x0000000804087210 */ /* 0x002fc80007f1e0ff */
[----:B------:R-:W-:-:S05]  /*00b0*/  IADD3.X R9, PT, PT, R5, R9, RZ, P0, !PT ;  /* 0x0000000905097210 */ /* 0x000fca00007fe4ff */
[----:B--2---:R-:W2:Y:S01]  /*00c0*/  LDG.E.U16 R0, desc[UR8][R8.64] ;  /* 0x0000000808007981 */ /* 0x004ea2000c1e1500 */
[----:B------:R-:W-:Y:S01]  /*00d0*/  UISETP.GE.AND UP0, UPT, UR5, 0x2, UPT ;  /* 0x000000020500788c */ /* 0x000fe2000bf06270 */
[----:B------:R-:W-:Y:S01]  /*00e0*/  SHF.R.S32.HI R10, RZ, 0x1f, R3 ;  /* 0x0000001fff0a7819 */ /* 0x000fe20000011403 */
[----:B--2---:R-:W-:-:S07]  /*00f0*/  IMAD.U32 R0, R0, 0x10000, RZ ;  /* 0x0001000000007824 */ /* 0x004fce00078e00ff */
[----:B------:R-:W-:Y:S05]  /*0100*/  BRA.U !UP0, `(.L_x_3) ;  /* 0x0000000908887547 */ /* 0x000fea000b800000 */
[----:B------:R-:W-:Y:S01]  /*0110*/  UIADD3 UR4, UPT, UPT, UR5, -0x1, URZ ;  /* 0xffffffff05047890 */ /* 0x000fe2000fffe0ff */
[----:B------:R-:W-:Y:S01]  /*0120*/  HFMA2 R11, -RZ, RZ, 0, 5.9604644775390625e-08 ;  /* 0x00000001ff0b7431 */ /* 0x000fe200000001ff */
[----:B------:R-:W-:Y:S02]  /*0130*/  UIADD3 UR5, UPT, UPT, UR5, -0x2, URZ ;  /* 0xfffffffe05057890 */ /* 0x000fe4000fffe0ff */
[----:B------:R-:W-:Y:S02]  /*0140*/  ULOP3.LUT UR6, UR4, 0xf, URZ, 0xc0, !UPT ;  /* 0x0000000f04067892 */ /* 0x000fe4000f8ec0ff */
[----:B------:R-:W-:-:S09]  /*0150*/  UISETP.GE.U32.AND UP0, UPT, UR5, 0xf, UPT ;  /* 0x0000000f0500788c */ /* 0x000fd2000bf06070 */
[----:B------:R-:W-:Y:S05]  /*0160*/  BRA.U !UP0, `(.L_x_4) ;  /* 0x0000000508307547 */ /* 0x000fea000b800000 */
[----:B------:R-:W-:Y:S01]  /*0170*/  IADD3 R6, P0, PT, R8, 0x10, RZ ;  /* 0x0000001008067810 */ /* 0x000fe20007f1e0ff */
[----:B------:R-:W-:Y:S01]  /*0180*/  ULOP3.LUT UR5, UR4, 0xfffffff0, URZ, 0xc0, !UPT ;  /* 0xfffffff004057892 */ /* 0x000fe2000f8ec0ff */
[----:B------:R-:W-:Y:S02]  /*0190*/  IMAD.MOV.U32 R11, RZ, RZ, RZ ;  /* 0x000000ffff0b7224 */ /* 0x000fe400078e00ff */
[----:B------:R-:W-:Y:S01]  /*01a0*/  IADD3.X R7, PT, PT, RZ, R9, RZ, P0, !PT ;  /* 0x00000009ff077210 */ /* 0x000fe200007fe4ff */
[----:B------:R-:W-:-:S12]  /*01b0*/  UIADD3 UR5, UPT, UPT, -UR5, URZ, URZ ;  /* 0x000000ff05057290 */ /* 0x000fd8000fffe1ff */
.L_x_5:
[----:B------:R-:W2:Y:S04]  /*01c0*/  LDG.E.U16 R24, desc[UR8][R6.64+-0xe] ;  /* 0xfffff20806187981 */ /* 0x000ea8000c1e1500 */
[----:B------:R-:W3:Y:S04]  /*01d0*/  LDG.E.U16 R26, desc[UR8][R6.64+-0xc] ;  /* 0xfffff408061a7981 */ /* 0x000ee8000c1e1500 */
[----:B------:R-:W4:Y:S04]  /*01e0*/  LDG.E.U16 R23, desc[UR8][R6.64+-0xa] ;  /* 0xfffff60806177981 */ /* 0x000f28000c1e1500 */
[----:B------:R-:W5:Y:S04]  /*01f0*/  LDG.E.U16 R22, desc[UR8][R6.64+-0x8] ;  /* 0xfffff80806167981 */ /* 0x000f68000c1e1500 */
[----:B------:R-:W4:Y:S04]  /*0200*/  LDG.E.U16 R21, desc[UR8][R6.64+-0x6] ;  /* 0xfffffa0806157981 */ /* 0x000f28000c1e1500 */
        /* <DEDUP_REMOVED lines=8> */
[----:B------:R-:W4:Y:S01]  /*0290*/  LDG.E.U16 R12, desc[UR8][R6.64+0xc] ;  /* 0x00000c08060c7981 */ /* 0x000f22000c1e1500 */
[----:B--2---:R-:W-:-:S03]  /*02a0*/  IMAD.U32 R25, R24, 0x10000, RZ ;  /* 0x0001000018197824 */ /* 0x004fc600078e00ff */
[----:B------:R-:W2:Y:S02]  /*02b0*/  LDG.E.U16 R24, desc[UR8][R6.64+0xe] ;  /* 0x00000e0806187981 */ /* 0x000ea4000c1e1500 */
[----:B------:R-:W-:-:S04]  /*02c0*/  FSETP.GT.AND P0, PT, R25, R0, PT ;  /* 0x000000001900720b */ /* 0x000fc80003f04000 */
[----:B------:R-:W-:Y:S02]  /*02d0*/  FSEL R25, R25, R0, P0 ;  /* 0x0000000019197208 */ /* 0x000fe40000000000 */
[----:B------:R0:W2:Y:S01]  /*02e0*/  LDG.E.U16 R0, desc[UR8][R6.64+0x10] ;  /* 0x0000100806007981 */ /* 0x0000a2000c1e1500 */
[----:B---3--:R-:W-:Y:S01]  /*02f0*/  SHF.L.U32 R26, R26, 0x10, RZ ;  /* 0x000000101a1a7819 */ /* 0x008fe200000006ff */
[----:B------:R-:W-:Y:S01]  /*0300*/  UIADD3 UR5, UPT, UPT, UR5, 0x10, URZ ;  /* 0x0000001005057890 */ /* 0x000fe2000fffe0ff */
[----:B-----5:R-:W-:Y:S02]  /*0310*/  SHF.L.U32 R22, R22, 0x10, RZ ;  /* 0x0000001016167819 */ /* 0x020fe400000006ff */
[----:B------:R-:W-:Y:S01]  /*0320*/  FSETP.GT.AND P0, PT, R26, R25, PT ;  /* 0x000000191a00720b */ /* 0x000fe20003f04000 */
[----:B----4-:R-:W-:Y:S01]  /*0330*/  IMAD.U32 R21, R21, 0x10000, RZ ;  /* 0x0001000015157824 */ /* 0x010fe200078e00ff */
[----:B------:R-:W-:Y:S01]  /*0340*/  UISETP.NE.AND UP0, UPT, UR5, URZ, UPT ;  /* 0x000000ff0500728c */ /* 0x000fe2000bf05270 */
[----:B------:R-:W-:-:S02]  /*0350*/  IADD3 R11, PT, PT, R11, 0x10, RZ ;  /* 0x000000100b0b7810 */ /* 0x000fc40007ffe0ff */
[----:B------:R-:W-:Y:S01]  /*0360*/  FSEL R25, R26, R25, P0 ;  /* 0x000000191a197208 */ /* 0x000fe20000000000 */
[----:B------:R-:W-:Y:S01]  /*0370*/  IMAD.U32 R26, R23, 0x10000, RZ ;  /* 0x00010000171a7824 */ /* 0x000fe200078e00ff */
[----:B------:R-:W-:Y:S01]  /*0380*/  SHF.L.U32 R20, R20, 0x10, RZ ;  /* 0x0000001014147819 */ /* 0x000fe200000006ff */
[----:B------:R-:W-:Y:S01]  /*0390*/  IMAD.U32 R19, R19, 0x10000, RZ ;  /* 0x0001000013137824 */ /* 0x000fe200078e00ff */
[----:B0-----:R-:W-:Y:S02]  /*03a0*/  IADD3 R6, P1, PT, R6, 0x20, RZ ;  /* 0x0000002006067810 */ /* 0x001fe40007f3e0ff */
[-C--:B------:R-:W-:Y:S02]  /*03b0*/  FSETP.GT.AND P0, PT, R26, R25.reuse, PT ;  /* 0x000000191a00720b */ /* 0x080fe40003f04000 */
[----:B------:R-:W-:Y:S01]  /*03c0*/  SHF.L.U32 R18, R18, 0x10, RZ ;  /* 0x0000001012127819 */ /* 0x000fe200000006ff */
[----:B------:R-:W-:Y:S01]  /*03d0*/  IMAD.X R7, RZ, RZ, R7, P1 ;  /* 0x000000ffff077224 */ /* 0x000fe200008e0607 */
[----:B------:R-:W-:Y:S01]  /*03e0*/  FSEL R25, R26, R25, P0 ;  /* 0x000000191a197208 */ /* 0x000fe20000000000 */
[----:B------:R-:W-:-:S03]  /*03f0*/  IMAD.U32 R17, R17, 0x10000, RZ ;  /* 0x0001000011117824 */ /* 0x000fc600078e00ff */
[-C--:B------:R-:W-:Y:S02]  /*0400*/  FSETP.GT.AND P0, PT, R22, R25.reuse, PT ;  /* 0x000000191600720b */ /* 0x080fe40003f04000 */
[----:B------:R-:W-:Y:S02]  /*0410*/  SHF.L.U32 R16, R16, 0x10, RZ ;  /* 0x0000001010107819 */ /* 0x000fe400000006ff */
[----:B------:R-:W-:Y:S01]  /*0420*/  FSEL R22, R22, R25, P0 ;  /* 0x0000001916167208 */ /* 0x000fe20000000000 */
[----:B------:R-:W-:-:S03]  /*0430*/  IMAD.U32 R15, R15, 0x10000, RZ ;  /* 0x000100000f0f7824 */ /* 0x000fc600078e00ff */
[CC--:B------:R-:W-:Y:S02]  /*0440*/  FSETP.GT.AND P0, PT, R21.reuse, R22.reuse, PT ;  /* 0x000000161500720b */ /* 0x0c0fe40003f04000 */
[----:B------:R-:W-:Y:S02]  /*0450*/  SHF.L.U32 R14, R14, 0x10, RZ ;  /* 0x000000100e0e7819 */ /* 0x000fe400000006ff */
[----:B------:R-:W-:Y:S01]  /*0460*/  FSEL R21, R21, R22, P0 ;  /* 0x0000001615157208 */ /* 0x000fe20000000000 */
[----:B------:R-:W-:-:S03]  /*0470*/  IMAD.U32 R13, R13, 0x10000, RZ ;  /* 0x000100000d0d7824 */ /* 0x000fc600078e00ff */
[-C--:B------:R-:W-:Y:S02]  /*0480*/  FSETP.GT.AND P0, PT, R20, R21.reuse, PT ;  /* 0x000000151400720b */ /* 0x080fe40003f04000 */
[----:B------:R-:W-:Y:S02]  /*0490*/  SHF.L.U32 R12, R12, 0x10, RZ ;  /* 0x000000100c0c7819 */ /* 0x000fe400000006ff */
[----:B------:R-:W-:-:S04]  /*04a0*/  FSEL R20, R20, R21, P0 ;  /* 0x0000001514147208 */ /* 0x000fc80000000000 */
[----:B------:R-:W-:-:S04]  /*04b0*/  FSETP.GT.AND P0, PT, R19, R20, PT ;  /* 0x000000141300720b */ /* 0x000fc80003f04000 */
        /* <DEDUP_REMOVED lines=14> */
[----:B------:R-:W-:Y:S01]  /*05a0*/  FSEL R12, R12, R13, P0 ;  /* 0x0000000d0c0c7208 */ /* 0x000fe20000000000 */
[----:B--2---:R-:W-:-:S05]  /*05b0*/  IMAD.U32 R15, R24, 0x10000, RZ ;  /* 0x00010000180f7824 */ /* 0x004fca00078e00ff */
[CC--:B------:R-:W-:Y:S02]  /*05c0*/  FSETP.GT.AND P0, PT, R15.reuse, R12.reuse, PT ;  /* 0x0000000c0f00720b */ /* 0x0c0fe40003f04000 */
[----:B------:R-:W-:Y:S02]  /*05d0*/  SHF.L.U32 R13, R0, 0x10, RZ ;  /* 0x00000010000d7819 */ /* 0x000fe400000006ff */
[----:B------:R-:W-:-:S04]  /*05e0*/  FSEL R0, R15, R12, P0 ;  /* 0x0000000c0f007208 */ /* 0x000fc80000000000 */
[----:B------:R-:W-:-:S04]  /*05f0*/  FSETP.GT.AND P0, PT, R13, R0, PT ;  /* 0x000000000d00720b */ /* 0x000fc80003f04000 */
[----:B------:R-:W-:Y:S01]  /*0600*/  FSEL R0, R13, R0, P0 ;  /* 0x000000000d007208 */ /* 0x000fe20000000000 */
[----:B------:R-:W-:Y:S08]  /*0610*/  BRA.U UP0, `(.L_x_5) ;  /* 0xfffffff900e87547 */ /* 0x000ff0000b83ffff */
[----:B------:R-:W-:-:S07]  /*0620*/  VIADD R11, R11, 0x1 ;  /* 0x000000010b0b7836 */ /* 0x000fce0000000000 */
.L_x_4:
[----:B------:R-:W-:-:S09]  /*0630*/  UISETP.NE.AND UP0, UPT, UR6, URZ, UPT ;  /* 0x000000ff0600728c */ /* 0x000fd2000bf05270 */
[----:B------:R-:W-:Y:S05]  /*0640*/  BRA.U !UP0, `(.L_x_3) ;  /* 0x0000000508387547 */ /* 0x000fea000b800000 */
[----:B------:R-:W-:Y:S02]  /*0650*/  UISETP.GE.U32.AND UP0, UPT, UR6, 0x8, UPT ;  /* 0x000000080600788c */ /* 0x000fe4000bf06070 */
[----:B------:R-:W-:-:S04]  /*0660*/  ULOP3.LUT UR5, UR4, 0x7, URZ, 0xc0, !UPT ;  /* 0x0000000704057892 */ /* 0x000fc8000f8ec0ff */
[----:B------:R-:W-:-:S03]  /*0670*/  UISETP.NE.AND UP1, UPT, UR5, URZ, UPT ;  /* 0x000000ff0500728c */ /* 0x000fc6000bf25270 */
[----:B------:R-:W-:Y:S08]  /*0680*/  BRA.U !UP0, `(.L_x_6) ;  /* 0x0000000108887547 */ /* 0x000ff0000b800000 */
[----:B------:R-:W-:-:S05]  /*0690*/  IMAD.WIDE.U32 R6, R11, 0x2, R8 ;  /* 0x000000020b067825 */ /* 0x000fca00078e0008 */
[----:B------:R-:W2:Y:S04]  /*06a0*/  LDG.E.U16 R14, desc[UR8][R6.64] ;  /* 0x00000008060e7981 */ /* 0x000ea8000c1e1500 */
[----:B------:R-:W3:Y:S04]  /*06b0*/  LDG.E.U16 R16, desc[UR8][R6.64+0x2] ;  /* 0x0000020806107981 */ /* 0x000ee8000c1e1500 */
[----:B------:R-:W4:Y:S04]  /*06c0*/  LDG.E.U16 R17, desc[UR8][R6.64+0x4] ;  /* 0x0000040806117981 */ /* 0x000f28000c1e1500 */
[----:B------:R-:W5:Y:S04]  /*06d0*/  LDG.E.U16 R18, desc[UR8][R6.64+0x6] ;  /* 0x0000060806127981 */ /* 0x000f68000c1e1500 */
[----:B------:R-:W5:Y:S04]  /*06e0*/  LDG.E.U16 R19, desc[UR8][R6.64+0x8] ;  /* 0x0000080806137981 */ /* 0x000f68000c1e1500 */
[----:B------:R-:W5:Y:S04]  /*06f0*/  LDG.E.U16 R20, desc[UR8][R6.64+0xa] ;  /* 0x00000a0806147981 */ /* 0x000f68000c1e1500 */
[----:B------:R-:W5:Y:S04]  /*0700*/  LDG.E.U16 R12, desc[UR8][R6.64+0xc] ;  /* 0x00000c08060c7981 */ /* 0x000f68000c1e1500 */
[----:B------:R0:W5:Y:S01]  /*0710*/  LDG.E.U16 R13, desc[UR8][R6.64+0xe] ;  /* 0x00000e08060d7981 */ /* 0x000162000c1e1500 */
[----:B------:R-:W-:-:S02]  /*0720*/  IADD3 R11, PT, PT, R11, 0x8, RZ ;  /* 0x000000080b0b7810 */ /* 0x000fc40007ffe0ff */
[----:B--2---:R-:W-:-:S04]  /*0730*/  SHF.L.U32 R15, R14, 0x10, RZ ;  /* 0x000000100e0f7819 */ /* 0x004fc800000006ff */
[----:B------:R-:W-:-:S04]  /*0740*/  FSETP.GT.AND P0, PT, R15, R0, PT ;  /* 0x000000000f00720b */ /* 0x000fc80003f04000 */
[----:B------:R-:W-:Y:S01]  /*0750*/  FSEL R0, R15, R0, P0 ;  /* 0x000000000f007208 */ /* 0x000fe20000000000 */
[----:B---3--:R-:W-:Y:S01]  /*0760*/  IMAD.U32 R15, R16, 0x10000, RZ ;  /* 0x00010000100f7824 */ /* 0x008fe200078e00ff */
[----:B----4-:R-:W-:-:S04]  /*0770*/  SHF.L.U32 R17, R17, 0x10, RZ ;  /* 0x0000001011117819 */ /* 0x010fc800000006ff */
[-C--:B------:R-:W-:Y:S02]  /*0780*/  FSETP.GT.AND P0, PT, R15, R0.reuse, PT ;  /* 0x000000000f00720b */ /* 0x080fe40003f04000 */
[----:B-----5:R-:W-:Y:S02]  /*0790*/  SHF.L.U32 R19, R19, 0x10, RZ ;  /* 0x0000001013137819 */ /* 0x020fe400000006ff */
[----:B------:R-:W-:Y:S01]  /*07a0*/  FSEL R0, R15, R0, P0 ;  /* 0x000000000f007208 */ /* 0x000fe20000000000 */
[----:B------:R-:W-:Y:S02]  /*07b0*/  IMAD.U32 R15, R18, 0x10000, RZ ;  /* 0x00010000120f7824 */ /* 0x000fe400078e00ff */
[----:B0-----:R-:W-:Y:S01]  /*07c0*/  IMAD.U32 R7, R20, 0x10000, RZ ;  /* 0x0001000014077824 */ /* 0x001fe200078e00ff */
[----:B------:R-:W-:-:S04]  /*07d0*/  FSETP.GT.AND P0, PT, R17, R0, PT ;  /* 0x000000001100720b */ /* 0x000fc80003f04000 */
[----:B------:R-:W-:Y:S01]  /*07e0*/  FSEL R0, R17, R0, P0 ;  /* 0x0000000011007208 */ /* 0x000fe20000000000 */
[----:B------:R-:W-:-:S03]  /*07f0*/  IMAD.U32 R13, R13, 0x10000, RZ ;  /* 0x000100000d0d7824 */ /* 0x000fc600078e00ff */
[----:B------:R-:W-:-:S04]  /*0800*/  FSETP.GT.AND P0, PT, R15, R0, PT ;  /* 0x000000000f00720b */ /* 0x000fc80003f04000 */
[----:B------:R-:W-:Y:S02]  /*0810*/  FSEL R0, R15, R0, P0 ;  /* 0x000000000f007208 */ /* 0x000fe40000000000 */
[----:B------:R-:W-:Y:S02]  /*0820*/  SHF.L.U32 R15, R12, 0x10, RZ ;  /* 0x000000100c0f7819 */ /* 0x000fe400000006ff */
[----:B------:R-:W-:-:S04]  /*0830*/  FSETP.GT.AND P0, PT, R19, R0, PT ;  /* 0x000000001300720b */ /* 0x000fc80003f04000 */
[----:B------:R-:W-:-:S04]  /*0840*/  FSEL R0, R19, R0, P0 ;  /* 0x0000000013007208 */ /* 0x000fc80000000000 */
[----:B------:R-:W-:-:S04]  /*0850*/  FSETP.GT.AND P0, PT, R7, R0, PT ;  /* 0x000000000700720b */ /* 0x000fc80003f04000 */
[----:B------:R-:W-:-:S04]  /*0860*/  FSEL R0, R7, R0, P0 ;  /* 0x0000000007007208 */ /* 0x000fc80000000000 */
[----:B------:R-:W-:-:S04]  /*0870*/  FSETP.GT.AND P0, PT, R15, R0, PT ;  /* 0x000000000f00720b */ /* 0x000fc80003f04000 */
[----:B------:R-:W-:-:S04]  /*0880*/  FSEL R0, R15, R0, P0 ;  /* 0x000000000f007208 */ /* 0x000fc80000000000 */
[----:B------:R-:W-:-:S04]  /*0890*/  FSETP.GT.AND P0, PT, R13, R0, PT ;  /* 0x000000000d00720b */ /* 0x000fc80003f04000 */
[----:B------:R-:W-:-:S09]  /*08a0*/  FSEL R0, R13, R0, P0 ;  /* 0x000000000d007208 */ /* 0x000fd20000000000 */
.L_x_6:
        /* <DEDUP_REMOVED lines=9> */
[----:B------:R-:W5:Y:S01]  /*0940*/  LDG.E.U16 R16, desc[UR8][R6.64+0x6] ;  /* 0x0000060806107981 */ /* 0x000f62000c1e1500 */
[----:B------:R-:W-:Y:S01]  /*0950*/  IADD3 R11, PT, PT, R11, 0x4, RZ ;  /* 0x000000040b0b7810 */ /* 0x000fe20007ffe0ff */
[----:B--2---:R-:W-:-:S05]  /*0960*/  IMAD.U32 R13, R12, 0x10000, RZ ;  /* 0x000100000c0d7824 */ /* 0x004fca00078e00ff */
[----:B------:R-:W-:Y:S01]  /*0970*/  FSETP.GT.AND P0, PT, R13, R0, PT ;  /* 0x000000000d00720b */ /* 0x000fe20003f04000 */
[----:B----4-:R-:W-:-:S03]  /*0980*/  IMAD.U32 R15, R15, 0x10000, RZ ;  /* 0x000100000f0f7824 */ /* 0x010fc600078e00ff */
[----:B------:R-:W-:Y:S02]  /*0990*/  FSEL R0, R13, R0, P0 ;  /* 0x000000000d007208 */ /* 0x000fe40000000000 */
[----:B---3--:R-:W-:-:S04]  /*09a0*/  SHF.L.U32 R13, R14, 0x10, RZ ;  /* 0x000000100e0d7819 */ /* 0x008fc800000006ff */
[----:B------:R-:W-:-:S04]  /*09b0*/  FSETP.GT.AND P0, PT, R13, R0, PT ;  /* 0x000000000d00720b */ /* 0x000fc80003f04000 */
[----:B------:R-:W-:Y:S02]  /*09c0*/  FSEL R0, R13, R0, P0 ;  /* 0x000000000d007208 */ /* 0x000fe40000000000 */
[----:B-----5:R-:W-:Y:S02]  /*09d0*/  SHF.L.U32 R13, R16, 0x10, RZ ;  /* 0x00000010100d7819 */ /* 0x020fe400000006ff */
[----:B------:R-:W-:-:S04]  /*09e0*/  FSETP.GT.AND P0, PT, R15, R0, PT ;  /* 0x000000000f00720b */ /* 0x000fc80003f04000 */
[----:B------:R-:W-:-:S04]  /*09f0*/  FSEL R0, R15, R0, P0 ;  /* 0x000000000f007208 */ /* 0x000fc80000000000 */
[----:B------:R-:W-:-:S04]  /*0a00*/  FSETP.GT.AND P0, PT, R13, R0, PT ;  /* 0x000000000d00720b */ /* 0x000fc80003f04000 */
[----:B------:R-:W-:-:S09]  /*0a10*/  FSEL R0, R13, R0, P0 ;  /* 0x000000000d007208 */ /* 0x000fd20000000000 */
.L_x_7:
[----:B------:R-:W-:Y:S05]  /*0a20*/  BRA.U !UP1, `(.L_x_3) ;  /* 0x0000000109407547 */ /* 0x000fea000b800000 */
[----:B------:R-:W0:Y:S01]  /*0a30*/  LDCU.64 UR6, c[0x0][0x380] ;  /* 0x00007000ff0677ac */ /* 0x000e220008000a00 */
[----:B------:R-:W-:Y:S01]  /*0a40*/  IMAD.WIDE.U32 R6, R11, 0x2, R4 ;  /* 0x000000020b067825 */ /* 0x000fe200078e0004 */
[----:B------:R-:W-:Y:S02]  /*0a50*/  UIADD3 UR4, UPT, UPT, -UR4, URZ, URZ ;  /* 0x000000ff04047290 */ /* 0x000fe4000fffe1ff */
[----:B0-----:R-:W-:-:S04]  /*0a60*/  IADD3 R12, P0, PT, R6, UR6, RZ ;  /* 0x00000006060c7c10 */ /* 0x001fc8000ff1e0ff */
[----:B------:R-:W-:-:S09]  /*0a70*/  IADD3.X R13, PT, PT, R7, UR7, RZ, P0, !PT ;  /* 0x00000007070d7c10 */ /* 0x000fd200087fe4ff */
.L_x_8:
[----:B------:R-:W-:Y:S01]  /*0a80*/  IMAD.MOV.U32 R6, RZ, RZ, R12 ;  /* 0x000000ffff067224 */ /* 0x000fe200078e000c */
[----:B------:R-:W-:-:S05]  /*0a90*/  MOV R7, R13 ;  /* 0x0000000d00077202 */ /* 0x000fca0000000f00 */
[----:B------:R-:W2:Y:S01]  /*0aa0*/  LDG.E.U16 R6, desc[UR8][R6.64] ;  /* 0x0000000806067981 */ /* 0x000ea2000c1e1500 */
[----:B------:R-:W-:Y:S01]  /*0ab0*/  UIADD3 UR4, UPT, UPT, UR4, 0x1, URZ ;  /* 0x0000000104047890 */ /* 0x000fe2000fffe0ff */
[----:B------:R-:W-:-:S03]  /*0ac0*/  IADD3 R12, P1, PT, R12, 0x2, RZ ;  /* 0x000000020c0c7810 */ /* 0x000fc60007f3e0ff */
[----:B------:R-:W-:Y:S02]  /*0ad0*/  UISETP.NE.AND UP0, UPT, UR4, URZ, UPT ;  /* 0x000000ff0400728c */ /* 0x000fe4000bf05270 */
[----:B------:R-:W-:Y:S01]  /*0ae0*/  IMAD.X R13, RZ, RZ, R13, P1 ;  /* 0x000000ffff0d7224 */ /* 0x000fe200008e060d */
[----:B--2---:R-:W-:-:S04]  /*0af0*/  SHF.L.U32 R11, R6, 0x10, RZ ;  /* 0x00000010060b7819 */ /* 0x004fc800000006ff */
[----:B------:R-:W-:-:S04]  /*0b00*/  FSETP.GT.AND P0, PT, R11, R0, PT ;  /* 0x000000000b00720b */ /* 0x000fc80003f04000 */
[----:B------:R-:W-:Y:S01]  /*0b10*/  FSEL R0, R11, R0, P0 ;  /* 0x000000000b007208 */ /* 0x000fe20000000000 */
[----:B------:R-:W-:Y:S08]  /*0b20*/  BRA.U UP0, `(.L_x_8) ;  /* 0xfffffffd00d47547 */ /* 0x000ff0000b83ffff */
.L_x_3:
[----:B------:R-:W0:Y:S08]  /*0b30*/  LDC R11, c[0x0][0x3a4] ;  /* 0x0000e900ff0b7b82 */ /* 0x000e300000000800 */
[----:B------:R-:W1:Y:S01]  /*0b40*/  LDC.64 R18, c[0x0][0x390] ;  /* 0x0000e400ff127b82 */ /* 0x000e620000000a00 */
[----:B0-----:R-:W-:Y:S02]  /*0b50*/  ISETP.GE.AND P0, PT, R11, 0x1, PT ;  /* 0x000000010b00780c */ /* 0x001fe40003f06270 */
[----:B-1----:R-:W-:-:S04]  /*0b60*/  LEA R6, P1, R3, R18, 0x1 ;  /* 0x0000001203067211 */ /* 0x002fc800078208ff */
[----:B------:R-:W-:Y:S01]  /*0b70*/  LEA.HI.X R7, R3, R19, R10, 0x1, P1 ;  /* 0x0000001303077211 */ /* 0x000fe200008f0c0a */
[----:B------:R-:W-:-:S06]  /*0b80*/  HFMA2 R3, -RZ, RZ, 0, 0 ;  /* 0x00000000ff037431 */ /* 0x000fcc00000001ff */
[----:B------:R-:W-:Y:S05]  /*0b90*/  @!P0 BRA `(.L_x_9) ;  /* 0x0000001000488947 */ /* 0x000fea0003800000 */
[C---:B------:R-:W-:Y:S01]  /*0ba0*/  ISETP.GE.U32.AND P1, PT, R11.reuse, 0x8, PT ;  /* 0x000000080b00780c */ /* 0x040fe20003f26070 */
[----:B------:R-:W-:Y:S01]  /*0bb0*/  IMAD.MOV.U32 R15, RZ, RZ, RZ ;  /* 0x000000ffff0f7224 */ /* 0x000fe200078e00ff */
[----:B------:R-:W-:Y:S02]  /*0bc0*/  LOP3.LUT R25, R11, 0x7, RZ, 0xc0, !PT ;  /* 0x000000070b197812 */ /* 0x000fe400078ec0ff */
[----:B------:R-:W-:Y:S02]  /*0bd0*/  MOV R3, RZ ;  /* 0x000000ff00037202 */ /* 0x000fe40000000f00 */
[----:B------:R-:W-:-:S07]  /*0be0*/  ISETP.NE.AND P0, PT, R25, RZ, PT ;  /* 0x000000ff1900720c */ /* 0x000fce0003f05270 */
[----:B------:R-:W-:Y:S06]  /*0bf0*/  @!P1 BRA `(.L_x_10) ;  /* 0x0000000800309947 */ /* 0x000fec0003800000 */
[----:B------:R-:W0:Y:S01]  /*0c00*/  LDCU.64 UR4, c[0x0][0x380] ;  /* 0x00007000ff0477ac */ /* 0x000e220008000a00 */
[----:B------:R-:W-:Y:S02]  /*0c10*/  IADD3 R3, P1, PT, R4, 0x8, RZ ;  /* 0x0000000804037810 */ /* 0x000fe40007f3e0ff */
[----:B------:R-:W-:Y:S02]  /*0c20*/  LOP3.LUT R15, R11, 0x7ffffff8, RZ, 0xc0, !PT ;  /* 0x7ffffff80b0f7812 */ /* 0x000fe400078ec0ff */
[----:B------:R-:W-:Y:S02]  /*0c30*/  IADD3.X R12, PT, PT, RZ, R5, RZ, P1, !PT ;  /* 0x00000005ff0c7210 */ /* 0x000fe40000ffe4ff */
[----:B------:R-:W-:Y:S02]  /*0c40*/  IADD3 R18, P2, PT, R3, R18, RZ ;  /* 0x0000001203127210 */ /* 0x000fe40007f5e0ff */
[----:B------:R-:W-:Y:S02]  /*0c50*/  IADD3 R14, PT, PT, -R15, RZ, RZ ;  /* 0x000000ff0f0e7210 */ /* 0x000fe40007ffe1ff */
[----:B------:R-:W-:-:S02]  /*0c60*/  IADD3.X R19, PT, PT, R12, R19, RZ, P2, !PT ;  /* 0x000000130c137210 */ /* 0x000fc400017fe4ff */
[----:B0-----:R-:W-:Y:S01]  /*0c70*/  IADD3 R10, P1, PT, R3, UR4, RZ ;  /* 0x00000004030a7c10 */ /* 0x001fe2000ff3e0ff */
[----:B------:R-:W-:-:S03]  /*0c80*/  IMAD.MOV.U32 R3, RZ, RZ, RZ ;  /* 0x000000ffff037224 */ /* 0x000fc600078e00ff */
[----:B------:R-:W-:-:S09]  /*0c90*/  IADD3.X R11, PT, PT, R12, UR5, RZ, P1, !PT ;  /* 0x000000050c0b7c10 */ /* 0x000fd20008ffe4ff */
.L_x_11:
[----:B0-----:R-:W2:Y:S01]  /*0ca0*/  LDG.E.U16 R12, desc[UR8][R10.64+-0x8] ;  /* 0xfffff8080a0c7981 */ /* 0x001ea2000c1e1500 */
[----:B------:R-:W-:Y:S01]  /*0cb0*/  IMAD.MOV.U32 R17, RZ, RZ, 0x3bbb989d ;  /* 0x3bbb989dff117424 */ /* 0x000fe200078e00ff */
[----:B------:R-:W-:Y:S02]  /*0cc0*/  MOV R16, 0x437c0000 ;  /* 0x437c000000107802 */ /* 0x000fe40000000f00 */
[----:B--2---:R-:W-:-:S05]  /*0cd0*/  SHF.L.U32 R13, R12, 0x10, RZ ;  /* 0x000000100c0d7819 */ /* 0x004fca00000006ff */
[----:B------:R-:W-:-:S04]  /*0ce0*/  FADD R12, R13, -R0 ;  /* 0x800000000d0c7221 */ /* 0x000fc80000000000 */
[----:B------:R-:W-:-:S04]  /*0cf0*/  FFMA.SAT R13, R12, R17, 0.5 ;  /* 0x3f0000000c0d7423 */ /* 0x000fc80000002011 */
[----:B------:R-:W-:-:S04]  /*0d00*/  FFMA.RM R13, R13, R16, 12582913 ;  /* 0x4b4000010d0d7423 */ /* 0x000fc80000004010 */
[C---:B------:R-:W-:Y:S01]  /*0d10*/  FADD R21, R13.reuse, -12583039 ;  /* 0xcb40007f0d157421 */ /* 0x040fe20000000000 */
[----:B------:R-:W-:Y:S02]  /*0d20*/  SHF.L.U32 R20, R13, 0x17, RZ ;  /* 0x000000170d147819 */ /* 0x000fe400000006ff */
[----:B------:R-:W-:Y:S01]  /*0d30*/  MOV R13, R19 ;  /* 0x00000013000d7202 */ /* 0x000fe20000000f00 */
[----:B------:R-:W-:-:S04]  /*0d40*/  FFMA R21, R12, 1.4426950216293334961, -R21 ;  /* 0x3fb8aa3b0c157823 */ /* 0x000fc80000000815 */
[----:B------:R-:W-:-:S06]  /*0d50*/  FFMA R21, R12, 1.925963033500011079e-08, R21 ;  /* 0x32a570600c157823 */ /* 0x000fcc0000000015 */
[----:B------:R-:W0:Y:S02]  /*0d60*/  MUFU.EX2 R21, R21 ;  /* 0x0000001500157308 */ /* 0x000e240000000800 */
[----:B0-----:R-:W-:-:S05]  /*0d70*/  FMUL R20, R20, R21 ;  /* 0x0000001514147220 */ /* 0x001fca0000400000 */
[----:B------:R-:W-:-:S04]  /*0d80*/  F2FP.BF16.F32.PACK_AB R12, RZ, R20 ;  /* 0x00000014ff0c723e */ /* 0x000fc800000010ff */
[----:B------:R-:W-:Y:S01]  /*0d90*/  PRMT R22, R12, 0x7610, R22 ;  /* 0x000076100c167816 */ /* 0x000fe20000000016 */
[----:B------:R-:W-:-:S05]  /*0da0*/  IMAD.MOV.U32 R12, RZ, RZ, R18 ;  /* 0x000000ffff0c7224 */ /* 0x000fca00078e0012 */
[----:B------:R0:W-:Y:S04]  /*0db0*/  STG.E.U16 desc[UR8][R12.64+-0x8], R22 ;  /* 0xfffff8160c007986 */ /* 0x0001e8000c101508 */
[----:B------:R-:W2:Y:S02]  /*0dc0*/  LDG.E.U16 R18, desc[UR8][R10.64+-0x6] ;  /* 0xfffffa080a127981 */ /* 0x000ea4000c1e1500 */
[----:B--2---:R-:W-:-:S05]  /*0dd0*/  SHF.L.U32 R19, R18, 0x10, RZ ;  /* 0x0000001012137819 */ /* 0x004fca00000006ff */
[----:B------:R-:W-:-:S04]  /*0de0*/  FADD R18, R19, -R0 ;  /* 0x8000000013127221 */ /* 0x000fc80000000000 */
[----:B------:R-:W-:-:S04]  /*0df0*/  FFMA.SAT R19, R18, R17, 0.5 ;  /* 0x3f00000012137423 */ /* 0x000fc80000002011 */
[----:B------:R-:W-:-:S04]  /*0e00*/  FFMA.RM R19, R19, R16, 12582913 ;  /* 0x4b40000113137423 */ /* 0x000fc80000004010 */
[----:B------:R-:W-:-:S04]  /*0e10*/  FADD R21, R19, -12583039 ;  /* 0xcb40007f13157421 */ /* 0x000fc80000000000 */
[----:B------:R-:W-:-:S04]  /*0e20*/  FFMA R21, R18, 1.4426950216293334961, -R21 ;  /* 0x3fb8aa3b12157823 */ /* 0x000fc80000000815 */
[----:B------:R-:W-:Y:S01]  /*0e30*/  FFMA R21, R18, 1.925963033500011079e-08, R21 ;  /* 0x32a5706012157823 */ /* 0x000fe20000000015 */
[----:B------:R-:W-:-:S05]  /*0e40*/  IMAD.SHL.U32 R18, R19, 0x800000, RZ ;  /* 0x0080000013127824 */ /* 0x000fca00078e00ff */
[----:B------:R-:W1:Y:S02]  /*0e50*/  MUFU.EX2 R21, R21 ;  /* 0x0000001500157308 */ /* 0x000e640000000800 */
[----:B-1----:R-:W-:-:S05]  /*0e60*/  FMUL R18, R18, R21 ;  /* 0x0000001512127220 */ /* 0x002fca0000400000 */
[----:B------:R-:W-:-:S04]  /*0e70*/  F2FP.BF16.F32.PACK_AB R19, RZ, R18 ;  /* 0x00000012ff13723e */ /* 0x000fc800000010ff */
[----:B------:R-:W-:-:S05]  /*0e80*/  PRMT R23, R19, 0x7610, R23 ;  /* 0x0000761013177816 */ /* 0x000fca0000000017 */
[----:B------:R1:W-:Y:S04]  /*0e90*/  STG.E.U16 desc[UR8][R12.64+-0x6], R23 ;  /* 0xfffffa170c007986 */ /* 0x0003e8000c101508 */
[----:B------:R-:W2:Y:S02]  /*0ea0*/  LDG.E.U16 R19, desc[UR8][R10.64+-0x4] ;  /* 0xfffffc080a137981 */ /* 0x000ea4000c1e1500 */
[----:B--2---:R-:W-:-:S05]  /*0eb0*/  SHF.L.U32 R19, R19, 0x10, RZ ;  /* 0x0000001013137819 */ /* 0x004fca00000006ff */
[----:B0-----:R-:W-:-:S04]  /*0ec0*/  FADD R22, R19, -R0 ;  /* 0x8000000013167221 */ /* 0x001fc80000000000 */
[----:B------:R-:W-:-:S04]  /*0ed0*/  FFMA.SAT R19, R22, R17, 0.5 ;  /* 0x3f00000016137423 */ /* 0x000fc80000002011 */
[----:B------:R-:W-:-:S04]  /*0ee0*/  FFMA.RM R19, R19, R16, 12582913 ;  /* 0x4b40000113137423 */ /* 0x000fc80000004010 */
[----:B------:R-:W-:-:S04]  /*0ef0*/  FADD R21, R19, -12583039 ;  /* 0xcb40007f13157421 */ /* 0x000fc80000000000 */
[----:B------:R-:W-:-:S04]  /*0f00*/  FFMA R21, R22, 1.4426950216293334961, -R21 ;  /* 0x3fb8aa3b16157823 */ /* 0x000fc80000000815 */
[----:B------:R-:W-:Y:S01]  /*0f10*/  FFMA R21, R22, 1.925963033500011079e-08, R21 ;  /* 0x32a5706016157823 */ /* 0x000fe20000000015 */
[----:B------:R-:W-:-:S05]  /*0f20*/  SHF.L.U32 R22, R19, 0x17, RZ ;  /* 0x0000001713167819 */ /* 0x000fca00000006ff */
[----:B------:R-:W0:Y:S02]  /*0f30*/  MUFU.EX2 R21, R21 ;  /* 0x0000001500157308 */ /* 0x000e240000000800 */
[----:B0-----:R-:W-:-:S05]  /*0f40*/  FMUL R22, R22, R21 ;  /* 0x0000001516167220 */ /* 0x001fca0000400000 */
[----:B------:R-:W-:-:S04]  /*0f50*/  F2FP.BF16.F32.PACK_AB R19, RZ, R22 ;  /* 0x00000016ff13723e */ /* 0x000fc800000010ff */
[----:B------:R-:W-:-:S05]  /*0f60*/  PRMT R26, R19, 0x7610, R26 ;  /* 0x00007610131a7816 */ /* 0x000fca000000001a */
[----:B------:R0:W-:Y:S04]  /*0f70*/  STG.E.U16 desc[UR8][R12.64+-0x4], R26 ;  /* 0xfffffc1a0c007986 */ /* 0x0001e8000c101508 */
[----:B------:R-:W2:Y:S02]  /*0f80*/  LDG.E.U16 R19, desc[UR8][R10.64+-0x2] ;  /* 0xfffffe080a137981 */ /* 0x000ea4000c1e1500 */
[----:B--2---:R-:W-:-:S04]  /*0f90*/  IMAD.U32 R19, R19, 0x10000, RZ ;  /* 0x0001000013137824 */ /* 0x004fc800078e00ff */
[----:B------:R-:W-:-:S04]  /*0fa0*/  FADD R24, R19, -R0 ;  /* 0x8000000013187221 */ /* 0x000fc80000000000 */
[----:B------:R-:W-:-:S04]  /*0fb0*/  FFMA.SAT R19, R24, R17, 0.5 ;  /* 0x3f00000018137423 */ /* 0x000fc80000002011 */
[----:B------:R-:W-:-:S04]  /*0fc0*/  FFMA.RM R19, R19, R16, 12582913 ;  /* 0x4b40000113137423 */ /* 0x000fc80000004010 */
[C---:B------:R-:W-:Y:S01]  /*0fd0*/  FADD R21, R19.reuse, -12583039 ;  /* 0xcb40007f13157421 */ /* 0x040fe20000000000 */
[----:B-1----:R-:W-:-:S03]  /*0fe0*/  SHF.L.U32 R23, R19, 0x17, RZ ;  /* 0x0000001713177819 */ /* 0x002fc600000006ff */
[----:B------:R-:W-:-:S04]  /*0ff0*/  FFMA R21, R24, 1.4426950216293334961, -R21 ;  /* 0x3fb8aa3b18157823 */ /* 0x000fc80000000815 */
[----:B------:R-:W-:-:S04]  /*1000*/  FFMA R21, R24, 1.925963033500011079e-08, R21 ;  /* 0x32a5706018157823 */ /* 0x000fc80000000015 */
[----:B------:R-:W1:Y:S02]  /*1010*/  MUFU.EX2 R24, R21 ;  /* 0x0000001500187308 */ /* 0x000e640000000800 */
[----:B-1----:R-:W-:-:S05]  /*1020*/  FMUL R23, R23, R24 ;  /* 0x0000001817177220 */ /* 0x002fca0000400000 */
[----:B------:R-:W-:-:S04]  /*1030*/  F2FP.BF16.F32.PACK_AB R19, RZ, R23 ;  /* 0x00000017ff13723e */ /* 0x000fc800000010ff */
[----:B0-----:R-:W-:-:S05]  /*1040*/  PRMT R26, R19, 0x7610, R26 ;  /* 0x00007610131a7816 */ /* 0x001fca000000001a */
[----:B------:R0:W-:Y:S04]  /*1050*/  STG.E.U16 desc[UR8][R12.64+-0x2], R26 ;  /* 0xfffffe1a0c007986 */ /* 0x0001e8000c101508 */
[----:B------:R-:W2:Y:S02]  /*1060*/  LDG.E.U16 R19, desc[UR8][R10.64] ;  /* 0x000000080a137981 */ /* 0x000ea4000c1e1500 */
[----:B--2---:R-:W-:-:S05]  /*1070*/  SHF.L.U32 R19, R19, 0x10, RZ ;  /* 0x0000001013137819 */ /* 0x004fca00000006ff */
[----:B------:R-:W-:-:S04]  /*1080*/  FADD R24, R19, -R0 ;  /* 0x8000000013187221 */ /* 0x000fc80000000000 */
[----:B------:R-:W-:-:S04]  /*1090*/  FFMA.SAT R19, R24, R17, 0.5 ;  /* 0x3f00000018137423 */ /* 0x000fc80000002011 */
[----:B------:R-:W-:-:S04]  /*10a0*/  FFMA.RM R19, R19, R16, 12582913 ;  /* 0x4b40000113137423 */ /* 0x000fc80000004010 */
[C---:B------:R-:W-:Y:S01]  /*10b0*/  FADD R21, R19.reuse, -12583039 ;  /* 0xcb40007f13157421 */ /* 0x040fe20000000000 */
[----:B------:R-:W-:-:S03]  /*10c0*/  IMAD.SHL.U32 R19, R19, 0x800000, RZ ;  /* 0x0080000013137824 */ /* 0x000fc600078e00ff */
        /* <DEDUP_REMOVED lines=15> */
[----:B------:R-:W-:-:S05]  /*11c0*/  SHF.L.U32 R21, R27, 0x17, RZ ;  /* 0x000000171b157819 */ /* 0x000fca00000006ff */
[----:B------:R-:W1:Y:S02]  /*11d0*/  MUFU.EX2 R28, R28 ;  /* 0x0000001c001c7308 */ /* 0x000e640000000800 */
[----:B-1----:R-:W-:-:S05]  /*11e0*/  FMUL R21, R21, R28 ;  /* 0x0000001c15157220 */ /* 0x002fca0000400000 */
[----:B------:R-:W-:-:S04]  /*11f0*/  F2FP.BF16.F32.PACK_AB R24, RZ, R21 ;  /* 0x00000015ff18723e */ /* 0x000fc800000010ff */
[----:B------:R-:W-:-:S05]  /*1200*/  PRMT R29, R24, 0x7610, R29 ;  /* 0x00007610181d7816 */ /* 0x000fca000000001d */
[----:B------:R1:W-:Y:S04]  /*1210*/  STG.E.U16 desc[UR8][R12.64+0x2], R29 ;  /* 0x0000021d0c007986 */ /* 0x0003e8000c101508 */
[----:B------:R-:W2:Y:S02]  /*1220*/  LDG.E.U16 R24, desc[UR8][R10.64+0x4] ;  /* 0x000004080a187981 */ /* 0x000ea4000c1e1500 */
[----:B--2---:R-:W-:-:S04]  /*1230*/  IMAD.U32 R27, R24, 0x10000, RZ ;  /* 0x00010000181b7824 */ /* 0x004fc800078e00ff */
[----:B------:R-:W-:-:S04]  /*1240*/  FADD R24, R27, -R0 ;  /* 0x800000001b187221 */ /* 0x000fc80000000000 */
[----:B------:R-:W-:-:S04]  /*1250*/  FFMA.SAT R27, R24, R17, 0.5 ;  /* 0x3f000000181b7423 */ /* 0x000fc80000002011 */
[----:B0-----:R-:W-:Y:S01]  /*1260*/  FFMA.RM R26, R27, R16, 12582913 ;  /* 0x4b4000011b1a7423 */ /* 0x001fe20000004010 */
[----:B------:R-:W-:-:S03]  /*1270*/  FADD R27, R20, R3 ;  /* 0x00000003141b7221 */ /* 0x000fc60000000000 */
        /* <DEDUP_REMOVED lines=9> */
[----:B------:R2:W1:Y:S01]  /*1310*/  LDG.E.U16 R20, desc[UR8][R10.64+0x6] ;  /* 0x000006080a147981 */ /* 0x000462000c1e1500 */
[----:B------:R-:W-:Y:S01]  /*1320*/  FADD R27, R27, R18 ;  /* 0x000000121b1b7221 */ /* 0x000fe20000000000 */
[----:B------:R-:W-:Y:S02]  /*1330*/  IADD3 R14, PT, PT, R14, 0x8, RZ ;  /* 0x000000080e0e7810 */ /* 0x000fe40007ffe0ff */
[----:B------:R-:W-:Y:S01]  /*1340*/  IADD3 R18, P3, PT, R12, 0x10, RZ ;  /* 0x000000100c127810 */ /* 0x000fe20007f7e0ff */
[----:B------:R-:W-:Y:S01]  /*1350*/  FADD R22, R27, R22 ;  /* 0x000000161b167221 */ /* 0x000fe20000000000 */
[----:B------:R-:W-:-:S03]  /*1360*/  ISETP.NE.AND P1, PT, R14, RZ, PT ;  /* 0x000000ff0e00720c */ /* 0x000fc60003f25270 */
[----:B------:R-:W-:Y:S01]  /*1370*/  FADD R22, R22, R23 ;  /* 0x0000001716167221 */ /* 0x000fe20000000000 */
[----:B--2---:R-:W-:-:S03]  /*1380*/  IADD3 R10, P2, PT, R10, 0x10, RZ ;  /* 0x000000100a0a7810 */ /* 0x004fc60007f5e0ff */
[----:B------:R-:W-:Y:S01]  /*1390*/  FADD R22, R22, R19 ;  /* 0x0000001316167221 */ /* 0x000fe20000000000 */
[----:B------:R-:W-:Y:S01]  /*13a0*/  IADD3.X R11, PT, PT, RZ, R11, RZ, P2, !PT ;  /* 0x0000000bff0b7210 */ /* 0x000fe200017fe4ff */
[----:B------:R-:W-:Y:S02]  /*13b0*/  IMAD.X R19, RZ, RZ, R13, P3 ;  /* 0x000000ffff137224 */ /* 0x000fe400018e060d */
[----:B------:R-:W-:-:S04]  /*13c0*/  FADD R22, R22, R21 ;  /* 0x0000001516167221 */ /* 0x000fc80000000000 */
[----:B------:R-:W-:Y:S01]  /*13d0*/  FADD R3, R22, R3 ;  /* 0x0000000316037221 */ /* 0x000fe20000000000 */
[----:B-1----:R-:W-:-:S05]  /*13e0*/  SHF.L.U32 R29, R20, 0x10, RZ ;  /* 0x00000010141d7819 */ /* 0x002fca00000006ff */
[----:B------:R-:W-:-:S04]  /*13f0*/  FADD R20, R29, -R0 ;  /* 0x800000001d147221 */ /* 0x000fc80000000000 */
[----:B------:R-:W-:-:S04]  /*1400*/  FFMA.SAT R17, R20, R17, 0.5 ;  /* 0x3f00000014117423 */ /* 0x000fc80000002011 */
[----:B------:R-:W-:-:S04]  /*1410*/  FFMA.RM R17, R17, R16, 12582913 ;  /* 0x4b40000111117423 */ /* 0x000fc80000004010 */
[C---:B------:R-:W-:Y:S01]  /*1420*/  FADD R29, R17.reuse, -12583039 ;  /* 0xcb40007f111d7421 */ /* 0x040fe20000000000 */
[----:B------:R-:W-:-:S03]  /*1430*/  IMAD.SHL.U32 R16, R17, 0x800000, RZ ;  /* 0x0080000011107824 */ /* 0x000fc600078e00ff */
[----:B------:R-:W-:-:S04]  /*1440*/  FFMA R29, R20, 1.4426950216293334961, -R29 ;  /* 0x3fb8aa3b141d7823 */ /* 0x000fc8000000081d */
[----:B------:R-:W-:-:S06]  /*1450*/  FFMA R29, R20, 1.925963033500011079e-08, R29 ;  /* 0x32a57060141d7823 */ /* 0x000fcc000000001d */
[----:B------:R-:W1:Y:S02]  /*1460*/  MUFU.EX2 R29, R29 ;  /* 0x0000001d001d7308 */ /* 0x000e640000000800 */
[----:B-1----:R-:W-:-:S04]  /*1470*/  FMUL R16, R16, R29 ;  /* 0x0000001d10107220 */ /* 0x002fc80000400000 */
[----:B------:R-:W-:Y:S01]  /*1480*/  FADD R3, R3, R16 ;  /* 0x0000001003037221 */ /* 0x000fe20000000000 */
[----:B------:R-:W-:-:S05]  /*1490*/  F2FP.BF16.F32.PACK_AB R17, RZ, R16 ;  /* 0x00000010ff11723e */ /* 0x000fca00000010ff */
[----:B------:R0:W-:Y:S01]  /*14a0*/  STG.E.U16 desc[UR8][R12.64+0x6], R17 ;  /* 0x000006110c007986 */ /* 0x0001e2000c101508 */
[----:B------:R-:W-:Y:S05]  /*14b0*/  @P1 BRA `(.L_x_11) ;  /* 0xfffffff400f81947 */ /* 0x000fea000383ffff */
.L_x_10:
[----:B------:R-:W-:Y:S05]  /*14c0*/  @!P0 BRA `(.L_x_9) ;  /* 0x0000000400fc8947 */ /* 0x000fea0003800000 */
[----:B------:R-:W1:Y:S01]  /*14d0*/  LDCU UR4, c[0x0][0x3a4] ;  /* 0x00007480ff0477ac */ /* 0x000e620008000800 */
[----:B------:R-:W-:Y:S01]  /*14e0*/  ISETP.GE.U32.AND P0, PT, R25, 0x4, PT ;  /* 0x000000041900780c */ /* 0x000fe20003f06070 */
[----:B-1----:R-:W-:-:S04]  /*14f0*/  ULOP3.LUT UR5, UR4, 0x3, URZ, 0xc0, !UPT ;  /* 0x0000000304057892 */ /* 0x002fc8000f8ec0ff */
[----:B------:R-:W-:-:S08]  /*1500*/  UISETP.NE.AND UP0, UPT, UR5, URZ, UPT ;  /* 0x000000ff0500728c */ /* 0x000fd0000bf05270 */
[----:B------:R-:W-:Y:S05]  /*1510*/  @!P0 BRA `(.L_x_12) ;  /* 0x0000000400008947 */ /* 0x000fea0003800000 */
[----:B------:R-:W-:-:S05]  /*1520*/  IMAD.WIDE.U32 R10, R15, 0x2, R8 ;  /* 0x000000020f0a7825 */ /* 0x000fca00078e0008 */
[----:B0-----:R-:W2:Y:S01]  /*1530*/  LDG.E.U16 R12, desc[UR8][R10.64] ;  /* 0x000000080a0c7981 */ /* 0x001ea2000c1e1500 */
[----:B------:R-:W-:Y:S02]  /*1540*/  HFMA2 R14, -RZ, RZ, 0.96630859375, -0.0022525787353515625 ;  /* 0x3bbb989dff0e7431 */ /* 0x000fe400000001ff */
[----:B------:R-:W-:Y:S01]  /*1550*/  IMAD.MOV.U32 R16, RZ, RZ, 0x437c0000 ;  /* 0x437c0000ff107424 */ /* 0x000fe200078e00ff */
[----:B--2---:R-:W-:-:S05]  /*1560*/  SHF.L.U32 R13, R12, 0x10, RZ ;  /* 0x000000100c0d7819 */ /* 0x004fca00000006ff */
[----:B------:R-:W-:-:S04]  /*1570*/  FADD R13, R13, -R0 ;  /* 0x800000000d0d7221 */ /* 0x000fc80000000000 */
[----:B------:R-:W-:-:S04]  /*1580*/  FFMA.SAT R17, R13, R14, 0.5 ;  /* 0x3f0000000d117423 */ /* 0x000fc8000000200e */
[----:B------:R-:W-:-:S04]  /*1590*/  FFMA.RM R17, R17, R16, 12582913 ;  /* 0x4b40000111117423 */ /* 0x000fc80000004010 */
[C---:B------:R-:W-:Y:S01]  /*15a0*/  FADD R12, R17.reuse, -12583039 ;  /* 0xcb40007f110c7421 */ /* 0x040fe20000000000 */
[----:B------:R-:W-:-:S03]  /*15b0*/  SHF.L.U32 R18, R17, 0x17, RZ ;  /* 0x0000001711127819 */ /* 0x000fc600000006ff */
[----:B------:R-:W-:-:S04]  /*15c0*/  FFMA R12, R13, 1.4426950216293334961, -R12 ;  /* 0x3fb8aa3b0d0c7823 */ /* 0x000fc8000000080c */
[----:B------:R-:W-:Y:S01]  /*15d0*/  FFMA R19, R13, 1.925963033500011079e-08, R12 ;  /* 0x32a570600d137823 */ /* 0x000fe2000000000c */
[----:B------:R-:W-:-:S05]  /*15e0*/  IMAD.WIDE.U32 R12, R15, 0x2, R6 ;  /* 0x000000020f0c7825 */ /* 0x000fca00078e0006 */
[----:B------:R-:W0:Y:S02]  /*15f0*/  MUFU.EX2 R19, R19 ;  /* 0x0000001300137308 */ /* 0x000e240000000800 */
[----:B0-----:R-:W-:-:S05]  /*1600*/  FMUL R18, R18, R19 ;  /* 0x0000001312127220 */ /* 0x001fca0000400000 */
[----:B------:R-:W-:-:S04]  /*1610*/  F2FP.BF16.F32.PACK_AB R17, RZ, R18 ;  /* 0x00000012ff11723e */ /* 0x000fc800000010ff */
[----:B------:R-:W-:-:S05]  /*1620*/  PRMT R22, R17, 0x7610, R22 ;  /* 0x0000761011167816 */ /* 0x000fca0000000016 */
        /* <DEDUP_REMOVED lines=27> */
[----:B0-----:R-:W-:-:S05]  /*17e0*/  PRMT R22, R21, 0x7610, R22 ;  /* 0x0000761015167816 */ /* 0x001fca0000000016 */
[----:B------:R1:W-:Y:S04]  /*17f0*/  STG.E.U16 desc[UR8][R12.64+0x4], R22 ;  /* 0x000004160c007986 */ /* 0x0003e8000c101508 */
[----:B------:R-:W2:Y:S01]  /*1800*/  LDG.E.U16 R10, desc[UR8][R10.64+0x6] ;  /* 0x000006080a0a7981 */ /* 0x000ea2000c1e1500 */
[----:B------:R-:W-:Y:S01]  /*1810*/  FADD R18, R3, R18 ;  /* 0x0000001203127221 */ /* 0x000fe20000000000 */
[----:B------:R-:W-:-:S03]  /*1820*/  IADD3 R15, PT, PT, R15, 0x4, RZ ;  /* 0x000000040f0f7810 */ /* 0x000fc60007ffe0ff */
[----:B------:R-:W-:-:S04]  /*1830*/  FADD R18, R18, R17 ;  /* 0x0000001112127221 */ /* 0x000fc80000000000 */
[----:B------:R-:W-:Y:S01]  /*1840*/  FADD R18, R18, R19 ;  /* 0x0000001312127221 */ /* 0x000fe20000000000 */
[----:B--2---:R-:W-:-:S04]  /*1850*/  IMAD.U32 R21, R10, 0x10000, RZ ;  /* 0x000100000a157824 */ /* 0x004fc800078e00ff */
[----:B------:R-:W-:-:S04]  /*1860*/  FADD R21, R21, -R0 ;  /* 0x8000000015157221 */ /* 0x000fc80000000000 */
[----:B------:R-:W-:-:S04]  /*1870*/  FFMA.SAT R23, R21, R14, 0.5 ;  /* 0x3f00000015177423 */ /* 0x000fc8000000200e */
[----:B------:R-:W-:-:S04]  /*1880*/  FFMA.RM R23, R23, R16, 12582913 ;  /* 0x4b40000117177423 */ /* 0x000fc80000004010 */
[C---:B------:R-:W-:Y:S01]  /*1890*/  FADD R14, R23.reuse, -12583039 ;  /* 0xcb40007f170e7421 */ /* 0x040fe20000000000 */
[----:B------:R-:W-:-:S03]  /*18a0*/  SHF.L.U32 R23, R23, 0x17, RZ ;  /* 0x0000001717177819 */ /* 0x000fc600000006ff */
[----:B------:R-:W-:-:S04]  /*18b0*/  FFMA R14, R21, 1.4426950216293334961, -R14 ;  /* 0x3fb8aa3b150e7823 */ /* 0x000fc8000000080e */
[----:B------:R-:W-:-:S06]  /*18c0*/  FFMA R14, R21, 1.925963033500011079e-08, R14 ;  /* 0x32a57060150e7823 */ /* 0x000fcc000000000e */
[----:B------:R-:W0:Y:S02]  /*18d0*/  MUFU.EX2 R14, R14 ;  /* 0x0000000e000e7308 */ /* 0x000e240000000800 */
[----:B0-----:R-:W-:-:S04]  /*18e0*/  FMUL R23, R23, R14 ;  /* 0x0000000e17177220 */ /* 0x001fc80000400000 */
[----:B------:R-:W-:Y:S01]  /*18f0*/  FADD R3, R18, R23 ;  /* 0x0000001712037221 */ /* 0x000fe20000000000 */
[----:B------:R-:W-:-:S05]  /*1900*/  F2FP.BF16.F32.PACK_AB R10, RZ, R23 ;  /* 0x00000017ff0a723e */ /* 0x000fca00000010ff */
[----:B------:R1:W-:Y:S02]  /*1910*/  STG.E.U16 desc[UR8][R12.64+0x6], R10 ;  /* 0x0000060a0c007986 */ /* 0x0003e4000c101508 */
.L_x_12:
[----:B------:R-:W-:Y:S05]  /*1920*/  BRA.U !UP0, `(.L_x_9) ;  /* 0x0000000108e47547 */ /* 0x000fea000b800000 */
[----:B------:R-:W-:Y:S02]  /*1930*/  UISETP.NE.AND UP0, UPT, UR5, 0x1, UPT ;  /* 0x000000010500788c */ /* 0x000fe4000bf05270 */
[----:B------:R-:W-:-:S04]  /*1940*/  ULOP3.LUT UR4, UR4, 0x1, URZ, 0xc0, !UPT ;  /* 0x0000000104047892 */ /* 0x000fc8000f8ec0ff */
[----:B------:R-:W-:-:S03]  /*1950*/  UISETP.NE.U32.AND UP1, UPT, UR4, 0x1, UPT ;  /* 0x000000010400788c */ /* 0x000fc6000bf25070 */
[----:B------:R-:W-:Y:S08]  /*1960*/  BRA.U !UP0, `(.L_x_13) ;  /* 0x0000000108887547 */ /* 0x000ff0000b800000 */
[----:B-1----:R-:W-:-:S05]  /*1970*/  IMAD.WIDE.U32 R10, R15, 0x2, R8 ;  /* 0x000000020f0a7825 */ /* 0x002fca00078e0008 */
[----:B0-----:R-:W2:Y:S01]  /*1980*/  LDG.E.U16 R12, desc[UR8][R10.64] ;  /* 0x000000080a0c7981 */ /* 0x001ea2000c1e1500 */
[----:B------:R-:W-:Y:S01]  /*1990*/  HFMA2 R16, -RZ, RZ, 3.7421875, 0 ;  /* 0x437c0000ff107431 */ /* 0x000fe200000001ff */
[----:B------:R-:W-:Y:S01]  /*19a0*/  MOV R14, 0x3bbb989d ;  /* 0x3bbb989d000e7802 */ /* 0x000fe20000000f00 */
[----:B--2---:R-:W-:-:S04]  /*19b0*/  IMAD.U32 R13, R12, 0x10000, RZ ;  /* 0x000100000c0d7824 */ /* 0x004fc800078e00ff */
[----:B------:R-:W-:-:S04]  /*19c0*/  FADD R13, R13, -R0 ;  /* 0x800000000d0d7221 */ /* 0x000fc80000000000 */
[----:B------:R-:W-:-:S04]  /*19d0*/  FFMA.SAT R17, R13, R14, 0.5 ;  /* 0x3f0000000d117423 */ /* 0x000fc8000000200e */
[----:B------:R-:W-:-:S04]  /*19e0*/  FFMA.RM R17, R17, R16, 12582913 ;  /* 0x4b40000111117423 */ /* 0x000fc80000004010 */
[C---:B------:R-:W-:Y:S01]  /*19f0*/  FADD R12, R17.reuse, -12583039 ;  /* 0xcb40007f110c7421 */ /* 0x040fe20000000000 */
[----:B------:R-:W-:-:S03]  /*1a00*/  IMAD.SHL.U32 R18, R17, 0x800000, RZ ;  /* 0x0080000011127824 */ /* 0x000fc600078e00ff */
        /* <DEDUP_REMOVED lines=8> */
[----:B------:R-:W3:Y:S01]  /*1a90*/  LDG.E.U16 R10, desc[UR8][R10.64+0x2] ;  /* 0x000002080a0a7981 */ /* 0x000ee2000c1e1500 */
[----:B------:R-:W-:Y:S01]  /*1aa0*/  FADD R3, R3, R18 ;  /* 0x0000001203037221 */ /* 0x000fe20000000000 */
[----:B------:R-:W-:Y:S01]  /*1ab0*/  VIADD R15, R15, 0x2 ;  /* 0x000000020f0f7836 */ /* 0x000fe20000000000 */
[----:B---3--:R-:W-:-:S05]  /*1ac0*/  SHF.L.U32 R17, R10, 0x10, RZ ;  /* 0x000000100a117819 */ /* 0x008fca00000006ff */
        /* <DEDUP_REMOVED lines=12> */
.L_x_13:
[----:B------:R-:W-:Y:S05]  /*1b90*/  BRA.U UP1, `(.L_x_9) ;  /* 0x0000000101487547 */ /* 0x000fea000b800000 */
[----:B------:R-:W-:-:S06]  /*1ba0*/  IMAD.WIDE.U32 R8, R15, 0x2, R8 ;  /* 0x000000020f087825 */ /* 0x000fcc00078e0008 */
[----:B------:R-:W3:Y:S01]  /*1bb0*/  LDG.E.U16 R8, desc[UR8][R8.64] ;  /* 0x0000000808087981 */ /* 0x000ee2000c1e1500 */
[----:B-12---:R-:W-:Y:S01]  /*1bc0*/  MOV R10, 0x3bbb989d ;  /* 0x3bbb989d000a7802 */ /* 0x006fe20000000f00 */
[----:B0-----:R-:W-:Y:S01]  /*1bd0*/  IMAD.MOV.U32 R13, RZ, RZ, 0x437c0000 ;  /* 0x437c0000ff0d7424 */ /* 0x001fe200078e00ff */
[----:B---3--:R-:W-:Y:S01]  /*1be0*/  SHF.L.U32 R11, R8, 0x10, RZ ;  /* 0x00000010080b7819 */ /* 0x008fe200000006ff */
[----:B------:R-:W-:-:S04]  /*1bf0*/  IMAD.WIDE.U32 R8, R15, 0x2, R6 ;  /* 0x000000020f087825 */ /* 0x000fc800078e0006 */
[----:B------:R-:W-:-:S04]  /*1c00*/  FADD R11, R11, -R0 ;  /* 0x800000000b0b7221 */ /* 0x000fc80000000000 */
[----:B------:R-:W-:-:S04]  /*1c10*/  FFMA.SAT R0, R11, R10, 0.5 ;  /* 0x3f0000000b007423 */ /* 0x000fc8000000200a */
[----:B------:R-:W-:-:S04]  /*1c20*/  FFMA.RM R0, R0, R13, 12582913 ;  /* 0x4b40000100007423 */ /* 0x000fc8000000400d */
[C---:B------:R-:W-:Y:S01]  /*1c30*/  FADD R10, R0.reuse, -12583039 ;  /* 0xcb40007f000a7421 */ /* 0x040fe20000000000 */
[----:B------:R-:W-:-:S03]  /*1c40*/  SHF.L.U32 R0, R0, 0x17, RZ ;  /* 0x0000001700007819 */ /* 0x000fc600000006ff */
[----:B------:R-:W-:-:S04]  /*1c50*/  FFMA R10, R11, 1.4426950216293334961, -R10 ;  /* 0x3fb8aa3b0b0a7823 */ /* 0x000fc8000000080a */
[----:B------:R-:W-:-:S04]  /*1c60*/  FFMA R10, R11, 1.925963033500011079e-08, R10 ;  /* 0x32a570600b0a7823 */ /* 0x000fc8000000000a */
[----:B------:R-:W0:Y:S02]  /*1c70*/  MUFU.EX2 R11, R10 ;  /* 0x0000000a000b7308 */ /* 0x000e240000000800 */
[----:B0-----:R-:W-:-:S04]  /*1c80*/  FMUL R0, R0, R11 ;  /* 0x0000000b00007220 */ /* 0x001fc80000400000 */
[----:B------:R-:W-:Y:S01]  /*1c90*/  FADD R3, R3, R0 ;  /* 0x0000000003037221 */ /* 0x000fe20000000000 */
[----:B------:R-:W-:-:S05]  /*1ca0*/  F2FP.BF16.F32.PACK_AB R11, RZ, R0 ;  /* 0x00000000ff0b723e */ /* 0x000fca00000010ff */
[----:B------:R3:W-:Y:S02]  /*1cb0*/  STG.E.U16 desc[UR8][R8.64], R11 ;  /* 0x0000000b08007986 */ /* 0x0007e4000c101508 */
.L_x_9:
[----:B---3--:R-:W3:Y:S02]  /*1cc0*/  LDC R8, c[0x0][0x3a4] ;  /* 0x0000e900ff087b82 */ /* 0x008ee40000000800 */
[----:B---3--:R-:W-:-:S13]  /*1cd0*/  ISETP.GE.AND P0, PT, R8, 0x1, PT ;  /* 0x000000010800780c */ /* 0x008fda0003f06270 */
[----:B------:R-:W-:Y:S05]  /*1ce0*/  @!P0 BRA `(.L_x_14) ;  /* 0x0000001c00f48947 */ /* 0x000fea0003800000 */
[C---:B------:R-:W-:Y:S01]  /*1cf0*/  ISETP.GE.U32.AND P0, PT, R8.reuse, 0x10, PT ;  /* 0x000000100800780c */ /* 0x040fe20003f06070 */
[----:B------:R-:W-:Y:S01]  /*1d00*/  HFMA2 R11, -RZ, RZ, 0, 0 ;  /* 0x00000000ff0b7431 */ /* 0x000fe200000001ff */
[----:B012---:R-:W-:-:S11]  /*1d10*/  LOP3.LUT R12, R8, 0xf, RZ, 0xc0, !PT ;  /* 0x0000000f080c7812 */ /* 0x007fd600078ec0ff */
[----:B------:R-:W-:Y:S05]  /*1d20*/  @!P0 BRA `(.L_x_15) ;  /* 0x0000001000348947 */ /* 0x000fea0003800000 */
[----:B------:R-:W0:Y:S01]  /*1d30*/  LDCU.64 UR4, c[0x0][0x390] ;  /* 0x00007200ff0477ac */ /* 0x000e220008000a00 */
[----:B------:R-:W-:-:S05]  /*1d40*/  LOP3.LUT R11, R8, 0x7ffffff0, RZ, 0xc0, !PT ;  /* 0x7ffffff0080b7812 */ /* 0x000fca00078ec0ff */
[----:B------:R-:W-:Y:S01]  /*1d50*/  IMAD.MOV R10, RZ, RZ, -R11 ;  /* 0x000000ffff0a7224 */ /* 0x000fe200078e0a0b */
[----:B0-----:R-:W-:-:S04]  /*1d60*/  IADD3 R0, P0, PT, R4, UR4, RZ ;  /* 0x0000000404007c10 */ /* 0x001fc8000ff1e0ff */
[----:B------:R-:W-:-:S04]  /*1d70*/  IADD3 R0, P1, PT, R0, 0x10, RZ ;  /* 0x0000001000007810 */ /* 0x000fc80007f3e0ff */
[----:B------:R-:W-:-:S09]  /*1d80*/  IADD3.X R13, PT, PT, RZ, UR5, R5, P1, P0 ;  /* 0x00000005ff0d7c10 */ /* 0x000fd20008fe0405 */
.L_x_32:
[----:B0-----:R-:W-:Y:S02]  /*1d90*/  MOV R8, R0 ;  /* 0x0000000000087202 */ /* 0x001fe40000000f00 */
[----:B------:R-:W-:-:S05]  /*1da0*/  MOV R9, R13 ;  /* 0x0000000d00097202 */ /* 0x000fca0000000f00 */
[----:B------:R-:W2:Y:S01]  /*1db0*/  LDG.E.U16 R0, desc[UR8][R8.64+-0x10] ;  /* 0xfffff00808007981 */ /* 0x000ea2000c1e1500 */
[----:B------:R-:W0:Y:S01]  /*1dc0*/  MUFU.RCP R14, R3 ;  /* 0x00000003000e7308 */ /* 0x000e220000001000 */
[----:B------:R-:W-:-:S04]  /*1dd0*/  IADD3 R10, PT, PT, R10, 0x10, RZ ;  /* 0x000000100a0a7810 */ /* 0x000fc80007ffe0ff */
[----:B------:R-:W-:Y:S01]  /*1de0*/  ISETP.NE.AND P2, PT, R10, RZ, PT ;  /* 0x000000ff0a00720c */ /* 0x000fe20003f45270 */
[----:B0-----:R-:W-:-:S04]  /*1df0*/  FFMA R13, R14, -R3, 1 ;  /* 0x3f8000000e0d7423 */ /* 0x001fc80000000803 */
[----:B------:R-:W-:Y:S01]  /*1e00*/  FFMA R13, R14, R13, R14 ;  /* 0x0000000d0e0d7223 */ /* 0x000fe2000000000e */
[----:B--2---:R-:W-:-:S04]  /*1e10*/  IMAD.U32 R0, R0, 0x10000, RZ ;  /* 0x0001000000007824 */ /* 0x004fc800078e00ff */
[----:B------:R-:W0:Y:S01]  /*1e20*/  FCHK P0, R0, R3 ;  /* 0x0000000300007302 */ /* 0x000e220000000000 */
[----:B------:R-:W-:-:S04]  /*1e30*/  FFMA R14, R0, R13, RZ ;  /* 0x0000000d000e7223 */ /* 0x000fc800000000ff */
[----:B------:R-:W-:-:S04]  /*1e40*/  FFMA R15, R14, -R3, R0 ;  /* 0x800000030e0f7223 */ /* 0x000fc80000000000 */
[----:B------:R-:W-:Y:S01]  /*1e50*/  FFMA R13, R13, R15, R14 ;  /* 0x0000000f0d0d7223 */ /* 0x000fe2000000000e */
[----:B0-----:R-:W-:Y:S06]  /*1e60*/  @!P0 BRA `(.L_x_16) ;  /* 0x00000000000c8947 */ /* 0x001fec0003800000 */
[----:B------:R-:W-:-:S07]  /*1e70*/  MOV R16, 0x1e90 ;  /* 0x00001e9000107802 */ /* 0x000fce0000000f00 */
[----:B------:R-:W-:Y:S05]  /*1e80*/  CALL.REL.NOINC `($__internal_0_$__cuda_sm3x_div_rn_noftz_f32_slowpath) ;  /* 0x00000020002c7944 */ /* 0x000fea0003c00000 */
[----:B------:R-:W-:-:S07]  /*1e90*/  MOV R13, R0 ;  /* 0x00000000000d7202 */ /* 0x000fce0000000f00 */
.L_x_16:
[----:B------:R-:W2:Y:S01]  /*1ea0*/  LDG.E.U16 R0, desc[UR8][R8.64+-0xe] ;  /* 0xfffff20808007981 */ /* 0x000ea2000c1e1500 */
[----:B------:R-:W0:Y:S01]  /*1eb0*/  MUFU.RCP R14, R3 ;  /* 0x00000003000e7308 */ /* 0x000e220000001000 */
[----:B------:R-:W-:-:S04]  /*1ec0*/  F2FP.BF16.F32.PACK_AB R13, RZ, R13 ;  /* 0x0000000dff0d723e */ /* 0x000fc800000010ff */
[----:B------:R-:W-:-:S05]  /*1ed0*/  PRMT R15, R13, 0x7610, R15 ;  /* 0x000076100d0f7816 */ /* 0x000fca000000000f */
[----:B------:R1:W-:Y:S01]  /*1ee0*/  STG.E.U16 desc[UR8][R8.64+-0x10], R15 ;  /* 0xfffff00f08007986 */ /* 0x0003e2000c101508 */
[----:B0-----:R-:W-:Y:S01]  /*1ef0*/  FFMA R13, R14, -R3, 1 ;  /* 0x3f8000000e0d7423 */ /* 0x001fe20000000803 */
[----:B--2---:R-:W-:-:S03]  /*1f00*/  IMAD.U32 R16, R0, 0x10000, RZ ;  /* 0x0001000000107824 */ /* 0x004fc600078e00ff */
[----:B------:R-:W-:Y:S01]  /*1f10*/  FFMA R0, R14, R13, R14 ;  /* 0x0000000d0e007223 */ /* 0x000fe2000000000e */
[----:B------:R-:W0:Y:S03]  /*1f20*/  FCHK P0, R16, R3 ;  /* 0x0000000310007302 */ /* 0x000e260000000000 */
[----:B------:R-:W-:-:S04]  /*1f30*/  FFMA R13, R0, R16, RZ ;  /* 0x00000010000d7223 */ /* 0x000fc800000000ff */
[----:B------:R-:W-:-:S04]  /*1f40*/  FFMA R14, R13, -R3, R16 ;  /* 0x800000030d0e7223 */ /* 0x000fc80000000010 */
[----:B------:R-:W-:Y:S01]  /*1f50*/  FFMA R0, R0, R14, R13 ;  /* 0x0000000e00007223 */ /* 0x000fe2000000000d */
[----:B01----:R-:W-:Y:S06]  /*1f60*/  @!P0 BRA `(.L_x_17) ;  /* 0x00000000000c8947 */ /* 0x003fec0003800000 */
[----:B------:R-:W-:Y:S02]  /*1f70*/  MOV R0, R16 ;  /* 0x0000001000007202 */ /* 0x000fe40000000f00 */
[----:B------:R-:W-:-:S07]  /*1f80*/  MOV R16, 0x1fa0 ;  /* 0x00001fa000107802 */ /* 0x000fce0000000f00 */
[----:B------:R-:W-:Y:S05]  /*1f90*/  CALL.REL.NOINC `($__internal_0_$__cuda_sm3x_div_rn_noftz_f32_slowpath) ;  /* 0x0000001c00e87944 */ /* 0x000fea0003c00000 */
.L_x_17:
[----:B------:R-:W2:Y:S01]  /*1fa0*/  LDG.E.U16 R13, desc[UR8][R8.64+-0xc] ;  /* 0xfffff408080d7981 */ /* 0x000ea2000c1e1500 */
[----:B------:R-:W0:Y:S01]  /*1fb0*/  MUFU.RCP R14, R3 ;  /* 0x00000003000e7308 */ /* 0x000e220000001000 */
[----:B------:R-:W-:-:S04]  /*1fc0*/  F2FP.BF16.F32.PACK_AB R0, RZ, R0 ;  /* 0x00000000ff00723e */ /* 0x000fc800000010ff */
[----:B------:R-:W-:-:S05]  /*1fd0*/  PRMT R17, R0, 0x7610, R17 ;  /* 0x0000761000117816 */ /* 0x000fca0000000011 */
[----:B------:R1:W-:Y:S01]  /*1fe0*/  STG.E.U16 desc[UR8][R8.64+-0xe], R17 ;  /* 0xfffff21108007986 */ /* 0x0003e2000c101508 */
[----:B0-----:R-:W-:-:S04]  /*1ff0*/  FFMA R15, R14, -R3, 1 ;  /* 0x3f8000000e0f7423 */ /* 0x001fc80000000803 */
[----:B------:R-:W-:Y:S01]  /*2000*/  FFMA R0, R14, R15, R14 ;  /* 0x0000000f0e007223 */ /* 0x000fe2000000000e */
[----:B--2---:R-:W-:-:S04]  /*2010*/  SHF.L.U32 R16, R13, 0x10, RZ ;  /* 0x000000100d107819 */ /* 0x004fc800000006ff */
[----:B------:R-:W0:Y:S01]  /*2020*/  FCHK P0, R16, R3 ;  /* 0x0000000310007302 */ /* 0x000e220000000000 */
[----:B------:R-:W-:-:S04]  /*2030*/  FFMA R13, R0, R16, RZ ;  /* 0x00000010000d7223 */ /* 0x000fc800000000ff */
[----:B------:R-:W-:-:S04]  /*2040*/  FFMA R14, R13, -R3, R16 ;  /* 0x800000030d0e7223 */ /* 0x000fc80000000010 */
[----:B------:R-:W-:Y:S01]  /*2050*/  FFMA R0, R0, R14, R13 ;  /* 0x0000000e00007223 */ /* 0x000fe2000000000d */
[----:B01----:R-:W-:Y:S06]  /*2060*/  @!P0 BRA `(.L_x_18) ;  /* 0x00000000000c8947 */ /* 0x003fec0003800000 */
[----:B------:R-:W-:Y:S01]  /*2070*/  IMAD.MOV.U32 R0, RZ, RZ, R16 ;  /* 0x000000ffff007224 */ /* 0x000fe200078e0010 */
[----:B------:R-:W-:-:S07]  /*2080*/  MOV R16, 0x20a0 ;  /* 0x000020a000107802 */ /* 0x000fce0000000f00 */
[----:B------:R-:W-:Y:S05]  /*2090*/  CALL.REL.NOINC `($__internal_0_$__cuda_sm3x_div_rn_noftz_f32_slowpath) ;  /* 0x0000001c00a87944 */ /* 0x000fea0003c00000 */
.L_x_18:
        /* <DEDUP_REMOVED lines=13> */
[----:B------:R-:W-:Y:S02]  /*2170*/  MOV R0, R16 ;  /* 0x0000001000007202 */ /* 0x000fe40000000f00 */
[----:B------:R-:W-:-:S07]  /*2180*/  MOV R16, 0x21a0 ;  /* 0x000021a000107802 */ /* 0x000fce0000000f00 */
[----:B------:R-:W-:Y:S05]  /*2190*/  CALL.REL.NOINC `($__internal_0_$__cuda_sm3x_div_rn_noftz_f32_slowpath) ;  /* 0x0000001c00687944 */ /* 0x000fea0003c00000 */
.L_x_19:
[----:B------:R-:W2:Y:S01]  /*21a0*/  LDG.E.U16 R13, desc[UR8][R8.64+-0x8] ;  /* 0xfffff808080d7981 */ /* 0x000ea2000c1e1500 */
[----:B------:R-:W0:Y:S01]  /*21b0*/  MUFU.RCP R14, R3 ;  /* 0x00000003000e7308 */ /* 0x000e220000001000 */
[----:B------:R-:W-:-:S04]  /*21c0*/  F2FP.BF16.F32.PACK_AB R0, RZ, R0 ;  /* 0x00000000ff00723e */ /* 0x000fc800000010ff */
[----:B------:R-:W-:-:S05]  /*21d0*/  PRMT R17, R0, 0x7610, R17 ;  /* 0x0000761000117816 */ /* 0x000fca0000000011 */
[----:B------:R1:W-:Y:S01]  /*21e0*/  STG.E.U16 desc[UR8][R8.64+-0xa], R17 ;  /* 0xfffff61108007986 */ /* 0x0003e2000c101508 */
[----:B0-----:R-:W-:-:S04]  /*21f0*/  FFMA R15, R14, -R3, 1 ;  /* 0x3f8000000e0f7423 */ /* 0x001fc80000000803 */
[----:B------:R-:W-:Y:S01]  /*2200*/  FFMA R0, R14, R15, R14 ;  /* 0x0000000f0e007223 */ /* 0x000fe2000000000e */
[----:B--2---:R-:W-:-:S04]  /*2210*/  IMAD.U32 R16, R13, 0x10000, RZ ;  /* 0x000100000d107824 */ /* 0x004fc800078e00ff */
        /* <DEDUP_REMOVED lines=8> */
.L_x_20:
        /* <DEDUP_REMOVED lines=16> */
.L_x_21:
        /* <DEDUP_REMOVED lines=16> */
.L_x_22:
        /* <DEDUP_REMOVED lines=16> */
.L_x_23:
        /* <DEDUP_REMOVED lines=16> */
.L_x_24:
        /* <DEDUP_REMOVED lines=16> */
.L_x_25:
        /* <DEDUP_REMOVED lines=16> */
.L_x_26:
        /* <DEDUP_REMOVED lines=16> */
.L_x_27:
        /* <DEDUP_REMOVED lines=16> */
.L_x_28:
        /* <DEDUP_REMOVED lines=16> */
.L_x_29:
        /* <DEDUP_REMOVED lines=16> */
.L_x_30:
        /* <DEDUP_REMOVED lines=16> */
.L_x_31:
[----:B------:R-:W-:-:S04]  /*2da0*/  F2FP.BF16.F32.PACK_AB R0, RZ, R0 ;  /* 0x00000000ff00723e */ /* 0x000fc800000010ff */
[----:B------:R-:W-:Y:S02]  /*2db0*/  PRMT R14, R0, 0x7610, R14 ;  /* 0x00007610000e7816 */ /* 0x000fe4000000000e */
[----:B------:R-:W-:-:S03]  /*2dc0*/  IADD3 R0, P0, PT, R8, 0x20, RZ ;  /* 0x0000002008007810 */ /* 0x000fc60007f1e0ff */
[----:B------:R0:W-:Y:S02]  /*2dd0*/  STG.E.U16 desc[UR8][R8.64+0xe], R14 ;  /* 0x00000e0e08007986 */ /* 0x0001e4000c101508 */
[----:B------:R-:W-:Y:S01]  /*2de0*/  IMAD.X R13, RZ, RZ, R9, P0 ;  /* 0x000000ffff0d7224 */ /* 0x000fe200000e0609 */
[----:B------:R-:W-:Y:S07]  /*2df0*/  @P2 BRA `(.L_x_32) ;  /* 0xffffffec00e42947 */ /* 0x000fee000383ffff */
.L_x_15:
[----:B------:R-:W-:-:S13]  /*2e00*/  ISETP.NE.AND P0, PT, R12, RZ, PT ;  /* 0x000000ff0c00720c */ /* 0x000fda0003f05270 */
[----:B------:R-:W-:Y:S05]  /*2e10*/  @!P0 BRA `(.L_x_14) ;  /* 0x0000000c00a88947 */ /* 0x000fea0003800000 */
[----:B------:R-:W1:Y:S01]  /*2e20*/  LDCU UR4, c[0x0][0x3a4] ;  /* 0x00007480ff0477ac */ /* 0x000e620008000800 */
[----:B------:R-:W-:Y:S01]  /*2e30*/  ISETP.GE.U32.AND P0, PT, R12, 0x8, PT ;  /* 0x000000080c00780c */ /* 0x000fe20003f06070 */
[----:B-1----:R-:W-:-:S12]  /*2e40*/  ULOP3.LUT UR4, UR4, 0x7, URZ, 0xc0, !UPT ;  /* 0x0000000704047892 */ /* 0x002fd8000f8ec0ff */
[----:B------:R-:W-:Y:S05]  /*2e50*/  @!P0 BRA `(.L_x_33) ;  /* 0x0000000800048947 */ /* 0x000fea0003800000 */
[----:B0-----:R-:W-:-:S05]  /*2e60*/  IMAD.WIDE.U32 R8, R11, 0x2, R6 ;  /* 0x000000020b087825 */ /* 0x001fca00078e0006 */
[----:B------:R-:W2:Y:S01]  /*2e70*/  LDG.E.U16 R0, desc[UR8][R8.64] ;  /* 0x0000000808007981 */ /* 0x000ea2000c1e1500 */
[----:B------:R-:W0:Y:S02]  /*2e80*/  MUFU.RCP R10, R3 ;  /* 0x00000003000a7308 */ /* 0x000e240000001000 */
[----:B0-----:R-:W-:Y:S01]  /*2e90*/  FFMA R13, R10, -R3, 1 ;  /* 0x3f8000000a0d7423 */ /* 0x001fe20000000803 */
[----:B--2---:R-:W-:-:S03]  /*2ea0*/  SHF.L.U32 R15, R0, 0x10, RZ ;  /* 0x00000010000f7819 */ /* 0x004fc600000006ff */
[----:B------:R-:W-:Y:S02]  /*2eb0*/  FFMA R0, R10, R13, R10 ;  /* 0x0000000d0a007223 */ /* 0x000fe4000000000a */
[----:B------:R-:W0:Y:S02]  /*2ec0*/  FCHK P0, R15, R3 ;  /* 0x000000030f007302 */ /* 0x000e240000000000 */
[----:B------:R-:W-:-:S04]  /*2ed0*/  FFMA R10, R0, R15, RZ ;  /* 0x0000000f000a7223 */ /* 0x000fc800000000ff */
[----:B------:R-:W-:-:S04]  /*2ee0*/  FFMA R13, R10, -R3, R15 ;  /* 0x800000030a0d7223 */ /* 0x000fc8000000000f */
[----:B------:R-:W-:Y:S01]  /*2ef0*/  FFMA R0, R0, R13, R10 ;  /* 0x0000000d00007223 */ /* 0x000fe2000000000a */
[----:B0-----:R-:W-:Y:S06]  /*2f00*/  @!P0 BRA `(.L_x_34) ;  /* 0x00000000000c8947 */ /* 0x001fec0003800000 */
[----:B------:R-:W-:Y:S02]  /*2f10*/  MOV R0, R15 ;  /* 0x0000000f00007202 */ /* 0x000fe40000000f00 */
[----:B------:R-:W-:-:S07]  /*2f20*/  MOV R16, 0x2f40 ;  /* 0x00002f4000107802 */ /* 0x000fce0000000f00 */
[----:B------:R-:W-:Y:S05]  /*2f30*/  CALL.REL.NOINC `($__internal_0_$__cuda_sm3x_div_rn_noftz_f32_slowpath) ;  /* 0x0000001000007944 */ /* 0x000fea0003c00000 */
.L_x_34:
        /* <DEDUP_REMOVED lines=16> */
.L_x_35:
        /* <DEDUP_REMOVED lines=16> */
.L_x_36:
        /* <DEDUP_REMOVED lines=16> */
.L_x_37:
        /* <DEDUP_REMOVED lines=16> */
.L_x_38:
        /* <DEDUP_REMOVED lines=16> */
.L_x_39:
        /* <DEDUP_REMOVED lines=16> */
.L_x_40:
        /* <DEDUP_REMOVED lines=16> */
.L_x_41:
[----:B------:R-:W-:Y:S02]  /*3640*/  F2FP.BF16.F32.PACK_AB R0, RZ, R0 ;  /* 0x00000000ff00723e */ /* 0x000fe400000010ff */
[----:B------:R-:W-:-:S03]  /*3650*/  IADD3 R11, PT, PT, R11, 0x8, RZ ;  /* 0x000000080b0b7810 */ /* 0x000fc60007ffe0ff */
[----:B------:R1:W-:Y:S04]  /*3660*/  STG.E.U16 desc[UR8][R8.64+0xe], R0 ;  /* 0x00000e0008007986 */ /* 0x0003e8000c101508 */
.L_x_33:
[----:B------:R-:W-:-:S09]  /*3670*/  UISETP.NE.AND UP0, UPT, UR4, URZ, UPT ;  /* 0x000000ff0400728c */ /* 0x000fd2000bf05270 */
[----:B------:R-:W-:Y:S05]  /*3680*/  BRA.U !UP0, `(.L_x_14) ;  /* 0x00000005088c7547 */ /* 0x000fea000b800000 */
[----:B------:R-:W2:Y:S01]  /*3690*/  LDCU UR5, c[0x0][0x3a4] ;  /* 0x00007480ff0577ac */ /* 0x000ea20008000800 */
[----:B------:R-:W-:Y:S02]  /*36a0*/  UISETP.GE.U32.AND UP0, UPT, UR4, 0x4, UPT ;  /* 0x000000040400788c */ /* 0x000fe4000bf06070 */
[----:B--2---:R-:W-:-:S07]  /*36b0*/  ULOP3.LUT UR5, UR5, 0x3, URZ, 0xc0, !UPT ;  /* 0x0000000305057892 */ /* 0x004fce000f8ec0ff */
[----:B------:R-:W-:Y:S05]  /*36c0*/  BRA.U !UP0, `(.L_x_42) ;  /* 0x0000000508047547 */ /* 0x000fea000b800000 */
[----:B01----:R-:W-:-:S05]  /*36d0*/  IMAD.WIDE.U32 R8, R11, 0x2, R6 ;  /* 0x000000020b087825 */ /* 0x003fca00078e0006 */
[----:B------:R-:W2:Y:S01]  /*36e0*/  LDG.E.U16 R0, desc[UR8][R8.64] ;  /* 0x0000000808007981 */ /* 0x000ea2000c1e1500 */
[----:B------:R-:W0:Y:S02]  /*36f0*/  MUFU.RCP R10, R3 ;  /* 0x00000003000a7308 */ /* 0x000e240000001000 */
[----:B0-----:R-:W-:Y:S01]  /*3700*/  FFMA R13, R10, -R3, 1 ;  /* 0x3f8000000a0d7423 */ /* 0x001fe20000000803 */
[----:B--2---:R-:W-:-:S03]  /*3710*/  IMAD.U32 R15, R0, 0x10000, RZ ;  /* 0x00010000000f7824 */ /* 0x004fc600078e00ff */
        /* <DEDUP_REMOVED lines=9> */
.L_x_43:
        /* <DEDUP_REMOVED lines=16> */
.L_x_44:
        /* <DEDUP_REMOVED lines=16> */
.L_x_45:
        /* <DEDUP_REMOVED lines=16> */
.L_x_46:
[----:B------:R-:W-:Y:S02]  /*3ab0*/  F2FP.BF16.F32.PACK_AB R0, RZ, R0 ;  /* 0x00000000ff00723e */ /* 0x000fe400000010ff */
[----:B------:R-:W-:-:S03]  /*3ac0*/  IADD3 R11, PT, PT, R11, 0x4, RZ ;  /* 0x000000040b0b7810 */ /* 0x000fc60007ffe0ff */
[----:B------:R2:W-:Y:S04]  /*3ad0*/  STG.E.U16 desc[UR8][R8.64+0x6], R0 ;  /* 0x0000060008007986 */ /* 0x0005e8000c101508 */
.L_x_42:
[----:B------:R-:W-:-:S09]  /*3ae0*/  UISETP.NE.AND UP0, UPT, UR5, URZ, UPT ;  /* 0x000000ff0500728c */ /* 0x000fd2000bf05270 */
[----:B------:R-:W-:Y:S05]  /*3af0*/  BRA.U !UP0, `(.L_x_14) ;  /* 0x0000000108707547 */ /* 0x000fea000b800000 */
[----:B------:R-:W1:Y:S01]  /*3b00*/  LDCU.64 UR6, c[0x0][0x390] ;  /* 0x00007200ff0677ac */ /* 0x000e620008000a00 */
[----:B------:R-:W-:-:S03]  /*3b10*/  IMAD.WIDE.U32 R4, R11, 0x2, R4 ;  /* 0x000000020b047825 */ /* 0x000fc600078e0004 */
[----:B-12---:R-:W-:Y:S01]  /*3b20*/  IADD3 R0, P0, PT, R4, UR6, RZ ;  /* 0x0000000604007c10 */ /* 0x006fe2000ff1e0ff */
[----:B------:R-:W-:-:S03]  /*3b30*/  UIADD3 UR6, UPT, UPT, -UR5, URZ, URZ ;  /* 0x000000ff05067290 */ /* 0x000fc6000fffe1ff */
[----:B0-----:R-:W-:-:S09]  /*3b40*/  IADD3.X R9, PT, PT, R5, UR7, RZ, P0, !PT ;  /* 0x0000000705097c10 */ /* 0x001fd200087fe4ff */
.L_x_48:
[----:B---3--:R-:W-:Y:S01]  /*3b50*/  IMAD.MOV.U32 R4, RZ, RZ, R0 ;  /* 0x000000ffff047224 */ /* 0x008fe200078e0000 */
[----:B------:R-:W-:-:S05]  /*3b60*/  MOV R5, R9 ;  /* 0x0000000900057202 */ /* 0x000fca0000000f00 */
[----:B------:R-:W2:Y:S01]  /*3b70*/  LDG.E.U16 R0, desc[UR8][R4.64] ;  /* 0x0000000804007981 */ /* 0x000ea2000c1e1500 */
[----:B------:R-:W0:Y:S01]  /*3b80*/  MUFU.RCP R8, R3 ;  /* 0x0000000300087308 */ /* 0x000e220000001000 */
[----:B------:R-:W-:-:S04]  /*3b90*/  UIADD3 UR6, UPT, UPT, UR6, 0x1, URZ ;  /* 0x0000000106067890 */ /* 0x000fc8000fffe0ff */
[----:B------:R-:W-:Y:S01]  /*3ba0*/  UISETP.NE.AND UP0, UPT, UR6, URZ, UPT ;  /* 0x000000ff0600728c */ /* 0x000fe2000bf05270 */
[----:B0-----:R-:W-:Y:S01]  /*3bb0*/  FFMA R9, R8, -R3, 1 ;  /* 0x3f80000008097423 */ /* 0x001fe20000000803 */
[----:B--2---:R-:W-:-:S03]  /*3bc0*/  SHF.L.U32 R11, R0, 0x10, RZ ;  /* 0x00000010000b7819 */ /* 0x004fc600000006ff */
[----:B------:R-:W-:Y:S01]  /*3bd0*/  FFMA R0, R8, R9, R8 ;  /* 0x0000000908007223 */ /* 0x000fe20000000008 */
[----:B------:R-:W0:Y:S03]  /*3be0*/  FCHK P0, R11, R3 ;  /* 0x000000030b007302 */ /* 0x000e260000000000 */
[----:B------:R-:W-:-:S04]  /*3bf0*/  FFMA R8, R0, R11, RZ ;  /* 0x0000000b00087223 */ /* 0x000fc800000000ff */
[----:B------:R-:W-:-:S04]  /*3c00*/  FFMA R9, R8, -R3, R11 ;  /* 0x8000000308097223 */ /* 0x000fc8000000000b */
[----:B------:R-:W-:Y:S01]  /*3c10*/  FFMA R0, R0, R9, R8 ;  /* 0x0000000900007223 */ /* 0x000fe20000000008 */
[----:B0-----:R-:W-:Y:S06]  /*3c20*/  @!P0 BRA `(.L_x_47) ;  /* 0x00000000000c8947 */ /* 0x001fec0003800000 */
[----:B------:R-:W-:Y:S01]  /*3c30*/  IMAD.MOV.U32 R0, RZ, RZ, R11 ;  /* 0x000000ffff007224 */ /* 0x000fe200078e000b */
[----:B------:R-:W-:-:S07]  /*3c40*/  MOV R16, 0x3c60 ;  /* 0x00003c6000107802 */ /* 0x000fce0000000f00 */
[----:B------:R-:W-:Y:S05]  /*3c50*/  CALL.REL.NOINC `($__internal_0_$__cuda_sm3x_div_rn_noftz_f32_slowpath) ;  /* 0x0000000000b87944 */ /* 0x000fea0003c00000 */
.L_x_47:
[----:B------:R-:W-:-:S04]  /*3c60*/  F2FP.BF16.F32.PACK_AB R0, RZ, R0 ;  /* 0x00000000ff00723e */ /* 0x000fc800000010ff */
[----:B------:R-:W-:Y:S02]  /*3c70*/  PRMT R8, R0, 0x7610, R8 ;  /* 0x0000761000087816 */ /* 0x000fe40000000008 */
[----:B------:R-:W-:-:S03]  /*3c80*/  IADD3 R0, P0, PT, R4, 0x2, RZ ;  /* 0x0000000204007810 */ /* 0x000fc60007f1e0ff */
[----:B------:R3:W-:Y:S01]  /*3c90*/  STG.E.U16 desc[UR8][R4.64], R8 ;  /* 0x0000000804007986 */ /* 0x0007e2000c101508 */
[----:B------:R-:W-:Y:S01]  /*3ca0*/  IADD3.X R9, PT, PT, RZ, R5, RZ, P0, !PT ;  /* 0x00000005ff097210 */ /* 0x000fe200007fe4ff */
[----:B------:R-:W-:Y:S08]  /*3cb0*/  BRA.U UP0, `(.L_x_48) ;  /* 0xfffffffd00a47547 */ /* 0x000ff0000b83ffff */
.L_x_14:
[----:B---3--:R-:W3:Y:S01]  /*3cc0*/  LDC.64 R4, c[0x0][0x388] ;  /* 0x0000e200ff047b82 */ /* 0x008ee20000000a00 */
[----:B------:R-:W4:Y:S01]  /*3cd0*/  LDCU UR7, c[0x0][0x3a4] ;  /* 0x00007480ff0777ac */ /* 0x000f220008000800 */
[----:B---3--:R-:W-:-:S06]  /*3ce0*/  IMAD.WIDE.U32 R2, R2, 0x2, R4 ;  /* 0x0000000202027825 */ /* 0x008fcc00078e0004 */
[----:B------:R-:W3:Y:S02]  /*3cf0*/  LDG.E.U16 R2, desc[UR8][R2.64] ;  /* 0x0000000802027981 */ /* 0x000ee4000c1e1500 */
[----:B---3--:R-:W4:Y:S02]  /*3d00*/  F2I.BF16.TRUNC.NTZ R5, R2 ;  /* 0x0000000200057305 */ /* 0x008f24000040f100 */
[----:B----4-:R-:W-:-:S04]  /*3d10*/  ISETP.GE.AND P0, PT, R5, UR7, PT ;  /* 0x0000000705007c0c */ /* 0x010fc8000bf06270 */
[----:B------:R-:W-:-:S13]  /*3d20*/  ISETP.LT.OR P0, PT, R5, RZ, P0 ;  /* 0x000000ff0500720c */ /* 0x000fda0000701670 */
[----:B------:R-:W-:Y:S05]  /*3d30*/  @P0 EXIT ;  /* 0x000000000000094d */ /* 0x000fea0003800000 */
[----:B------:R-:W-:-:S05]  /*3d40*/  IMAD.WIDE.U32 R6, R5, 0x2, R6 ;  /* 0x0000000205067825 */ /* 0x000fca00078e0006 */
[----:B-12---:R-:W2:Y:S01]  /*3d50*/  LDG.E.U16 R0, desc[UR8][R6.64] ;  /* 0x0000000806007981 */ /* 0x006ea2000c1e1500 */
[----:B------:R-:W-:Y:S01]  /*3d60*/  HFMA2 R3, -RZ, RZ, 1.5048828125, 33.21875 ;  /* 0x3e055027ff037431 */ /* 0x000fe200000001ff */
[----:B--2---:R-:W-:-:S04]  /*3d70*/  SHF.L.U32 R4, R0, 0x10, RZ ;  /* 0x0000001000047819 */ /* 0x004fc800000006ff */
[C---:B------:R-:W-:Y:S01]  /*3d80*/  FMNMX R5, R4.reuse, 1.0000000036274937255e-15, !PT ;  /* 0x26901d7d04057809 */ /* 0x040fe20007800000 */
[----:B------:R-:W-:-:S03]  /*3d90*/  FADD R4, R4, -1 ;  /* 0xbf80000004047421 */ /* 0x000fc60000000000 */
[C---:B------:R-:W-:Y:S01]  /*3da0*/  ISETP.GT.U32.AND P0, PT, R5.reuse, 0x7f7fffff, PT ;  /* 0x7f7fffff0500780c */ /* 0x040fe20003f04070 */
[----:B------:R-:W-:Y:S01]  /*3db0*/  VIADD R0, R5, 0xc0d55555 ;  /* 0xc0d5555505007836 */ /* 0x000fe20000000000 */
[----:B------:R-:W-:-:S04]  /*3dc0*/  F2FP.BF16.F32.PACK_AB R4, RZ, R4 ;  /* 0x00000004ff04723e */ /* 0x000fc800000010ff */
[----:B------:R-:W-:Y:S01]  /*3dd0*/  LOP3.LUT R0, R0, 0xff800000, RZ, 0xc0, !PT ;  /* 0xff80000000007812 */ /* 0x000fe200078ec0ff */
[----:B------:R-:W-:Y:S03]  /*3de0*/  STG.E.U16 desc[UR8][R6.64], R4 ;  /* 0x0000000406007986 */ /* 0x000fe6000c101508 */
[-C--:B------:R-:W-:Y:S02]  /*3df0*/  IADD3 R2, PT, PT, R5, -R0.reuse, RZ ;  /* 0x8000000005027210 */ /* 0x080fe40007ffe0ff */
[----:B------:R-:W-:-:S03]  /*3e00*/  I2FP.F32.S32 R0, R0 ;  /* 0x0000000000007245 */ /* 0x000fc60000201400 */
[----:B0-----:R-:W-:Y:S02]  /*3e10*/  FADD R8, R2, -1 ;  /* 0xbf80000002087421 */ /* 0x001fe40000000000 */
[----:B------:R-:W-:Y:S02]  /*3e20*/  FFMA R0, R0, 1.1920928955078125e-07, RZ ;  /* 0x3400000000007823 */ /* 0x000fe400000000ff */
[----:B------:R-:W-:-:S04]  /*3e30*/  FFMA R3, R8, -R3, 0.14084610342979431152 ;  /* 0x3e1039f608037423 */ /* 0x000fc80000000803 */
[----:B------:R-:W-:-:S04]  /*3e40*/  FFMA R3, R8, R3, -0.12148627638816833496 ;  /* 0xbdf8cdcc08037423 */ /* 0x000fc80000000003 */
[----:B------:R-:W-:-:S04]  /*3e50*/  FFMA R3, R8, R3, 0.13980610668659210205 ;  /* 0x3e0f295508037423 */ /* 0x000fc80000000003 */
[----:B------:R-:W-:-:S04]  /*3e60*/  FFMA R3, R8, R3, -0.16684235632419586182 ;  /* 0xbe2ad8b908037423 */ /* 0x000fc80000000003 */
[----:B------:R-:W-:-:S04]  /*3e70*/  FFMA R3, R8, R3, 0.20012299716472625732 ;  /* 0x3e4ced0b08037423 */ /* 0x000fc80000000003 */
[----:B------:R-:W-:-:S04]  /*3e80*/  FFMA R3, R8, R3, -0.24999669194221496582 ;  /* 0xbe7fff2208037423 */ /* 0x000fc80000000003 */
[----:B------:R-:W-:-:S04]  /*3e90*/  FFMA R3, R8, R3, 0.33333182334899902344 ;  /* 0x3eaaaa7808037423 */ /* 0x000fc80000000003 */
[C---:B------:R-:W-:Y:S02]  /*3ea0*/  FFMA R9, R8.reuse, R3, -0.5 ;  /* 0xbf00000008097423 */ /* 0x040fe40000000003 */
[----:B------:R-:W0:Y:S02]  /*3eb0*/  LDC.64 R2, c[0x0][0x398] ;  /* 0x0000e600ff027b82 */ /* 0x000e240000000a00 */
[----:B------:R-:W-:-:S04]  /*3ec0*/  FMUL R9, R8, R9 ;  /* 0x0000000908097220 */ /* 0x000fc80000400000 */
[----:B------:R-:W-:Y:S01]  /*3ed0*/  FFMA R9, R8, R9, R8 ;  /* 0x0000000908097223 */ /* 0x000fe20000000008 */
[----:B------:R-:W-:-:S03]  /*3ee0*/  IMAD.MOV.U32 R8, RZ, RZ, 0x7f800000 ;  /* 0x7f800000ff087424 */ /* 0x000fc600078e00ff */
[----:B------:R-:W-:Y:S01]  /*3ef0*/  FFMA R0, R0, 0.69314718246459960938, R9 ;  /* 0x3f31721800007823 */ /* 0x000fe20000000009 */
[----:B------:R-:W-:-:S04]  /*3f00*/  @P0 FFMA R0, R5, R8, +INF ;  /* 0x7f80000005000423 */ /* 0x000fc80000000008 */
[----:B------:R-:W-:-:S05]  /*3f10*/  FADD R5, -R0, -RZ ;  /* 0x800000ff00057221 */ /* 0x000fca0000000100 */
[----:B0-----:R-:W-:Y:S01]  /*3f20*/  REDG.E.ADD.F32.FTZ.RN.STRONG.GPU desc[UR8][R2.64], R5 ;  /* 0x00000005020079a6 */ /* 0x001fe2000c12f308 */
[----:B------:R-:W-:Y:S05]  /*3f30*/  EXIT ;  /* 0x000000000000794d */ /* 0x000fea0003800000 */
        .weak           $__internal_0_$__cuda_sm3x_div_rn_noftz_f32_slowpath
        .type           $__internal_0_$__cuda_sm3x_div_rn_noftz_f32_slowpath,@function
        .size           $__internal_0_$__cuda_sm3x_div_rn_noftz_f32_slowpath,(.L_x_815 - $__internal_0_$__cuda_sm3x_div_rn_noftz_f32_slowpath)
$__internal_0_$__cuda_sm3x_div_rn_noftz_f32_slowpath:
[--C-:B------:R-:W-:Y:S01]  /*3f40*/  SHF.R.U32.HI R14, RZ, 0x17, R3.reuse ;  /* 0x00000017ff0e7819 */ /* 0x100fe20000011603 */
[----:B------:R-:W-:Y:S01]  /*3f50*/  IMAD.MOV.U32 R17, RZ, RZ, R3 ;  /* 0x000000ffff117224 */ /* 0x000fe200078e0003 */
[----:B------:R-:W-:Y:S02]  /*3f60*/  SHF.R.U32.HI R15, RZ, 0x17, R0 ;  /* 0x00000017ff0f7819 */ /* 0x000fe40000011600 */
[----:B------:R-:W-:Y:S02]  /*3f70*/  LOP3.LUT R14, R14, 0xff, RZ, 0xc0, !PT ;  /* 0x000000ff0e0e7812 */ /* 0x000fe400078ec0ff */
[----:B------:R-:W-:Y:S02]  /*3f80*/  LOP3.LUT R15, R15, 0xff, RZ, 0xc0, !PT ;  /* 0x000000ff0f0f7812 */ /* 0x000fe400078ec0ff */
[----:B------:R-:W-:Y:S02]  /*3f90*/  IADD3 R19, PT, PT, R14, -0x1, RZ ;  /* 0xffffffff0e137810 */ /* 0x000fe40007ffe0ff */
[----:B------:R-:W-:-:S02]  /*3fa0*/  IADD3 R18, PT, PT, R15, -0x1, RZ ;  /* 0xffffffff0f127810 */ /* 0x000fc40007ffe0ff */
[----:B------:R-:W-:-:S04]  /*3fb0*/  ISETP.GT.U32.AND P0, PT, R19, 0xfd, PT ;  /* 0x000000fd1300780c */ /* 0x000fc80003f04070 */
[----:B------:R-:W-:-:S13]  /*3fc0*/  ISETP.GT.U32.OR P0, PT, R18, 0xfd, P0 ;  /* 0x000000fd1200780c */ /* 0x000fda0000704470 */
[----:B------:R-:W-:Y:S01]  /*3fd0*/  @!P0 MOV R13, RZ ;  /* 0x000000ff000d8202 */ /* 0x000fe20000000f00 */
[----:B------:R-:W-:Y:S06]  /*3fe0*/  @!P0 BRA `(.L_x_49) ;  /* 0x00000000005c8947 */ /* 0x000fec0003800000 */
[----:B------:R-:W-:Y:S02]  /*3ff0*/  FSETP.GTU.FTZ.AND P0, PT, |R0|, +INF , PT ;  /* 0x7f8000000000780b */ /* 0x000fe40003f1c200 */
[----:B------:R-:W-:-:S04]  /*4000*/  FSETP.GTU.FTZ.AND P1, PT, |R3|, +INF , PT ;  /* 0x7f8000000300780b */ /* 0x000fc80003f3c200 */
[----:B------:R-:W-:-:S13]  /*4010*/  PLOP3.LUT P0, PT, P0, P1, PT, 0xf8, 0x8f ;  /* 0x00000000008f781c */ /* 0x000fda0000703f70 */
[----:B------:R-:W-:Y:S05]  /*4020*/  @P0 BRA `(.L_x_50) ;  /* 0x0000000400440947 */ /* 0x000fea0003800000 */
[----:B------:R-:W-:-:S13]  /*4030*/  LOP3.LUT P0, RZ, R17, 0x7fffffff, R0, 0xc8, !PT ;  /* 0x7fffffff11ff7812 */ /* 0x000fda000780c800 */
[----:B------:R-:W-:Y:S05]  /*4040*/  @!P0 BRA `(.L_x_51) ;  /* 0x0000000400348947 */ /* 0x000fea0003800000 */
[C---:B------:R-:W-:Y:S02]  /*4050*/  FSETP.NEU.FTZ.AND P3, PT, |R0|.reuse, +INF , PT ;  /* 0x7f8000000000780b */ /* 0x040fe40003f7d200 */
[----:B------:R-:W-:Y:S02]  /*4060*/  FSETP.NEU.FTZ.AND P1, PT, |R3|, +INF , PT ;  /* 0x7f8000000300780b */ /* 0x000fe40003f3d200 */
[----:B------:R-:W-:-:S11]  /*4070*/  FSETP.NEU.FTZ.AND P0, PT, |R0|, +INF , PT ;  /* 0x7f8000000000780b */ /* 0x000fd60003f1d200 */
[----:B------:R-:W-:Y:S05]  /*4080*/  @!P1 BRA !P3, `(.L_x_51) ;  /* 0x0000000400249947 */ /* 0x000fea0005800000 */
[----:B------:R-:W-:-:S04]  /*4090*/  LOP3.LUT P3, RZ, R0, 0x7fffffff, RZ, 0xc0, !PT ;  /* 0x7fffffff00ff7812 */ /* 0x000fc8000786c0ff */
[----:B------:R-:W-:-:S13]  /*40a0*/  PLOP3.LUT P1, PT, P1, P3, PT, 0x2f, 0xf2 ;  /* 0x0000000000f2781c */ /* 0x000fda0000f26577 */
[----:B------:R-:W-:Y:S05]  /*40b0*/  @P1 BRA `(.L_x_52) ;  /* 0x0000000400101947 */ /* 0x000fea0003800000 */
[----:B------:R-:W-:-:S04]  /*40c0*/  LOP3.LUT P1, RZ, R17, 0x7fffffff, RZ, 0xc0, !PT ;  /* 0x7fffffff11ff7812 */ /* 0x000fc8000782c0ff */
[----:B------:R-:W-:-:S13]  /*40d0*/  PLOP3.LUT P0, PT, P0, P1, PT, 0x2f, 0xf2 ;  /* 0x0000000000f2781c */ /* 0x000fda0000702577 */
[----:B------:R-:W-:Y:S05]  /*40e0*/  @P0 BRA `(.L_x_53) ;  /* 0x0000000000f80947 */ /* 0x000fea0003800000 */
[----:B------:R-:W-:Y:S02]  /*40f0*/  ISETP.GE.AND P0, PT, R18, RZ, PT ;  /* 0x000000ff1200720c */ /* 0x000fe40003f06270 */
[----:B------:R-:W-:-:S11]  /*4100*/  ISETP.GE.AND P1, PT, R19, RZ, PT ;  /* 0x000000ff1300720c */ /* 0x000fd60003f26270 */
[----:B------:R-:W-:Y:S01]  /*4110*/  @P0 MOV R13, RZ ;  /* 0x000000ff000d0202 */ /* 0x000fe20000000f00 */
[----:B------:R-:W-:Y:S02]  /*4120*/  @!P0 IMAD.MOV.U32 R13, RZ, RZ, -0x40 ;  /* 0xffffffc0ff0d8424 */ /* 0x000fe400078e00ff */
[----:B------:R-:W-:Y:S01]  /*4130*/  @!P0 FFMA R0, R0, 1.84467440737095516160e+19, RZ ;  /* 0x5f80000000008823 */ /* 0x000fe200000000ff */
[----:B------:R-:W-:Y:S02]  /*4140*/  @!P1 FFMA R17, R3, 1.84467440737095516160e+19, RZ ;  /* 0x5f80000003119823 */ /* 0x000fe400000000ff */
[----:B------:R-:W-:-:S07]  /*4150*/  @!P1 IADD3 R13, PT, PT, R13, 0x40, RZ ;  /* 0x000000400d0d9810 */ /* 0x000fce0007ffe0ff */
.L_x_49:
[----:B------:R-:W-:Y:S01]  /*4160*/  LEA R18, R14, 0xc0800000, 0x17 ;  /* 0xc08000000e127811 */ /* 0x000fe200078eb8ff */
[----:B------:R-:W-:-:S03]  /*4170*/  VIADD R15, R15, 0xffffff81 ;  /* 0xffffff810f0f7836 */ /* 0x000fc60000000000 */
[----:B------:R-:W-:Y:S01]  /*4180*/  IADD3 R20, PT, PT, -R18, R17, RZ ;  /* 0x0000001112147210 */ /* 0x000fe20007ffe1ff */
[----:B------:R-:W-:-:S03]  /*4190*/  IMAD R0, R15, -0x800000, R0 ;  /* 0xff8000000f007824 */ /* 0x000fc600078e0200 */
[----:B------:R0:W1:Y:S01]  /*41a0*/  MUFU.RCP R18, R20 ;  /* 0x0000001400127308 */ /* 0x0000620000001000 */
[----:B------:R-:W-:Y:S01]  /*41b0*/  FADD.FTZ R19, -R20, -RZ ;  /* 0x800000ff14137221 */ /* 0x000fe20000010100 */
[----:B0-----:R-:W-:-:S04]  /*41c0*/  IADD3 R20, PT, PT, R15, 0x7f, -R14 ;  /* 0x0000007f0f147810 */ /* 0x001fc80007ffe80e */
[----:B------:R-:W-:Y:S01]  /*41d0*/  IADD3 R13, PT, PT, R20, R13, RZ ;  /* 0x0000000d140d7210 */ /* 0x000fe20007ffe0ff */
[----:B-1----:R-:W-:-:S04]  /*41e0*/  FFMA R17, R18, R19, 1 ;  /* 0x3f80000012117423 */ /* 0x002fc80000000013 */
[----:B------:R-:W-:-:S04]  /*41f0*/  FFMA R17, R18, R17, R18 ;  /* 0x0000001112117223 */ /* 0x000fc80000000012 */
[----:B------:R-:W-:-:S04]  /*4200*/  FFMA R18, R0, R17, RZ ;  /* 0x0000001100127223 */ /* 0x000fc800000000ff */
[----:B------:R-:W-:-:S04]  /*4210*/  FFMA R21, R19, R18, R0 ;  /* 0x0000001213157223 */ /* 0x000fc80000000000 */
[----:B------:R-:W-:-:S04]  /*4220*/  FFMA R18, R17, R21, R18 ;  /* 0x0000001511127223 */ /* 0x000fc80000000012 */
[----:B------:R-:W-:-:S04]  /*4230*/  FFMA R19, R19, R18, R0 ;  /* 0x0000001213137223 */ /* 0x000fc80000000000 */
[----:B------:R-:W-:-:S05]  /*4240*/  FFMA R0, R17, R19, R18 ;  /* 0x0000001311007223 */ /* 0x000fca0000000012 */
[----:B------:R-:W-:-:S04]  /*4250*/  SHF.R.U32.HI R14, RZ, 0x17, R0 ;  /* 0x00000017ff0e7819 */ /* 0x000fc80000011600 */
[----:B------:R-:W-:-:S04]  /*4260*/  LOP3.LUT R14, R14, 0xff, RZ, 0xc0, !PT ;  /* 0x000000ff0e0e7812 */ /* 0x000fc800078ec0ff */
[----:B------:R-:W-:-:S05]  /*4270*/  IADD3 R14, PT, PT, R14, R13, RZ ;  /* 0x0000000d0e0e7210 */ /* 0x000fca0007ffe0ff */
[----:B------:R-:W-:-:S05]  /*4280*/  VIADD R15, R14, 0xffffffff ;  /* 0xffffffff0e0f7836 */ /* 0x000fca0000000000 */
[----:B------:R-:W-:-:S13]  /*4290*/  ISETP.GE.U32.AND P0, PT, R15, 0xfe, PT ;  /* 0x000000fe0f00780c */ /* 0x000fda0003f06070 */
[----:B------:R-:W-:Y:S05]  /*42a0*/  @!P0 BRA `(.L_x_54) ;  /* 0x0000000000808947 */ /* 0x000fea0003800000 */
[----:B------:R-:W-:-:S13]  /*42b0*/  ISETP.GT.AND P0, PT, R14, 0xfe, PT ;  /* 0x000000fe0e00780c */ /* 0x000fda0003f04270 */
[----:B------:R-:W-:Y:S05]  /*42c0*/  @P0 BRA `(.L_x_55) ;  /* 0x00000000006c0947 */ /* 0x000fea0003800000 */
[----:B------:R-:W-:-:S13]  /*42d0*/  ISETP.GE.AND P0, PT, R14, 0x1, PT ;  /* 0x000000010e00780c */ /* 0x000fda0003f06270 */
[----:B------:R-:W-:Y:S05]  /*42e0*/  @P0 BRA `(.L_x_56) ;  /* 0x0000000000980947 */ /* 0x000fea0003800000 */
[----:B------:R-:W-:Y:S02]  /*42f0*/  ISETP.GE.AND P0, PT, R14, -0x18, PT ;  /* 0xffffffe80e00780c */ /* 0x000fe40003f06270 */
[----:B------:R-:W-:-:S11]  /*4300*/  LOP3.LUT R0, R0, 0x80000000, RZ, 0xc0, !PT ;  /* 0x8000000000007812 */ /* 0x000fd600078ec0ff */
[----:B------:R-:W-:Y:S05]  /*4310*/  @!P0 BRA `(.L_x_56) ;  /* 0x00000000008c8947 */ /* 0x000fea0003800000 */
[-CC-:B------:R-:W-:Y:S01]  /*4320*/  FFMA.RZ R13, R17, R19.reuse, R18.reuse ;  /* 0x00000013110d7223 */ /* 0x180fe2000000c012 */
[C---:B------:R-:W-:Y:S02]  /*4330*/  IADD3 R20, PT, PT, R14.reuse, 0x20, RZ ;  /* 0x000000200e147810 */ /* 0x040fe40007ffe0ff */
[C---:B------:R-:W-:Y:S02]  /*4340*/  ISETP.NE.AND P3, PT, R14.reuse, RZ, PT ;  /* 0x000000ff0e00720c */ /* 0x040fe40003f65270 */
[----:B------:R-:W-:Y:S01]  /*4350*/  LOP3.LUT R15, R13, 0x7fffff, RZ, 0xc0, !PT ;  /* 0x007fffff0d0f7812 */ /* 0x000fe200078ec0ff */
[CCC-:B------:R-:W-:Y:S01]  /*4360*/  FFMA.RP R13, R17.reuse, R19.reuse, R18.reuse ;  /* 0x00000013110d7223 */ /* 0x1c0fe20000008012 */
[----:B------:R-:W-:Y:S01]  /*4370*/  FFMA.RM R18, R17, R19, R18 ;  /* 0x0000001311127223 */ /* 0x000fe20000004012 */
[----:B------:R-:W-:Y:S02]  /*4380*/  ISETP.NE.AND P1, PT, R14, RZ, PT ;  /* 0x000000ff0e00720c */ /* 0x000fe40003f25270 */
[----:B------:R-:W-:-:S02]  /*4390*/  LOP3.LUT R15, R15, 0x800000, RZ, 0xfc, !PT ;  /* 0x008000000f0f7812 */ /* 0x000fc400078efcff */
[----:B------:R-:W-:Y:S02]  /*43a0*/  IADD3 R14, PT, PT, -R14, RZ, RZ ;  /* 0x000000ff0e0e7210 */ /* 0x000fe40007ffe1ff */
[----:B------:R-:W-:Y:S02]  /*43b0*/  SHF.L.U32 R20, R15, R20, RZ ;  /* 0x000000140f147219 */ /* 0x000fe400000006ff */
[----:B------:R-:W-:Y:S02]  /*43c0*/  FSETP.NEU.FTZ.AND P0, PT, R13, R18, PT ;  /* 0x000000120d00720b */ /* 0x000fe40003f1d000 */
[----:B------:R-:W-:Y:S02]  /*43d0*/  SEL R14, R14, RZ, P3 ;  /* 0x000000ff0e0e7207 */ /* 0x000fe40001800000 */
[----:B------:R-:W-:Y:S02]  /*43e0*/  ISETP.NE.AND P1, PT, R20, RZ, P1 ;  /* 0x000000ff1400720c */ /* 0x000fe40000f25270 */
[----:B------:R-:W-:-:S02]  /*43f0*/  SHF.R.U32.HI R14, RZ, R14, R15 ;  /* 0x0000000eff0e7219 */ /* 0x000fc4000001160f */
[----:B------:R-:W-:Y:S02]  /*4400*/  PLOP3.LUT P0, PT, P0, P1, PT, 0xf8, 0x8f ;  /* 0x00000000008f781c */ /* 0x000fe40000703f70 */
[----:B------:R-:W-:Y:S02]  /*4410*/  SHF.R.U32.HI R18, RZ, 0x1, R14 ;  /* 0x00000001ff127819 */ /* 0x000fe4000001160e */
[----:B------:R-:W-:-:S04]  /*4420*/  SEL R13, RZ, 0x1, !P0 ;  /* 0x00000001ff0d7807 */ /* 0x000fc80004000000 */
[----:B------:R-:W-:-:S04]  /*4430*/  LOP3.LUT R13, R13, 0x1, R18, 0xf8, !PT ;  /* 0x000000010d0d7812 */ /* 0x000fc800078ef812 */
[----:B------:R-:W-:-:S05]  /*4440*/  LOP3.LUT R13, R13, R14, RZ, 0xc0, !PT ;  /* 0x0000000e0d0d7212 */ /* 0x000fca00078ec0ff */
[----:B------:R-:W-:-:S05]  /*4450*/  IMAD.IADD R13, R18, 0x1, R13 ;  /* 0x00000001120d7824 */ /* 0x000fca00078e020d */
[----:B------:R-:W-:Y:S01]  /*4460*/  LOP3.LUT R0, R13, R0, RZ, 0xfc, !PT ;  /* 0x000000000d007212 */ /* 0x000fe200078efcff */
[----:B------:R-:W-:Y:S06]  /*4470*/  BRA `(.L_x_56) ;  /* 0x0000000000347947 */ /* 0x000fec0003800000 */
.L_x_55:
[----:B------:R-:W-:-:S04]  /*4480*/  LOP3.LUT R0, R0, 0x80000000, RZ, 0xc0, !PT ;  /* 0x8000000000007812 */ /* 0x000fc800078ec0ff */
[----:B------:R-:W-:Y:S01]  /*4490*/  LOP3.LUT R0, R0, 0x7f800000, RZ, 0xfc, !PT ;  /* 0x7f80000000007812 */ /* 0x000fe200078efcff */
[----:B------:R-:W-:Y:S06]  /*44a0*/  BRA `(.L_x_56) ;  /* 0x0000000000287947 */ /* 0x000fec0003800000 */
.L_x_54:
[----:B------:R-:W-:Y:S01]  /*44b0*/  LEA R0, R13, R0, 0x17 ;  /* 0x000000000d007211 */ /* 0x000fe200078eb8ff */
[----:B------:R-:W-:Y:S06]  /*44c0*/  BRA `(.L_x_56) ;  /* 0x0000000000207947 */ /* 0x000fec0003800000 */
.L_x_53:
[----:B------:R-:W-:-:S04]  /*44d0*/  LOP3.LUT R0, R17, 0x80000000, R0, 0x48, !PT ;  /* 0x8000000011007812 */ /* 0x000fc800078e4800 */
[----:B------:R-:W-:Y:S01]  /*44e0*/  LOP3.LUT R0, R0, 0x7f800000, RZ, 0xfc, !PT ;  /* 0x7f80000000007812 */ /* 0x000fe200078efcff */
[----:B------:R-:W-:Y:S06]  /*44f0*/  BRA `(.L_x_56) ;  /* 0x0000000000147947 */ /* 0x000fec0003800000 */
.L_x_52:
[----:B------:R-:W-:Y:S01]  /*4500*/  LOP3.LUT R0, R17, 0x80000000, R0, 0x48, !PT ;  /* 0x8000000011007812 */ /* 0x000fe200078e4800 */
[----:B------:R-:W-:Y:S06]  /*4510*/  BRA `(.L_x_56) ;  /* 0x00000000000c7947 */ /* 0x000fec0003800000 */
.L_x_51:
[----:B------:R-:W0:Y:S01]  /*4520*/  MUFU.RSQ R0, -QNAN ;  /* 0xffc0000000007908 */ /* 0x000e220000001400 */
[----:B------:R-:W-:Y:S05]  /*4530*/  BRA `(.L_x_56) ;  /* 0x0000000000047947 */ /* 0x000fea0003800000 */
.L_x_50:
[----:B------:R-:W-:-:S07]  /*4540*/  FADD.FTZ R0, R0, R3 ;  /* 0x0000000300007221 */ /* 0x000fce0000010000 */
.L_x_56:
[----:B------:R-:W-:-:S04]  /*4550*/  HFMA2 R17, -RZ, RZ, 0, 0 ;  /* 0x00000000ff117431 */ /* 0x000fc800000001ff */
[----:B0-----:R-:W-:Y:S05]  /*4560*/  RET.REL.NODEC R16 `(_Z43softmax_cross_entropy_label_matrix_kernel_tI13__nv_bfloat16EvPKT_S3_PS1_Pfii) ;  /* 0xffffffb810a47950 */ /* 0x001fea0003c3ffff */
.L_x_57:
        /* <DEDUP_REMOVED lines=9> */
.L_x_815:


//--------------------- .text._Z43softmax_cross_entropy_label_matrix_kernel_tI6__halfEvPKT_S3_PS1_Pfii --------------------------
	.section	.text._Z43softmax_cross_entropy_label_matrix_kernel_tI6__halfEvPKT_S3_PS1_Pfii,"ax",@progbits
	.align	128
        .global         _Z43softmax_cross_entropy_label_matrix_kernel_tI6__halfEvPKT_S3_PS1_Pfii
        .type           _Z43softmax_cross_entropy_label_matrix_kernel_tI6__halfEvPKT_S3_PS1_Pfii,@function
        .size           _Z43softmax_cross_entropy_label_matrix_kernel_tI6__halfEvPKT_S3_PS1_Pfii,(.L_x_816 - _Z43softmax_cross_entropy_label_matrix_kernel_tI6__halfEvPKT_S3_PS1_Pfii)
        .other          _Z43softmax_cross_entropy_label_matrix_kernel_tI6__halfEvPKT_S3_PS1_Pfii,@"STO_CUDA_ENTRY STV_DEFAULT"
_Z43softmax_cross_entropy_label_matrix_kernel_tI6__halfEvPKT_S3_PS1_Pfii:
.text._Z43softmax_cross_entropy_label_matrix_kernel_tI6__halfEvPKT_S3_PS1_Pfii:
        /* <DEDUP_REMOVED lines=15> */
[----:B--2---:R-:W-:-:S07]  /*00f0*/  HADD2.F32 R0, -RZ, R0.H0_H0 ;  /* 0x20000000ff007230 */ /* 0x004fce0000004100 */
        /* <DEDUP_REMOVED lines=9> */
[----:B------:R-:W-:Y:S02]  /*0190*/  MOV R11, RZ ;  /* 0x000000ff000b7202 */ /* 0x000fe40000000f00 */
[----:B------:R-:W-:Y:S01]  /*01a0*/  IADD3.X R7, PT, PT, RZ, R9, RZ, P0, !PT ;  /* 0x00000009ff077210 */ /* 0x000fe200007fe4ff */
[----:B------:R-:W-:-:S12]  /*01b0*/  UIADD3 UR5, UPT, UPT, -UR5, URZ, URZ ;  /* 0x000000ff05057290 */ /* 0x000fd8000fffe1ff */
.L_x_60:
[----:B------:R-:W2:Y:S04]  /*01c0*/  LDG.E.U16 R24, desc[UR8][R6.64+-0xe] ;  /* 0xfffff20806187981 */ /* 0x000ea8000c1e1500 */
[----:B------:R-:W3:Y:S04]  /*01d0*/  LDG.E.U16 R26, desc[UR8][R6.64+-0xc] ;  /* 0xfffff408061a7981 */ /* 0x000ee8000c1e1500 */
[----:B------:R-:W4:Y:S04]  /*01e0*/  LDG.E.U16 R23, desc[UR8][R6.64+-0xa] ;  /* 0xfffff60806177981 */ /* 0x000f28000c1e1500 */
[----:B------:R-:W5:Y:S04]  /*01f0*/  LDG.E.U16 R21, desc[UR8][R6.64+-0x8] ;  /* 0xfffff80806157981 */ /* 0x000f68000c1e1500 */
[----:B------:R-:W4:Y:S04]  /*0200*/  LDG.E.U16 R22, desc[UR8][R6.64+-0x6] ;  /* 0xfffffa0806167981 */ /* 0x000f28000c1e1500 */
[----:B------:R-:W5:Y:S04]  /*0210*/  LDG.E.U16 R20, desc[UR8][R6.64+-0x4] ;  /* 0xfffffc0806147981 */ /* 0x000f68000c1e1500 */
[----:B------:R-:W5:Y:S04]  /*0220*/  LDG.E.U16 R19, desc[UR8][R6.64+-0x2] ;  /* 0xfffffe0806137981 */ /* 0x000f68000c1e1500 */
[----:B------:R-:W5:Y:S04]  /*0230*/  LDG.E.U16 R18, desc[UR8][R6.64] ;  /* 0x0000000806127981 */ /* 0x000f68000c1e1500 */
[----:B------:R-:W5:Y:S04]  /*0240*/  LDG.E.U16 R17, desc[UR8][R6.64+0x2] ;  /* 0x0000020806117981 */ /* 0x000f68000c1e1500 */
[----:B------:R-:W5:Y:S04]  /*0250*/  LDG.E.U16 R16, desc[UR8][R6.64+0x4] ;  /* 0x0000040806107981 */ /* 0x000f68000c1e1500 */
[----:B------:R-:W5:Y:S04]  /*0260*/  LDG.E.U16 R15, desc[UR8][R6.64+0x6] ;  /* 0x00000608060f7981 */ /* 0x000f68000c1e1500 */
[----:B------:R-:W5:Y:S04]  /*0270*/  LDG.E.U16 R14, desc[UR8][R6.64+0x8] ;  /* 0x00000808060e7981 */ /* 0x000f68000c1e1500 */
[----:B------:R-:W5:Y:S04]  /*0280*/  LDG.E.U16 R13, desc[UR8][R6.64+0xa] ;  /* 0x00000a08060d7981 */ /* 0x000f68000c1e1500 */
[----:B------:R-:W5:Y:S01]  /*0290*/  LDG.E.U16 R12, desc[UR8][R6.64+0xc] ;  /* 0x00000c08060c7981 */ /* 0x000f62000c1e1500 */
[----:B--2---:R-:W-:-:S03]  /*02a0*/  HADD2.F32 R25, -RZ, R24.H0_H0 ;  /* 0x20000018ff197230 */ /* 0x004fc60000004100 */
[----:B------:R-:W2:Y:S02]  /*02b0*/  LDG.E.U16 R24, desc[UR8][R6.64+0xe] ;  /* 0x00000e0806187981 */ /* 0x000ea4000c1e1500 */
[----:B------:R-:W-:-:S04]  /*02c0*/  FSETP.GT.AND P0, PT, R25, R0, PT ;  /* 0x000000001900720b */ /* 0x000fc80003f04000 */
[----:B------:R-:W-:Y:S02]  /*02d0*/  FSEL R25, R25, R0, P0 ;  /* 0x0000000019197208 */ /* 0x000fe40000000000 */
[----:B------:R0:W2:Y:S01]  /*02e0*/  LDG.E.U16 R0, desc[UR8][R6.64+0x10] ;  /* 0x0000100806007981 */ /* 0x0000a2000c1e1500 */
[----:B---3--:R-:W-:Y:S01]  /*02f0*/  HADD2.F32 R26, -RZ, R26.H0_H0 ;  /* 0x2000001aff1a7230 */ /* 0x008fe20000004100 */
[----:B------:R-:W-:Y:S01]  /*0300*/  UIADD3 UR5, UPT, UPT, UR5, 0x10, URZ ;  /* 0x0000001005057890 */ /* 0x000fe2000fffe0ff */
[----:B------:R-:W-:Y:S01]  /*0310*/  IADD3 R11, PT, PT, R11, 0x10, RZ ;  /* 0x000000100b0b7810 */ /* 0x000fe20007ffe0ff */
[----:B----4-:R-:W-:Y:S02]  /*0320*/  HADD2.F32 R22, -RZ, R22.H0_H0 ;  /* 0x20000016ff167230 */ /* 0x010fe40000004100 */
[----:B------:R-:W-:Y:S01]  /*0330*/  FSETP.GT.AND P0, PT, R26, R25, PT ;  /* 0x000000191a00720b */ /* 0x000fe20003f04000 */
[----:B------:R-:W-:-:S03]  /*0340*/  UISETP.NE.AND UP0, UPT, UR5, URZ, UPT ;  /* 0x000000ff0500728c */ /* 0x000fc6000bf05270 */
[----:B------:R-:W-:Y:S01]  /*0350*/  FSEL R25, R26, R25, P0 ;  /* 0x000000191a197208 */ /* 0x000fe20000000000 */
[----:B------:R-:W-:Y:S01]  /*0360*/  HADD2.F32 R26, -RZ, R23.H0_H0 ;  /* 0x20000017ff1a7230 */ /* 0x000fe20000004100 */
[----:B0-----:R-:W-:-:S04]  /*0370*/  IADD3 R6, P1, PT, R6, 0x20, RZ ;  /* 0x0000002006067810 */ /* 0x001fc80007f3e0ff */
[C---:B------:R-:W-:Y:S02]  /*0380*/  FSETP.GT.AND P0, PT, R26.reuse, R25, PT ;  /* 0x000000191a00720b */ /* 0x040fe40003f04000 */
[----:B------:R-:W-:Y:S02]  /*0390*/  IADD3.X R7, PT, PT, RZ, R7, RZ, P1, !PT ;  /* 0x00000007ff077210 */ /* 0x000fe40000ffe4ff */
[----:B------:R-:W-:Y:S01]  /*03a0*/  FSEL R25, R26, R25, P0 ;  /* 0x000000191a197208 */ /* 0x000fe20000000000 */
[----:B-----5:R-:W-:Y:S02]  /*03b0*/  HADD2.F32 R26, -RZ, R21.H0_H0 ;  /* 0x20000015ff1a7230 */ /* 0x020fe40000004100 */
[----:B------:R-:W-:Y:S02]  /*03c0*/  HADD2.F32 R21, -RZ, R20.H0_H0 ;  /* 0x20000014ff157230 */ /* 0x000fe40000004100 */
[----:B------:R-:W-:Y:S01]  /*03d0*/  HADD2.F32 R20, -RZ, R19.H0_H0 ;  /* 0x20000013ff147230 */ /* 0x000fe20000004100 */
[----:B------:R-:W-:Y:S01]  /*03e0*/  FSETP.GT.AND P0, PT, R26, R25, PT ;  /* 0x000000191a00720b */ /* 0x000fe20003f04000 */
[----:B------:R-:W-:-:S02]  /*03f0*/  HADD2.F32 R19, -RZ, R18.H0_H0 ;  /* 0x20000012ff137230 */ /* 0x000fc40000004100 */
[----:B------:R-:W-:Y:S01]  /*0400*/  HADD2.F32 R18, -RZ, R17.H0_H0 ;  /* 0x20000011ff127230 */ /* 0x000fe20000004100 */
[----:B------:R-:W-:Y:S01]  /*0410*/  FSEL R25, R26, R25, P0 ;  /* 0x000000191a197208 */ /* 0x000fe20000000000 */
[----:B------:R-:W-:Y:S02]  /*0420*/  HADD2.F32 R17, -RZ, R16.H0_H0 ;  /* 0x20000010ff117230 */ /* 0x000fe40000004100 */
[----:B------:R-:W-:Y:S01]  /*0430*/  HADD2.F32 R16, -RZ, R15.H0_H0 ;  /* 0x2000000fff107230 */ /* 0x000fe20000004100 */
[CC--:B------:R-:W-:Y:S01]  /*0440*/  FSETP.GT.AND P0, PT, R22.reuse, R25.reuse, PT ;  /* 0x000000191600720b */ /* 0x0c0fe20003f04000 */
[----:B------:R-:W-:Y:S02]  /*0450*/  HADD2.F32 R15, -RZ, R14.H0_H0 ;  /* 0x2000000eff0f7230 */ /* 0x000fe40000004100 */
[----:B------:R-:W-:Y:S01]  /*0460*/  HADD2.F32 R14, -RZ, R13.H0_H0 ;  /* 0x2000000dff0e7230 */ /* 0x000fe20000004100 */
[----:B------:R-:W-:Y:S01]  /*0470*/  FSEL R22, R22, R25, P0 ;  /* 0x0000001916167208 */ /* 0x000fe20000000000 */
[----:B------:R-:W-:-:S03]  /*0480*/  HADD2.F32 R13, -RZ, R12.H0_H0 ;  /* 0x2000000cff0d7230 */ /* 0x000fc60000004100 */
        /* <DEDUP_REMOVED lines=18> */
[----:B--2---:R-:W-:-:S05]  /*05b0*/  HADD2.F32 R24, -RZ, R24.H0_H0 ;  /* 0x20000018ff187230 */ /* 0x004fca0000004100 */
[----:B------:R-:W-:Y:S01]  /*05c0*/  FSETP.GT.AND P0, PT, R24, R13, PT ;  /* 0x0000000d1800720b */ /* 0x000fe20003f04000 */
[----:B------:R-:W-:-:S03]  /*05d0*/  HADD2.F32 R15, -RZ, R0.H0_H0 ;  /* 0x20000000ff0f7230 */ /* 0x000fc60000004100 */
[----:B------:R-:W-:-:S04]  /*05e0*/  FSEL R0, R24, R13, P0 ;  /* 0x0000000d18007208 */ /* 0x000fc80000000000 */
[----:B------:R-:W-:-:S04]  /*05f0*/  FSETP.GT.AND P0, PT, R15, R0, PT ;  /* 0x000000000f00720b */ /* 0x000fc80003f04000 */
[----:B------:R-:W-:Y:S01]  /*0600*/  FSEL R0, R15, R0, P0 ;  /* 0x000000000f007208 */ /* 0x000fe20000000000 */
[----:B------:R-:W-:Y:S08]  /*0610*/  BRA.U UP0, `(.L_x_60) ;  /* 0xfffffff900e87547 */ /* 0x000ff0000b83ffff */
[----:B------:R-:W-:-:S07]  /*0620*/  IADD3 R11, PT, PT, R11, 0x1, RZ ;  /* 0x000000010b0b7810 */ /* 0x000fce0007ffe0ff */
.L_x_59:
        /* <DEDUP_REMOVED lines=15> */
[----:B------:R-:W-:Y:S01]  /*0720*/  IADD3 R11, PT, PT, R11, 0x8, RZ ;  /* 0x000000080b0b7810 */ /* 0x000fe20007ffe0ff */
[----:B--2---:R-:W-:-:S02]  /*0730*/  HADD2.F32 R15, -RZ, R14.H0_H0 ;  /* 0x2000000eff0f7230 */ /* 0x004fc40000004100 */
[----:B---3--:R-:W-:-:S03]  /*0740*/  HADD2.F32 R17, -RZ, R16.H0_H0 ;  /* 0x20000010ff117230 */ /* 0x008fc60000004100 */
[----:B------:R-:W-:-:S04]  /*0750*/  FSETP.GT.AND P0, PT, R15, R0, PT ;  /* 0x000000000f00720b */ /* 0x000fc80003f04000 */
[----:B------:R-:W-:Y:S01]  /*0760*/  FSEL R0, R15, R0, P0 ;  /* 0x000000000f007208 */ /* 0x000fe20000000000 */
[----:B----4-:R-:W-:Y:S02]  /*0770*/  HADD2.F32 R15, -RZ, R18.H0_H0 ;  /* 0x20000012ff0f7230 */ /* 0x010fe40000004100 */
[----:B-----5:R-:W-:Y:S01]  /*0780*/  HADD2.F32 R19, -RZ, R19.H0_H0 ;  /* 0x20000013ff137230 */ /* 0x020fe20000004100 */
[----:B------:R-:W-:Y:S01]  /*0790*/  FSETP.GT.AND P0, PT, R17, R0, PT ;  /* 0x000000001100720b */ /* 0x000fe20003f04000 */
[----:B0-----:R-:W-:-:S03]  /*07a0*/  HADD2.F32 R7, -RZ, R20.H0_H0 ;  /* 0x20000014ff077230 */ /* 0x001fc60000004100 */
[----:B------:R-:W-:Y:S01]  /*07b0*/  FSEL R0, R17, R0, P0 ;  /* 0x0000000011007208 */ /* 0x000fe20000000000 */
[----:B------:R-:W-:-:S03]  /*07c0*/  HADD2.F32 R21, -RZ, R21.H0_H0 ;  /* 0x20000015ff157230 */ /* 0x000fc60000004100 */
[----:B------:R-:W-:-:S04]  /*07d0*/  FSETP.GT.AND P0, PT, R15, R0, PT ;  /* 0x000000000f00720b */ /* 0x000fc80003f04000 */
[----:B------:R-:W-:Y:S01]  /*07e0*/  FSEL R0, R15, R0, P0 ;  /* 0x000000000f007208 */ /* 0x000fe20000000000 */
[----:B------:R-:W-:-:S03]  /*07f0*/  HADD2.F32 R13, -RZ, R13.H0_H0 ;  /* 0x2000000dff0d7230 */ /* 0x000fc60000004100 */
[----:B------:R-:W-:-:S04]  /*0800*/  FSETP.GT.AND P0, PT, R19, R0, PT ;  /* 0x000000001300720b */ /* 0x000fc80003f04000 */
[----:B------:R-:W-:-:S04]  /*0810*/  FSEL R0, R19, R0, P0 ;  /* 0x0000000013007208 */ /* 0x000fc80000000000 */
[----:B------:R-:W-:-:S04]  /*0820*/  FSETP.GT.AND P0, PT, R7, R0, PT ;  /* 0x000000000700720b */ /* 0x000fc80003f04000 */
[----:B------:R-:W-:Y:S01]  /*0830*/  FSEL R0, R7, R0, P0 ;  /* 0x0000000007007208 */ /* 0x000fe20000000000 */
[----:B------:R-:W-:-:S03]  /*0840*/  HADD2.F32 R7, -RZ, R12.H0_H0 ;  /* 0x2000000cff077230 */ /* 0x000fc60000004100 */
[----:B------:R-:W-:-:S04]  /*0850*/  FSETP.GT.AND P0, PT, R21, R0, PT ;  /* 0x000000001500720b */ /* 0x000fc80003f04000 */
[----:B------:R-:W-:-:S04]  /*0860*/  FSEL R0, R21, R0, P0 ;  /* 0x0000000015007208 */ /* 0x000fc80000000000 */
[----:B------:R-:W-:-:S04]  /*0870*/  FSETP.GT.AND P0, PT, R7, R0, PT ;  /* 0x000000000700720b */ /* 0x000fc80003f04000 */
[----:B------:R-:W-:-:S04]  /*0880*/  FSEL R0, R7, R0, P0 ;  /* 0x0000000007007208 */ /* 0x000fc80000000000 */
[----:B------:R-:W-:-:S04]  /*0890*/  FSETP.GT.AND P0, PT, R13, R0, PT ;  /* 0x000000000d00720b */ /* 0x000fc80003f04000 */
[----:B------:R-:W-:-:S09]  /*08a0*/  FSEL R0, R13, R0, P0 ;  /* 0x000000000d007208 */ /* 0x000fd20000000000 */
.L_x_61:
        /* <DEDUP_REMOVED lines=11> */
[----:B--2---:R-:W-:-:S02]  /*0960*/  HADD2.F32 R13, -RZ, R12.H0_H0 ;  /* 0x2000000cff0d7230 */ /* 0x004fc40000004100 */
[----:B---3--:R-:W-:-:S03]  /*0970*/  HADD2.F32 R15, -RZ, R14.H0_H0 ;  /* 0x2000000eff0f7230 */ /* 0x008fc60000004100 */
[----:B------:R-:W-:-:S04]  /*0980*/  FSETP.GT.AND P0, PT, R13, R0, PT ;  /* 0x000000000d00720b */ /* 0x000fc80003f04000 */
[----:B------:R-:W-:Y:S01]  /*0990*/  FSEL R0, R13, R0, P0 ;  /* 0x000000000d007208 */ /* 0x000fe20000000000 */
[----:B----4-:R-:W-:Y:S02]  /*09a0*/  HADD2.F32 R13, -RZ, R16.H0_H0 ;  /* 0x20000010ff0d7230 */ /* 0x010fe40000004100 */
[----:B-----5:R-:W-:Y:S01]  /*09b0*/  HADD2.F32 R17, -RZ, R17.H0_H0 ;  /* 0x20000011ff117230 */ /* 0x020fe20000004100 */
[----:B------:R-:W-:-:S04]  /*09c0*/  FSETP.GT.AND P0, PT, R15, R0, PT ;  /* 0x000000000f00720b */ /* 0x000fc80003f04000 */
[----:B------:R-:W-:-:S04]  /*09d0*/  FSEL R0, R15, R0, P0 ;  /* 0x000000000f007208 */ /* 0x000fc80000000000 */
[----:B------:R-:W-:-:S04]  /*09e0*/  FSETP.GT.AND P0, PT, R13, R0, PT ;  /* 0x000000000d00720b */ /* 0x000fc80003f04000 */
[----:B------:R-:W-:-:S04]  /*09f0*/  FSEL R0, R13, R0, P0 ;  /* 0x000000000d007208 */ /* 0x000fc80000000000 */
[----:B------:R-:W-:-:S04]  /*0a00*/  FSETP.GT.AND P0, PT, R17, R0, PT ;  /* 0x000000001100720b */ /* 0x000fc80003f04000 */
[----:B------:R-:W-:-:S09]  /*0a10*/  FSEL R0, R17, R0, P0 ;  /* 0x0000000011007208 */ /* 0x000fd20000000000 */
.L_x_62:
[----:B------:R-:W-:Y:S05]  /*0a20*/  BRA.U !UP1, `(.L_x_58) ;  /* 0x0000000109407547 */ /* 0x000fea000b800000 */
[----:B------:R-:W0:Y:S01]  /*0a30*/  LDCU.64 UR6, c[0x0][0x380] ;  /* 0x00007000ff0677ac */ /* 0x000e220008000a00 */
[----:B------:R-:W-:Y:S01]  /*0a40*/  IMAD.WIDE.U32 R6, R11, 0x2, R4 ;  /* 0x000000020b067825 */ /* 0x000fe200078e0004 */
[----:B------:R-:W-:Y:S02]  /*0a50*/  UIADD3 UR4, UPT, UPT, -UR4, URZ, URZ ;  /* 0x000000ff04047290 */ /* 0x000fe4000fffe1ff */
[----:B0-----:R-:W-:-:S04]  /*0a60*/  IADD3 R12, P0, PT, R6, UR6, RZ ;  /* 0x00000006060c7c10 */ /* 0x001fc8000ff1e0ff */
[----:B------:R-:W-:-:S09]  /*0a70*/  IADD3.X R13, PT, PT, R7, UR7, RZ, P0, !PT ;  /* 0x00000007070d7c10 */ /* 0x000fd200087fe4ff */
.L_x_63:
[----:B------:R-:W-:Y:S02]  /*0a80*/  MOV R6, R12 ;  /* 0x0000000c00067202 */ /* 0x000fe40000000f00 */
[----:B------:R-:W-:-:S05]  /*0a90*/  MOV R7, R13 ;  /* 0x0000000d00077202 */ /* 0x000fca0000000f00 */
[----:B------:R-:W2:Y:S01]  /*0aa0*/  LDG.E.U16 R6, desc[UR8][R6.64] ;  /* 0x0000000806067981 */ /* 0x000ea2000c1e1500 */
[----:B------:R-:W-:Y:S01]  /*0ab0*/  UIADD3 UR4, UPT, UPT, UR4, 0x1, URZ ;  /* 0x0000000104047890 */ /* 0x000fe2000fffe0ff */
[----:B------:R-:W-:-:S03]  /*0ac0*/  IADD3 R12, P1, PT, R12, 0x2, RZ ;  /* 0x000000020c0c7810 */ /* 0x000fc60007f3e0ff */
[----:B------:R-:W-:Y:S01]  /*0ad0*/  UISETP.NE.AND UP0, UPT, UR4, URZ, UPT ;  /* 0x000000ff0400728c */ /* 0x000fe2000bf05270 */
[----:B------:R-:W-:Y:S01]  /*0ae0*/  IADD3.X R13, PT, PT, RZ, R13, RZ, P1, !PT ;  /* 0x0000000dff0d7210 */ /* 0x000fe20000ffe4ff */
[----:B--2---:R-:W-:-:S05]  /*0af0*/  HADD2.F32 R11, -RZ, R6.H0_H0 ;  /* 0x20000006ff0b7230 */ /* 0x004fca0000004100 */
[----:B------:R-:W-:-:S04]  /*0b00*/  FSETP.GT.AND P0, PT, R11, R0, PT ;  /* 0x000000000b00720b */ /* 0x000fc80003f04000 */
[----:B------:R-:W-:Y:S01]  /*0b10*/  FSEL R0, R11, R0, P0 ;  /* 0x000000000b007208 */ /* 0x000fe20000000000 */
[----:B------:R-:W-:Y:S08]  /*0b20*/  BRA.U UP0, `(.L_x_63) ;  /* 0xfffffffd00d47547 */ /* 0x000ff0000b83ffff */
.L_x_58:
[----:B------:R-:W0:Y:S08]  /*0b30*/  LDC R11, c[0x0][0x3a4] ;  /* 0x0000e900ff0b7b82 */ /* 0x000e300000000800 */
[----:B------:R-:W1:Y:S01]  /*0b40*/  LDC.64 R18, c[0x0][0x390] ;  /* 0x0000e400ff127b82 */ /* 0x000e620000000a00 */
[----:B0-----:R-:W-:Y:S02]  /*0b50*/  ISETP.GE.AND P0, PT, R11, 0x1, PT ;  /* 0x000000010b00780c */ /* 0x001fe40003f06270 */
[----:B-1----:R-:W-:-:S04]  /*0b60*/  LEA R6, P1, R3, R18, 0x1 ;  /* 0x0000001203067211 */ /* 0x002fc800078208ff */
[----:B------:R-:W-:Y:S01]  /*0b70*/  LEA.HI.X R7, R3, R19, R10, 0x1, P1 ;  /* 0x0000001303077211 */ /* 0x000fe200008f0c0a */
[----:B------:R-:W-:-:S06]  /*0b80*/  HFMA2 R3, -RZ, RZ, 0, 0 ;  /* 0x00000000ff037431 */ /* 0x000fcc00000001ff */
[----:B------:R-:W-:Y:S05]  /*0b90*/  @!P0 BRA `(.L_x_64) ;  /* 0x0000001000488947 */ /* 0x000fea0003800000 */
[C---:B------:R-:W-:Y:S02]  /*0ba0*/  ISETP.GE.U32.AND P1, PT, R11.reuse, 0x8, PT ;  /* 0x000000080b00780c */ /* 0x040fe40003f26070 */
[----:B------:R-:W-:Y:S02]  /*0bb0*/  LOP3.LUT R25, R11, 0x7, RZ, 0xc0, !PT ;  /* 0x000000070b197812 */ /* 0x000fe400078ec0ff */
[----:B------:R-:W-:Y:S02]  /*0bc0*/  MOV R3, RZ ;  /* 0x000000ff00037202 */ /* 0x000fe40000000f00 */
[----:B------:R-:W-:Y:S02]  /*0bd0*/  ISETP.NE.AND P0, PT, R25, RZ, PT ;  /* 0x000000ff1900720c */ /* 0x000fe40003f05270 */
[----:B------:R-:W-:-:S05]  /*0be0*/  MOV R15, RZ ;  /* 0x000000ff000f7202 */ /* 0x000fca0000000f00 */
        /* <DEDUP_REMOVED lines=8> */
[----:B0-----:R-:W-:Y:S02]  /*0c70*/  IADD3 R10, P1, PT, R3, UR4, RZ ;  /* 0x00000004030a7c10 */ /* 0x001fe4000ff3e0ff */
[----:B------:R-:W-:Y:S02]  /*0c80*/  MOV R3, RZ ;  /* 0x000000ff00037202 */ /* 0x000fe40000000f00 */
[----:B------:R-:W-:-:S09]  /*0c90*/  IADD3.X R11, PT, PT, R12, UR5, RZ, P1, !PT ;  /* 0x000000050c0b7c10 */ /* 0x000fd20008ffe4ff */
.L_x_66:
[----:B0-----:R-:W2:Y:S01]  /*0ca0*/  LDG.E.U16 R12, desc[UR8][R10.64+-0x8] ;  /* 0xfffff8080a0c7981 */ /* 0x001ea2000c1e1500 */
[----:B------:R-:W-:Y:S01]  /*0cb0*/  HFMA2 R17, -RZ, RZ, 0.96630859375, -0.0022525787353515625 ;  /* 0x3bbb989dff117431 */ /* 0x000fe200000001ff */
[----:B------:R-:W-:Y:S01]  /*0cc0*/  MOV R16, 0x437c0000 ;  /* 0x437c000000107802 */ /* 0x000fe20000000f00 */
[----:B--2---:R-:W-:-:S05]  /*0cd0*/  HADD2.F32 R13, -RZ, R12.H0_H0 ;  /* 0x2000000cff0d7230 */ /* 0x004fca0000004100 */
        /* <DEDUP_REMOVED lines=10> */
[----:B------:R-:W-:-:S04]  /*0d80*/  F2FP.F16.F32.PACK_AB R12, RZ, R20 ;  /* 0x00000014ff0c723e */ /* 0x000fc800000000ff */
[----:B------:R-:W-:Y:S02]  /*0d90*/  PRMT R22, R12, 0x7610, R22 ;  /* 0x000076100c167816 */ /* 0x000fe40000000016 */
[----:B------:R-:W-:-:S05]  /*0da0*/  MOV R12, R18 ;  /* 0x00000012000c7202 */ /* 0x000fca0000000f00 */
[----:B------:R0:W-:Y:S04]  /*0db0*/  STG.E.U16 desc[UR8][R12.64+-0x8], R22 ;  /* 0xfffff8160c007986 */ /* 0x0001e8000c101508 */
[----:B------:R-:W2:Y:S02]  /*0dc0*/  LDG.E.U16 R18, desc[UR8][R10.64+-0x6] ;  /* 0xfffffa080a127981 */ /* 0x000ea4000c1e1500 */
[----:B--2---:R-:W-:-:S05]  /*0dd0*/  HADD2.F32 R19, -RZ, R18.H0_H0 ;  /* 0x20000012ff137230 */ /* 0x004fca0000004100 */
        /* <DEDUP_REMOVED lines=9> */
[----:B------:R-:W-:-:S04]  /*0e70*/  F2FP.F16.F32.PACK_AB R19, RZ, R18 ;  /* 0x00000012ff13723e */ /* 0x000fc800000000ff */
[----:B------:R-:W-:-:S05]  /*0e80*/  PRMT R23, R19, 0x7610, R23 ;  /* 0x0000761013177816 */ /* 0x000fca0000000017 */
[----:B------:R1:W-:Y:S04]  /*0e90*/  STG.E.U16 desc[UR8][R12.64+-0x6], R23 ;  /* 0xfffffa170c007986 */ /* 0x0003e8000c101508 */
[----:B------:R-:W2:Y:S02]  /*0ea0*/  LDG.E.U16 R19, desc[UR8][R10.64+-0x4] ;  /* 0xfffffc080a137981 */ /* 0x000ea4000c1e1500 */
[----:B--2---:R-:W-:-:S05]  /*0eb0*/  HADD2.F32 R19, -RZ, R19.H0_H0 ;  /* 0x20000013ff137230 */ /* 0x004fca0000004100 */
        /* <DEDUP_REMOVED lines=9> */
[----:B------:R-:W-:-:S04]  /*0f50*/  F2FP.F16.F32.PACK_AB R19, RZ, R22 ;  /* 0x00000016ff13723e */ /* 0x000fc800000000ff */
[----:B------:R-:W-:-:S05]  /*0f60*/  PRMT R26, R19, 0x7610, R26 ;  /* 0x00007610131a7816 */ /* 0x000fca000000001a */
[----:B------:R0:W-:Y:S04]  /*0f70*/  STG.E.U16 desc[UR8][R12.64+-0x4], R26 ;  /* 0xfffffc1a0c007986 */ /* 0x0001e8000c101508 */
[----:B------:R-:W2:Y:S02]  /*0f80*/  LDG.E.U16 R19, desc[UR8][R10.64+-0x2] ;  /* 0xfffffe080a137981 */ /* 0x000ea4000c1e1500 */
[----:B--2---:R-:W-:-:S05]  /*0f90*/  HADD2.F32 R19, -RZ, R19.H0_H0 ;  /* 0x20000013ff137230 */ /* 0x004fca0000004100 */
        /* <DEDUP_REMOVED lines=9> */
[----:B------:R-:W-:-:S04]  /*1030*/  F2FP.F16.F32.PACK_AB R19, RZ, R23 ;  /* 0x00000017ff13723e */ /* 0x000fc800000000ff */
[----:B0-----:R-:W-:-:S05]  /*1040*/  PRMT R26, R19, 0x7610, R26 ;  /* 0x00007610131a7816 */ /* 0x001fca000000001a */
[----:B------:R0:W-:Y:S04]  /*1050*/  STG.E.U16 desc[UR8][R12.64+-0x2], R26 ;  /* 0xfffffe1a0c007986 */ /* 0x0001e8000c101508 */
[----:B------:R-:W2:Y:S02]  /*1060*/  LDG.E.U16 R19, desc[UR8][R10.64] ;  /* 0x000000080a137981 */ /* 0x000ea4000c1e1500 */
[----:B--2---:R-:W-:-:S05]  /*1070*/  HADD2.F32 R19, -RZ, R19.H0_H0 ;  /* 0x20000013ff137230 */ /* 0x004fca0000004100 */
[----:B------:R-:W-:-:S04]  /*1080*/  FADD R24, R19, -R0 ;  /* 0x8000000013187221 */ /* 0x000fc80000000000 */
[----:B------:R-:W-:-:S04]  /*1090*/  FFMA.SAT R19, R24, R17, 0.5 ;  /* 0x3f00000018137423 */ /* 0x000fc80000002011 */
[----:B------:R-:W-:-:S04]  /*10a0*/  FFMA.RM R19, R19, R16, 12582913 ;  /* 0x4b40000113137423 */ /* 0x000fc80000004010 */
[C---:B------:R-:W-:Y:S01]  /*10b0*/  FADD R21, R19.reuse, -12583039 ;  /* 0xcb40007f13157421 */ /* 0x040fe20000000000 */
[----:B------:R-:W-:-:S03]  /*10c0*/  SHF.L.U32 R19, R19, 0x17, RZ ;  /* 0x0000001713137819 */ /* 0x000fc600000006ff */
        /* <DEDUP_REMOVED lines=45> */
[----:B------:R-:W-:Y:S02]  /*13a0*/  IADD3.X R11, PT, PT, RZ, R11, RZ, P2, !PT ;  /* 0x0000000bff0b7210 */ /* 0x000fe400017fe4ff */
[----:B------:R-:W-:Y:S01]  /*13b0*/  IADD3.X R19, PT, PT, RZ, R13, RZ, P3, !PT ;  /* 0x0000000dff137210 */ /* 0x000fe20001ffe4ff */
[----:B------:R-:W-:-:S04]  /*13c0*/  FADD R22, R22, R21 ;  /* 0x0000001516167221 */ /* 0x000fc80000000000 */
[----:B------:R-:W-:Y:S01]  /*13d0*/  FADD R3, R22, R3 ;  /* 0x0000000316037221 */ /* 0x000fe20000000000 */
[----:B-1----:R-:W-:-:S05]  /*13e0*/  HADD2.F32 R29, -RZ, R20.H0_H0 ;  /* 0x20000014ff1d7230 */ /* 0x002fca0000004100 */
[----:B------:R-:W-:-:S04]  /*13f0*/  FADD R20, R29, -R0 ;  /* 0x800000001d147221 */ /* 0x000fc80000000000 */
[----:B------:R-:W-:-:S04]  /*1400*/  FFMA.SAT R17, R20, R17, 0.5 ;  /* 0x3f00000014117423 */ /* 0x000fc80000002011 */
[----:B------:R-:W-:-:S04]  /*1410*/  FFMA.RM R17, R17, R16, 12582913 ;  /* 0x4b40000111117423 */ /* 0x000fc80000004010 */
[C---:B------:R-:W-:Y:S01]  /*1420*/  FADD R29, R17.reuse, -12583039 ;  /* 0xcb40007f111d7421 */ /* 0x040fe20000000000 */
[----:B------:R-:W-:-:S03]  /*1430*/  SHF.L.U32 R16, R17, 0x17, RZ ;  /* 0x0000001711107819 */ /* 0x000fc600000006ff */
[----:B------:R-:W-:-:S04]  /*1440*/  FFMA R29, R20, 1.4426950216293334961, -R29 ;  /* 0x3fb8aa3b141d7823 */ /* 0x000fc8000000081d */
[----:B------:R-:W-:-:S06]  /*1450*/  FFMA R29, R20, 1.925963033500011079e-08, R29 ;  /* 0x32a57060141d7823 */ /* 0x000fcc000000001d */
[----:B------:R-:W1:Y:S02]  /*1460*/  MUFU.EX2 R29, R29 ;  /* 0x0000001d001d7308 */ /* 0x000e640000000800 */
[----:B-1----:R-:W-:-:S04]  /*1470*/  FMUL R16, R16, R29 ;  /* 0x0000001d10107220 */ /* 0x002fc80000400000 */
[----:B------:R-:W-:Y:S01]  /*1480*/  FADD R3, R3, R16 ;  /* 0x0000001003037221 */ /* 0x000fe20000000000 */
[----:B------:R-:W-:-:S05]  /*1490*/  F2FP.F16.F32.PACK_AB R17, RZ, R16 ;  /* 0x00000010ff11723e */ /* 0x000fca00000000ff */
[----:B------:R0:W-:Y:S01]  /*14a0*/  STG.E.U16 desc[UR8][R12.64+0x6], R17 ;  /* 0x000006110c007986 */ /* 0x0001e2000c101508 */
[----:B------:R-:W-:Y:S05]  /*14b0*/  @P1 BRA `(.L_x_66) ;  /* 0xfffffff400f81947 */ /* 0x000fea000383ffff */
.L_x_65:
        /* <DEDUP_REMOVED lines=52> */
[----:B------:R-:W2:Y:S01]  /*1800*/  LDG.E.U16 R10, desc[UR8][R10.64+0x6] ;  /* 0x000006080a0a7981 */ /* 0x000ea2000c1e1500 */
[----:B------:R-:W-:Y:S01]  /*1810*/  FADD R18, R3, R18 ;  /* 0x0000001203127221 */ /* 0x000fe20000000000 */
[----:B------:R-:W-:-:S03]  /*1820*/  IADD3 R15, PT, PT, R15, 0x4, RZ ;  /* 0x000000040f0f7810 */ /* 0x000fc60007ffe0ff */
[----:B------:R-:W-:-:S04]  /*1830*/  FADD R18, R18, R17 ;  /* 0x0000001112127221 */ /* 0x000fc80000000000 */
[----:B------:R-:W-:Y:S01]  /*1840*/  FADD R18, R18, R19 ;  /* 0x0000001312127221 */ /* 0x000fe20000000000 */
[----:B--2---:R-:W-:-:S05]  /*1850*/  HADD2.F32 R21, -RZ, R10.H0_H0 ;  /* 0x2000000aff157230 */ /* 0x004fca0000004100 */
        /* <DEDUP_REMOVED lines=10> */
[----:B------:R-:W-:-:S05]  /*1900*/  F2FP.F16.F32.PACK_AB R10, RZ, R23 ;  /* 0x00000017ff0a723e */ /* 0x000fca00000000ff */
[----:B------:R1:W-:Y:S02]  /*1910*/  STG.E.U16 desc[UR8][R12.64+0x6], R10 ;  /* 0x0000060a0c007986 */ /* 0x0003e4000c101508 */
.L_x_67:
[----:B------:R-:W-:Y:S05]  /*1920*/  BRA.U !UP0, `(.L_x_64) ;  /* 0x0000000108e47547 */ /* 0x000fea000b800000 */
[----:B------:R-:W-:Y:S02]  /*1930*/  UISETP.NE.AND UP0, UPT, UR5, 0x1, UPT ;  /* 0x000000010500788c */ /* 0x000fe4000bf05270 */
[----:B------:R-:W-:-:S04]  /*1940*/  ULOP3.LUT UR4, UR4, 0x1, URZ, 0xc0, !UPT ;  /* 0x0000000104047892 */ /* 0x000fc8000f8ec0ff */
[----:B------:R-:W-:-:S03]  /*1950*/  UISETP.NE.U32.AND UP1, UPT, UR4, 0x1, UPT ;  /* 0x000000010400788c */ /* 0x000fc6000bf25070 */
[----:B------:R-:W-:Y:S08]  /*1960*/  BRA.U !UP0, `(.L_x_68) ;  /* 0x0000000108887547 */ /* 0x000ff0000b800000 */
[----:B-1----:R-:W-:-:S05]  /*1970*/  IMAD.WIDE.U32 R10, R15, 0x2, R8 ;  /* 0x000000020f0a7825 */ /* 0x002fca00078e0008 */
        /* <DEDUP_REMOVED lines=17> */
[----:B------:R-:W3:Y:S01]  /*1a90*/  LDG.E.U16 R10, desc[UR8][R10.64+0x2] ;  /* 0x000002080a0a7981 */ /* 0x000ee2000c1e1500 */
[----:B------:R-:W-:Y:S01]  /*1aa0*/  FADD R3, R3, R18 ;  /* 0x0000001203037221 */ /* 0x000fe20000000000 */
[----:B------:R-:W-:Y:S01]  /*1ab0*/  IADD3 R15, PT, PT, R15, 0x2, RZ ;  /* 0x000000020f0f7810 */ /* 0x000fe20007ffe0ff */
[----:B---3--:R-:W-:-:S05]  /*1ac0*/  HADD2.F32 R17, -RZ, R10.H0_H0 ;  /* 0x2000000aff117230 */ /* 0x008fca0000004100 */
        /* <DEDUP_REMOVED lines=12> */
.L_x_68:
[----:B------:R-:W-:Y:S05]  /*1b90*/  BRA.U UP1, `(.L_x_64) ;  /* 0x0000000101487547 */ /* 0x000fea000b800000 */
[----:B------:R-:W-:-:S06]  /*1ba0*/  IMAD.WIDE.U32 R8, R15, 0x2, R8 ;  /* 0x000000020f087825 */ /* 0x000fcc00078e0008 */
[----:B------:R-:W3:Y:S01]  /*1bb0*/  LDG.E.U16 R8, desc[UR8][R8.64] ;  /* 0x0000000808087981 */ /* 0x000ee2000c1e1500 */
[----:B-12---:R-:W-:Y:S01]  /*1bc0*/  HFMA2 R10, -RZ, RZ, 0.96630859375, -0.0022525787353515625 ;  /* 0x3bbb989dff0a7431 */ /* 0x006fe200000001ff */
[----:B0-----:R-:W-:Y:S01]  /*1bd0*/  MOV R13, 0x437c0000 ;  /* 0x437c0000000d7802 */ /* 0x001fe20000000f00 */
[----:B---3--:R-:W-:Y:S02]  /*1be0*/  HADD2.F32 R11, -RZ, R8.H0_H0 ;  /* 0x20000008ff0b7230 */ /* 0x008fe40000004100 */
        /* <DEDUP_REMOVED lines=11> */
[----:B------:R-:W-:-:S05]  /*1ca0*/  F2FP.F16.F32.PACK_AB R11, RZ, R0 ;  /* 0x00000000ff0b723e */ /* 0x000fca00000000ff */
[----:B------:R3:W-:Y:S02]  /*1cb0*/  STG.E.U16 desc[UR8][R8.64], R11 ;  /* 0x0000000b08007986 */ /* 0x0007e4000c101508 */
.L_x_64:
        /* <DEDUP_REMOVED lines=8> */
[----:B------:R-:W-:-:S04]  /*1d40*/  LOP3.LUT R11, R8, 0x7ffffff0, RZ, 0xc0, !PT ;  /* 0x7ffffff0080b7812 */ /* 0x000fc800078ec0ff */
[----:B------:R-:W-:Y:S02]  /*1d50*/  IADD3 R10, PT, PT, -R11, RZ, RZ ;  /* 0x000000ff0b0a7210 */ /* 0x000fe40007ffe1ff */
[----:B0-----:R-:W-:-:S04]  /*1d60*/  IADD3 R0, P0, PT, R4, UR4, RZ ;  /* 0x0000000404007c10 */ /* 0x001fc8000ff1e0ff */
[----:B------:R-:W-:-:S04]  /*1d70*/  IADD3 R0, P1, PT, R0, 0x10, RZ ;  /* 0x0000001000007810 */ /* 0x000fc80007f3e0ff */
[----:B------:R-:W-:-:S09]  /*1d80*/  IADD3.X R13, PT, PT, RZ, UR5, R5, P1, P0 ;  /* 0x00000005ff0d7c10 */ /* 0x000fd20008fe0405 */
.L_x_87:
        /* <DEDUP_REMOVED lines=8> */
[----:B--2---:R-:W-:-:S04]  /*1e10*/  HADD2.F32 R0, -RZ, R0.H0_H0 ;  /* 0x20000000ff007230 */ /* 0x004fc80000004100 */
[----:B------:R-:W0:Y:S01]  /*1e20*/  FCHK P0, R0, R3 ;  /* 0x0000000300007302 */ /* 0x000e220000000000 */
[----:B------:R-:W-:-:S04]  /*1e30*/  FFMA R14, R0, R13, RZ ;  /* 0x0000000d000e7223 */ /* 0x000fc800000000ff */
[----:B------:R-:W-:-:S04]  /*1e40*/  FFMA R15, R14, -R3, R0 ;  /* 0x800000030e0f7223 */ /* 0x000fc80000000000 */
[----:B------:R-:W-:Y:S01]  /*1e50*/  FFMA R13, R13, R15, R14 ;  /* 0x0000000f0d0d7223 */ /* 0x000fe2000000000e */
[----:B0-----:R-:W-:Y:S06]  /*1e60*/  @!P0 BRA `(.L_x_71) ;  /* 0x00000000000c8947 */ /* 0x001fec0003800000 */
[----:B------:R-:W-:-:S07]  /*1e70*/  MOV R16, 0x1e90 ;  /* 0x00001e9000107802 */ /* 0x000fce0000000f00 */
[----:B------:R-:W-:Y:S05]  /*1e80*/  CALL.REL.NOINC `($__internal_1_$__cuda_sm3x_div_rn_noftz_f32_slowpath) ;  /* 0x00000020002c7944 */ /* 0x000fea0003c00000 */
[----:B------:R-:W-:-:S07]  /*1e90*/  MOV R13, R0 ;  /* 0x00000000000d7202 */ /* 0x000fce0000000f00 */
.L_x_71:
[----:B------:R-:W2:Y:S01]  /*1ea0*/  LDG.E.U16 R0, desc[UR8][R8.64+-0xe] ;  /* 0xfffff20808007981 */ /* 0x000ea2000c1e1500 */
[----:B------:R-:W0:Y:S01]  /*1eb0*/  MUFU.RCP R14, R3 ;  /* 0x00000003000e7308 */ /* 0x000e220000001000 */
[----:B------:R-:W-:-:S04]  /*1ec0*/  F2FP.F16.F32.PACK_AB R13, RZ, R13 ;  /* 0x0000000dff0d723e */ /* 0x000fc800000000ff */
[----:B------:R-:W-:-:S05]  /*1ed0*/  PRMT R15, R13, 0x7610, R15 ;  /* 0x000076100d0f7816 */ /* 0x000fca000000000f */
[----:B------:R1:W-:Y:S01]  /*1ee0*/  STG.E.U16 desc[UR8][R8.64+-0x10], R15 ;  /* 0xfffff00f08007986 */ /* 0x0003e2000c101508 */
[----:B0-----:R-:W-:Y:S01]  /*1ef0*/  FFMA R13, R14, -R3, 1 ;  /* 0x3f8000000e0d7423 */ /* 0x001fe20000000803 */
[----:B--2---:R-:W-:-:S03]  /*1f00*/  HADD2.F32 R16, -RZ, R0.H0_H0 ;  /* 0x20000000ff107230 */ /* 0x004fc60000004100 */
        /* <DEDUP_REMOVED lines=8> */
[----:B------:R-:W-:Y:S05]  /*1f90*/  CALL.REL.NOINC `($__internal_1_$__cuda_sm3x_div_rn_noftz_f32_slowpath) ;  /* 0x0000001c00e87944 */ /* 0x000fea0003c00000 */
.L_x_72:
[----:B------:R-:W2:Y:S01]  /*1fa0*/  LDG.E.U16 R13, desc[UR8][R8.64+-0xc] ;  /* 0xfffff408080d7981 */ /* 0x000ea2000c1e1500 */
[----:B------:R-:W0:Y:S01]  /*1fb0*/  MUFU.RCP R14, R3 ;  /* 0x00000003000e7308 */ /* 0x000e220000001000 */
[----:B------:R-:W-:-:S04]  /*1fc0*/  F2FP.F16.F32.PACK_AB R0, RZ, R0 ;  /* 0x00000000ff00723e */ /* 0x000fc800000000ff */
[----:B------:R-:W-:-:S05]  /*1fd0*/  PRMT R17, R0, 0x7610, R17 ;  /* 0x0000761000117816 */ /* 0x000fca0000000011 */
[----:B------:R1:W-:Y:S01]  /*1fe0*/  STG.E.U16 desc[UR8][R8.64+-0xe], R17 ;  /* 0xfffff21108007986 */ /* 0x0003e2000c101508 */
[----:B0-----:R-:W-:-:S04]  /*1ff0*/  FFMA R15, R14, -R3, 1 ;  /* 0x3f8000000e0f7423 */ /* 0x001fc80000000803 */
[----:B------:R-:W-:Y:S01]  /*2000*/  FFMA R0, R14, R15, R14 ;  /* 0x0000000f0e007223 */ /* 0x000fe2000000000e */
[----:B--2---:R-:W-:-:S04]  /*2010*/  HADD2.F32 R16, -RZ, R13.H0_H0 ;  /* 0x2000000dff107230 */ /* 0x004fc80000004100 */
[----:B------:R-:W0:Y:S01]  /*2020*/  FCHK P0, R16, R3 ;  /* 0x0000000310007302 */ /* 0x000e220000000000 */
[----:B------:R-:W-:-:S04]  /*2030*/  FFMA R13, R0, R16, RZ ;  /* 0x00000010000d7223 */ /* 0x000fc800000000ff */
[----:B------:R-:W-:-:S04]  /*2040*/  FFMA R14, R13, -R3, R16 ;  /* 0x800000030d0e7223 */ /* 0x000fc80000000010 */
[----:B------:R-:W-:Y:S01]  /*2050*/  FFMA R0, R0, R14, R13 ;  /* 0x0000000e00007223 */ /* 0x000fe2000000000d */
[----:B01----:R-:W-:Y:S06]  /*2060*/  @!P0 BRA `(.L_x_73) ;  /* 0x00000000000c8947 */ /* 0x003fec0003800000 */
[----:B------:R-:W-:Y:S02]  /*2070*/  MOV R0, R16 ;  /* 0x0000001000007202 */ /* 0x000fe40000000f00 */
[----:B------:R-:W-:-:S07]  /*2080*/  MOV R16, 0x20a0 ;  /* 0x000020a000107802 */ /* 0x000fce0000000f00 */
[----:B------:R-:W-:Y:S05]  /*2090*/  CALL.REL.NOINC `($__internal_1_$__cuda_sm3x_div_rn_noftz_f32_slowpath) ;  /* 0x0000001c00a87944 */ /* 0x000fea0003c00000 */
.L_x_73:
        /* <DEDUP_REMOVED lines=16> */
.L_x_74:
        /* <DEDUP_REMOVED lines=16> */
.L_x_75:
        /* <DEDUP_REMOVED lines=16> */
.L_x_76:
        /* <DEDUP_REMOVED lines=16> */
.L_x_77:
        /* <DEDUP_REMOVED lines=16> */
.L_x_78:
        /* <DEDUP_REMOVED lines=16> */
.L_x_79:
        /* <DEDUP_REMOVED lines=16> */
.L_x_80:
        /* <DEDUP_REMOVED lines=16> */
.L_x_81:
        /* <DEDUP_REMOVED lines=16> */
.L_x_82:
        /* <DEDUP_REMOVED lines=16> */
.L_x_83:
        /* <DEDUP_REMOVED lines=16> */
.L_x_84:
        /* <DEDUP_REMOVED lines=16> */
.L_x_85:
        /* <DEDUP_REMOVED lines=16> */
.L_x_86:
[----:B------:R-:W-:-:S04]  /*2da0*/  F2FP.F16.F32.PACK_AB R0, RZ, R0 ;  /* 0x00000000ff00723e */ /* 0x000fc800000000ff */
[----:B------:R-:W-:Y:S02]  /*2db0*/  PRMT R14, R0, 0x7610, R14 ;  /* 0x00007610000e7816 */ /* 0x000fe4000000000e */
[----:B------:R-:W-:-:S03]  /*2dc0*/  IADD3 R0, P0, PT, R8, 0x20, RZ ;  /* 0x0000002008007810 */ /* 0x000fc60007f1e0ff */
[----:B------:R0:W-:Y:S01]  /*2dd0*/  STG.E.U16 desc[UR8][R8.64+0xe], R14 ;  /* 0x00000e0e08007986 */ /* 0x0001e2000c101508 */
[----:B------:R-:W-:Y:S01]  /*2de0*/  IADD3.X R13, PT, PT, RZ, R9, RZ, P0, !PT ;  /* 0x00000009ff0d7210 */ /* 0x000fe200007fe4ff */
[----:B------:R-:W-:Y:S08]  /*2df0*/  @P2 BRA `(.L_x_87) ;  /* 0xffffffec00e42947 */ /* 0x000ff0000383ffff */
.L_x_70:
        /* <DEDUP_REMOVED lines=10> */
[----:B--2---:R-:W-:-:S03]  /*2ea0*/  HADD2.F32 R15, -RZ, R0.H0_H0 ;  /* 0x20000000ff0f7230 */ /* 0x004fc60000004100 */
        /* <DEDUP_REMOVED lines=8> */
[----:B------:R-:W-:Y:S05]  /*2f30*/  CALL.REL.NOINC `($__internal_1_$__cuda_sm3x_div_rn_noftz_f32_slowpath) ;  /* 0x0000001000007944 */ /* 0x000fea0003c00000 */
.L_x_89:
        /* <DEDUP_REMOVED lines=16> */
.L_x_90:
        /* <DEDUP_REMOVED lines=16> */
.L_x_91:
        /* <DEDUP_REMOVED lines=16> */
.L_x_92:
        /* <DEDUP_REMOVED lines=16> */
.L_x_93:
        /* <DEDUP_REMOVED lines=16> */
.L_x_94:
        /* <DEDUP_REMOVED lines=16> */
.L_x_95:
        /* <DEDUP_REMOVED lines=16> */
.L_x_96:
[----:B------:R-:W-:Y:S02]  /*3640*/  F2FP.F16.F32.PACK_AB R0, RZ, R0 ;  /* 0x00000000ff00723e */ /* 0x000fe400000000ff */
[----:B------:R-:W-:-:S03]  /*3650*/  IADD3 R11, PT, PT, R11, 0x8, RZ ;  /* 0x000000080b0b7810 */ /* 0x000fc60007ffe0ff */
[----:B------:R1:W-:Y:S04]  /*3660*/  STG.E.U16 desc[UR8][R8.64+0xe], R0 ;  /* 0x00000e0008007986 */ /* 0x0003e8000c101508 */
.L_x_88:
        /* <DEDUP_REMOVED lines=20> */
.L_x_98:
        /* <DEDUP_REMOVED lines=16> */
.L_x_99:
        /* <DEDUP_REMOVED lines=16> */
.L_x_100:
        /* <DEDUP_REMOVED lines=16> */
.L_x_101:
[----:B------:R-:W-:Y:S02]  /*3ab0*/  F2FP.F16.F32.PACK_AB R0, RZ, R0 ;  /* 0x00000000ff00723e */ /* 0x000fe400000000ff */
[----:B------:R-:W-:-:S03]  /*3ac0*/  IADD3 R11, PT, PT, R11, 0x4, RZ ;  /* 0x000000040b0b7810 */ /* 0x000fc60007ffe0ff */
[----:B------:R2:W-:Y:S04]  /*3ad0*/  STG.E.U16 desc[UR8][R8.64+0x6], R0 ;  /* 0x0000060008007986 */ /* 0x0005e8000c101508 */
.L_x_97:
[----:B------:R-:W-:-:S09]  /*3ae0*/  UISETP.NE.AND UP0, UPT, UR5, URZ, UPT ;  /* 0x000000ff0500728c */ /* 0x000fd2000bf05270 */
[----:B------:R-:W-:Y:S05]  /*3af0*/  BRA.U !UP0, `(.L_x_69) ;  /* 0x0000000108707547 */ /* 0x000fea000b800000 */
[----:B------:R-:W1:Y:S01]  /*3b00*/  LDCU.64 UR6, c[0x0][0x390] ;  /* 0x00007200ff0677ac */ /* 0x000e620008000a00 */
[----:B------:R-:W-:-:S03]  /*3b10*/  IMAD.WIDE.U32 R4, R11, 0x2, R4 ;  /* 0x000000020b047825 */ /* 0x000fc600078e0004 */
[----:B-12---:R-:W-:Y:S01]  /*3b20*/  IADD3 R0, P0, PT, R4, UR6, RZ ;  /* 0x0000000604007c10 */ /* 0x006fe2000ff1e0ff */
[----:B------:R-:W-:-:S03]  /*3b30*/  UIADD3 UR6, UPT, UPT, -UR5, URZ, URZ ;  /* 0x000000ff05067290 */ /* 0x000fc6000fffe1ff */
[----:B0-----:R-:W-:-:S09]  /*3b40*/  IADD3.X R9, PT, PT, R5, UR7, RZ, P0, !PT ;  /* 0x0000000705097c10 */ /* 0x001fd200087fe4ff */
.L_x_103:
[----:B---3--:R-:W-:Y:S02]  /*3b50*/  MOV R4, R0 ;  /* 0x0000000000047202 */ /* 0x008fe40000000f00 */
[----:B------:R-:W-:-:S05]  /*3b60*/  MOV R5, R9 ;  /* 0x0000000900057202 */ /* 0x000fca0000000f00 */
[----:B------:R-:W2:Y:S01]  /*3b70*/  LDG.E.U16 R0, desc[UR8][R4.64] ;  /* 0x0000000804007981 */ /* 0x000ea2000c1e1500 */
[----:B------:R-:W0:Y:S01]  /*3b80*/  MUFU.RCP R8, R3 ;  /* 0x0000000300087308 */ /* 0x000e220000001000 */
[----:B------:R-:W-:-:S04]  /*3b90*/  UIADD3 UR6, UPT, UPT, UR6, 0x1, URZ ;  /* 0x0000000106067890 */ /* 0x000fc8000fffe0ff */
[----:B------:R-:W-:Y:S01]  /*3ba0*/  UISETP.NE.AND UP0, UPT, UR6, URZ, UPT ;  /* 0x000000ff0600728c */ /* 0x000fe2000bf05270 */
[----:B0-----:R-:W-:Y:S01]  /*3bb0*/  FFMA R9, R8, -R3, 1 ;  /* 0x3f80000008097423 */ /* 0x001fe20000000803 */
[----:B--2---:R-:W-:-:S03]  /*3bc0*/  HADD2.F32 R11, -RZ, R0.H0_H0 ;  /* 0x20000000ff0b7230 */ /* 0x004fc60000004100 */
[----:B------:R-:W-:Y:S01]  /*3bd0*/  FFMA R0, R8, R9, R8 ;  /* 0x0000000908007223 */ /* 0x000fe20000000008 */
[----:B------:R-:W0:Y:S03]  /*3be0*/  FCHK P0, R11, R3 ;  /* 0x000000030b007302 */ /* 0x000e260000000000 */
[----:B------:R-:W-:-:S04]  /*3bf0*/  FFMA R8, R0, R11, RZ ;  /* 0x0000000b00087223 */ /* 0x000fc800000000ff */
[----:B------:R-:W-:-:S04]  /*3c00*/  FFMA R9, R8, -R3, R11 ;  /* 0x8000000308097223 */ /* 0x000fc8000000000b */
[----:B------:R-:W-:Y:S01]  /*3c10*/  FFMA R0, R0, R9, R8 ;  /* 0x0000000900007223 */ /* 0x000fe20000000008 */
[----:B0-----:R-:W-:Y:S06]  /*3c20*/  @!P0 BRA `(.L_x_102) ;  /* 0x00000000000c8947 */ /* 0x001fec0003800000 */
[----:B------:R-:W-:Y:S02]  /*3c30*/  MOV R0, R11 ;  /* 0x0000000b00007202 */ /* 0x000fe40000000f00 */
[----:B------:R-:W-:-:S07]  /*3c40*/  MOV R16, 0x3c60 ;  /* 0x00003c6000107802 */ /* 0x000fce0000000f00 */
[----:B------:R-:W-:Y:S05]  /*3c50*/  CALL.REL.NOINC `($__internal_1_$__cuda_sm3x_div_rn_noftz_f32_slowpath) ;  /* 0x0000000000b87944 */ /* 0x000fea0003c00000 */
.L_x_102:
[----:B------:R-:W-:-:S04]  /*3c60*/  F2FP.F16.F32.PACK_AB R0, RZ, R0 ;  /* 0x00000000ff00723e */ /* 0x000fc800000000ff */
[----:B------:R-:W-:Y:S02]  /*3c70*/  PRMT R8, R0, 0x7610, R8 ;  /* 0x0000761000087816 */ /* 0x000fe40000000008 */
[----:B------:R-:W-:-:S03]  /*3c80*/  IADD3 R0, P0, PT, R4, 0x2, RZ ;  /* 0x0000000204007810 */ /* 0x000fc60007f1e0ff */
[----:B------:R3:W-:Y:S01]  /*3c90*/  STG.E.U16 desc[UR8][R4.64], R8 ;  /* 0x0000000804007986 */ /* 0x0007e2000c101508 */
[----:B------:R-:W-:Y:S01]  /*3ca0*/  IADD3.X R9, PT, PT, RZ, R5, RZ, P0, !PT ;  /* 0x00000005ff097210 */ /* 0x000fe200007fe4ff */
[----:B------:R-:W-:Y:S08]  /*3cb0*/  BRA.U UP0, `(.L_x_103) ;  /* 0xfffffffd00a47547 */ /* 0x000ff0000b83ffff */
.L_x_69:
[----:B---3--:R-:W3:Y:S01]  /*3cc0*/  LDC.64 R4, c[0x0][0x388] ;  /* 0x0000e200ff047b82 */ /* 0x008ee20000000a00 */
[----:B------:R-:W4:Y:S01]  /*3cd0*/  LDCU UR7, c[0x0][0x3a4] ;  /* 0x00007480ff0777ac */ /* 0x000f220008000800 */
[----:B---3--:R-:W-:-:S06]  /*3ce0*/  IMAD.WIDE.U32 R2, R2, 0x2, R4 ;  /* 0x0000000202027825 */ /* 0x008fcc00078e0004 */
[----:B------:R-:W3:Y:S02]  /*3cf0*/  LDG.E.U16 R2, desc[UR8][R2.64] ;  /* 0x0000000802027981 */ /* 0x000ee4000c1e1500 */
[----:B---3--:R-:W4:Y:S02]  /*3d00*/  F2I.F16.TRUNC.NTZ R5, R2 ;  /* 0x0000000200057305 */ /* 0x008f24000010f100 */
[----:B----4-:R-:W-:-:S04]  /*3d10*/  ISETP.GE.AND P0, PT, R5, UR7, PT ;  /* 0x0000000705007c0c */ /* 0x010fc8000bf06270 */
[----:B------:R-:W-:-:S13]  /*3d20*/  ISETP.LT.OR P0, PT, R5, RZ, P0 ;  /* 0x000000ff0500720c */ /* 0x000fda0000701670 */
[----:B------:R-:W-:Y:S05]  /*3d30*/  @P0 EXIT ;  /* 0x000000000000094d */ /* 0x000fea0003800000 */
[----:B------:R-:W-:-:S05]  /*3d40*/  IMAD.WIDE.U32 R6, R5, 0x2, R6 ;  /* 0x0000000205067825 */ /* 0x000fca00078e0006 */
[----:B-12---:R-:W2:Y:S01]  /*3d50*/  LDG.E.U16 R0, desc[UR8][R6.64] ;  /* 0x0000000806007981 */ /* 0x006ea2000c1e1500 */
[----:B------:R-:W-:Y:S02]  /*3d60*/  HFMA2 R3, -RZ, RZ, 1.5048828125, 33.21875 ;  /* 0x3e055027ff037431 */ /* 0x000fe400000001ff */
[----:B--2---:R-:W-:-:S05]  /*3d70*/  HADD2.F32 R4, -RZ, R0.H0_H0 ;  /* 0x20000000ff047230 */ /* 0x004fca0000004100 */
[C---:B------:R-:W-:Y:S01]  /*3d80*/  FMNMX R5, R4.reuse, 1.0000000036274937255e-15, !PT ;  /* 0x26901d7d04057809 */ /* 0x040fe20007800000 */
[----:B------:R-:W-:-:S03]  /*3d90*/  FADD R4, R4, -1 ;  /* 0xbf80000004047421 */ /* 0x000fc60000000000 */
[C---:B------:R-:W-:Y:S02]  /*3da0*/  IADD3 R0, PT, PT, R5.reuse, -0x3f2aaaab, RZ ;  /* 0xc0d5555505007810 */ /* 0x040fe40007ffe0ff */
[C---:B------:R-:W-:Y:S02]  /*3db0*/  ISETP.GT.U32.AND P0, PT, R5.reuse, 0x7f7fffff, PT ;  /* 0x7f7fffff0500780c */ /* 0x040fe40003f04070 */
[----:B------:R-:W-:Y:S02]  /*3dc0*/  LOP3.LUT R0, R0, 0xff800000, RZ, 0xc0, !PT ;  /* 0xff80000000007812 */ /* 0x000fe400078ec0ff */
[----:B------:R-:W-:Y:S02]  /*3dd0*/  F2FP.F16.F32.PACK_AB R4, RZ, R4 ;  /* 0x00000004ff04723e */ /* 0x000fe400000000ff */
[-C--:B------:R-:W-:Y:S02]  /*3de0*/  IADD3 R2, PT, PT, R5, -R0.reuse, RZ ;  /* 0x8000000005027210 */ /* 0x080fe40007ffe0ff */
[----:B------:R-:W-:Y:S01]  /*3df0*/  I2FP.F32.S32 R0, R0 ;  /* 0x0000000000007245 */ /* 0x000fe20000201400 */
[----:B------:R-:W-:Y:S02]  /*3e00*/  STG.E.U16 desc[UR8][R6.64], R4 ;  /* 0x0000000406007986 */ /* 0x000fe4000c101508 */
[----:B0-----:R-:W-:-:S02]  /*3e10*/  FADD R8, R2, -1 ;  /* 0xbf80000002087421 */ /* 0x001fc40000000000 */
        /* <DEDUP_REMOVED lines=12> */
[----:B------:R-:W-:-:S03]  /*3ee0*/  MOV R8, 0x7f800000 ;  /* 0x7f80000000087802 */ /* 0x000fc60000000f00 */
[----:B------:R-:W-:Y:S02]  /*3ef0*/  FFMA R0, R0, 0.69314718246459960938, R9 ;  /* 0x3f31721800007823 */ /* 0x000fe40000000009 */
[----:B------:R-:W-:-:S04]  /*3f00*/  @P0 FFMA R0, R5, R8, +INF ;  /* 0x7f80000005000423 */ /* 0x000fc80000000008 */
[----:B------:R-:W-:-:S05]  /*3f10*/  FADD R5, -R0, -RZ ;  /* 0x800000ff00057221 */ /* 0x000fca0000000100 */
[----:B0-----:R-:W-:Y:S01]  /*3f20*/  REDG.E.ADD.F32.FTZ.RN.STRONG.GPU desc[UR8][R2.64], R5 ;  /* 0x00000005020079a6 */ /* 0x001fe2000c12f308 */
[----:B------:R-:W-:Y:S05]  /*3f30*/  EXIT ;  /* 0x000000000000794d */ /* 0x000fea0003800000 */
        .weak           $__internal_1_$__cuda_sm3x_div_rn_noftz_f32_slowpath
        .type           $__internal_1_$__cuda_sm3x_div_rn_noftz_f32_slowpath,@function
        .size           $__internal_1_$__cuda_sm3x_div_rn_noftz_f32_slowpath,(.L_x_816 - $__internal_1_$__cuda_sm3x_div_rn_noftz_f32_slowpath)
$__internal_1_$__cuda_sm3x_div_rn_noftz_f32_slowpath:
[----:B------:R-:W-:Y:S02]  /*3f40*/  SHF.R.U32.HI R14, RZ, 0x17, R3 ;  /* 0x00000017ff0e7819 */ /* 0x000fe40000011603 */
[----:B------:R-:W-:Y:S02]  /*3f50*/  SHF.R.U32.HI R15, RZ, 0x17, R0 ;  /* 0x00000017ff0f7819 */ /* 0x000fe40000011600 */
[----:B------:R-:W-:Y:S02]  /*3f60*/  LOP3.LUT R14, R14, 0xff, RZ, 0xc0, !PT ;  /* 0x000000ff0e0e7812 */ /* 0x000fe400078ec0ff */
[----:B------:R-:W-:Y:S02]  /*3f70*/  LOP3.LUT R15, R15, 0xff, RZ, 0xc0, !PT ;  /* 0x000000ff0f0f7812 */ /* 0x000fe400078ec0ff */
[----:B------:R-:W-:Y:S02]  /*3f80*/  IADD3 R19, PT, PT, R14, -0x1, RZ ;  /* 0xffffffff0e137810 */ /* 0x000fe40007ffe0ff */
[----:B------:R-:W-:-:S02]  /*3f90*/  IADD3 R18, PT, PT, R15, -0x1, RZ ;  /* 0xffffffff0f127810 */ /* 0x000fc40007ffe0ff */
[----:B------:R-:W-:Y:S02]  /*3fa0*/  ISETP.GT.U32.AND P0, PT, R19, 0xfd, PT ;  /* 0x000000fd1300780c */ /* 0x000fe40003f04070 */
[----:B------:R-:W-:Y:S02]  /*3fb0*/  MOV R17, R3 ;  /* 0x0000000300117202 */ /* 0x000fe40000000f00 */
        /* <DEDUP_REMOVED lines=22> */
[----:B------:R-:W-:Y:S01]  /*4120*/  @!P0 FFMA R0, R0, 1.84467440737095516160e+19, RZ ;  /* 0x5f80000000008823 */ /* 0x000fe200000000ff */
[----:B------:R-:W-:Y:S01]  /*4130*/  @!P0 MOV R13, 0xffffffc0 ;  /* 0xffffffc0000d8802 */ /* 0x000fe20000000f00 */
[----:B------:R-:W-:-:S03]  /*4140*/  @!P1 FFMA R17, R3, 1.84467440737095516160e+19, RZ ;  /* 0x5f80000003119823 */ /* 0x000fc600000000ff */
[----:B------:R-:W-:-:S07]  /*4150*/  @!P1 IADD3 R13, PT, PT, R13, 0x40, RZ ;  /* 0x000000400d0d9810 */ /* 0x000fce0007ffe0ff */
.L_x_104:
[----:B------:R-:W-:Y:S02]  /*4160*/  LEA R18, R14, 0xc0800000, 0x17 ;  /* 0xc08000000e127811 */ /* 0x000fe400078eb8ff */
[----:B------:R-:W-:Y:S02]  /*4170*/  IADD3 R15, PT, PT, R15, -0x7f, RZ ;  /* 0xffffff810f0f7810 */ /* 0x000fe40007ffe0ff */
[----:B------:R-:W-:-:S03]  /*4180*/  IADD3 R20, PT, PT, -R18, R17, RZ ;  /* 0x0000001112147210 */ /* 0x000fc60007ffe1ff */
[C---:B------:R-:W-:Y:S01]  /*4190*/  IMAD R0, R15.reuse, -0x800000, R0 ;  /* 0xff8000000f007824 */ /* 0x040fe200078e0200 */
        /* <DEDUP_REMOVED lines=13> */
[----:B------:R-:W-:-:S04]  /*4270*/  IADD3 R14, PT, PT, R14, R13, RZ ;  /* 0x0000000d0e0e7210 */ /* 0x000fc80007ffe0ff */
[----:B------:R-:W-:-:S04]  /*4280*/  IADD3 R15, PT, PT, R14, -0x1, RZ ;  /* 0xffffffff0e0f7810 */ /* 0x000fc80007ffe0ff */
        /* <DEDUP_REMOVED lines=27> */
[----:B------:R-:W-:-:S04]  /*4440*/  LOP3.LUT R13, R13, R14, RZ, 0xc0, !PT ;  /* 0x0000000e0d0d7212 */ /* 0x000fc800078ec0ff */
[----:B------:R-:W-:-:S04]  /*4450*/  IADD3 R13, PT, PT, R18, R13, RZ ;  /* 0x0000000d120d7210 */ /* 0x000fc80007ffe0ff */
[----:B------:R-:W-:Y:S01]  /*4460*/  LOP3.LUT R0, R13, R0, RZ, 0xfc, !PT ;  /* 0x000000000d007212 */ /* 0x000fe200078efcff */
[----:B------:R-:W-:Y:S06]  /*4470*/  BRA `(.L_x_111) ;  /* 0x0000000000347947 */ /* 0x000fec0003800000 */
.L_x_110:
[----:B------:R-:W-:-:S04]  /*4480*/  LOP3.LUT R0, R0, 0x80000000, RZ, 0xc0, !PT ;  /* 0x8000000000007812 */ /* 0x000fc800078ec0ff */
[----:B------:R-:W-:Y:S01]  /*4490*/  LOP3.LUT R0, R0, 0x7f800000, RZ, 0xfc, !PT ;  /* 0x7f80000000007812 */ /* 0x000fe200078efcff */
[----:B------:R-:W-:Y:S06]  /*44a0*/  BRA `(.L_x_111) ;  /* 0x0000000000287947 */ /* 0x000fec0003800000 */
.L_x_109:
[----:B------:R-:W-:Y:S01]  /*44b0*/  LEA R0, R13, R0, 0x17 ;  /* 0x000000000d007211 */ /* 0x000fe200078eb8ff */
[----:B------:R-:W-:Y:S06]  /*44c0*/  BRA `(.L_x_111) ;  /* 0x0000000000207947 */ /* 0x000fec0003800000 */
.L_x_108:
[----:B------:R-:W-:-:S04]  /*44d0*/  LOP3.LUT R0, R17, 0x80000000, R0, 0x48, !PT ;  /* 0x8000000011007812 */ /* 0x000fc800078e4800 */
[----:B------:R-:W-:Y:S01]  /*44e0*/  LOP3.LUT R0, R0, 0x7f800000, RZ, 0xfc, !PT ;  /* 0x7f80000000007812 */ /* 0x000fe200078efcff */
[----:B------:R-:W-:Y:S06]  /*44f0*/  BRA `(.L_x_111) ;  /* 0x0000000000147947 */ /* 0x000fec0003800000 */
.L_x_107:
[----:B------:R-:W-:Y:S01]  /*4500*/  LOP3.LUT R0, R17, 0x80000000, R0, 0x48, !PT ;  /* 0x8000000011007812 */ /* 0x000fe200078e4800 */
[----:B------:R-:W-:Y:S06]  /*4510*/  BRA `(.L_x_111) ;  /* 0x00000000000c7947 */ /* 0x000fec0003800000 */
.L_x_106:
[----:B------:R-:W0:Y:S01]  /*4520*/  MUFU.RSQ R0, -QNAN ;  /* 0xffc0000000007908 */ /* 0x000e220000001400 */
[----:B------:R-:W-:Y:S05]  /*4530*/  BRA `(.L_x_111) ;  /* 0x0000000000047947 */ /* 0x000fea0003800000 */
.L_x_105:
[----:B------:R-:W-:-:S07]  /*4540*/  FADD.FTZ R0, R0, R3 ;  /* 0x0000000300007221 */ /* 0x000fce0000010000 */
.L_x_111:
[----:B------:R-:W-:-:S04]  /*4550*/  HFMA2 R17, -RZ, RZ, 0, 0 ;  /* 0x00000000ff117431 */ /* 0x000fc800000001ff */
[----:B0-----:R-:W-:Y:S05]  /*4560*/  RET.REL.NODEC R16 `(_Z43softmax_cross_entropy_label_matrix_kernel_tI6__halfEvPKT_S3_PS1_Pfii) ;  /* 0xffffffb810a47950 */ /* 0x001fea0003c3ffff */
.L_x_112:
        /* <DEDUP_REMOVED lines=9> */
.L_x_816:


//--------------------- .text._Z43softmax_cross_entropy_label_matrix_kernel_tIfEvPKT_S2_PS0_Pfii --------------------------
	.section	.text._Z43softmax_cross_entropy_label_matrix_kernel_tIfEvPKT_S2_PS0_Pfii,"ax",@progbits
	.align	128
        .global         _Z43softmax_cross_entropy_label_matrix_kernel_tIfEvPKT_S2_PS0_Pfii
        .type           _Z43softmax_cross_entropy_label_matrix_kernel_tIfEvPKT_S2_PS0_Pfii,@function
        .size           _Z43softmax_cross_entropy_label_matrix_kernel_tIfEvPKT_S2_PS0_Pfii,(.L_x_817 - _Z43softmax_cross_entropy_label_matrix_kernel_tIfEvPKT_S2_PS0_Pfii)
        .other          _Z43softmax_cross_entropy_label_matrix_kernel_tIfEvPKT_S2_PS0_Pfii,@"STO_CUDA_ENTRY STV_DEFAULT"
_Z43softmax_cross_entropy_label_matrix_kernel_tIfEvPKT_S2_PS0_Pfii:
.text._Z43softmax_cross_entropy_label_matrix_kernel_tIfEvPKT_S2_PS0_Pfii:
        /* <DEDUP_REMOVED lines=12> */
[----:B--2---:R0:W5:Y:S01]  /*00c0*/  LDG.E R0, desc[UR8][R8.64] ;  /* 0x0000000808007981 */ /* 0x004162000c1e1900 */
[----:B------:R-:W-:Y:S01]  /*00d0*/  UISETP.GE.AND UP0, UPT, UR5, 0x2, UPT ;  /* 0x000000020500788c */ /* 0x000fe2000bf06270 */
[----:B------:R-:W-:-:S08]  /*00e0*/  SHF.R.S32.HI R10, RZ, 0x1f, R3 ;  /* 0x0000001fff0a7819 */ /* 0x000fd00000011403 */
[----:B0-----:R-:W-:Y:S05]  /*00f0*/  BRA.U !UP0, `(.L_x_113) ;  /* 0x0000000908107547 */ /* 0x001fea000b800000 */
        /* <DEDUP_REMOVED lines=11> */
.L_x_115:
[----:B------:R-:W2:Y:S04]  /*01b0*/  LDG.E R25, desc[UR8][R6.64+-0x1c] ;  /* 0xffffe40806197981 */ /* 0x000ea8000c1e1900 */
[----:B------:R-:W3:Y:S04]  /*01c0*/  LDG.E R24, desc[UR8][R6.64+-0x18] ;  /* 0xffffe80806187981 */ /* 0x000ee8000c1e1900 */
[----:B------:R-:W4:Y:S04]  /*01d0*/  LDG.E R27, desc[UR8][R6.64+-0x14] ;  /* 0xffffec08061b7981 */ /* 0x000f28000c1e1900 */
        /* <DEDUP_REMOVED lines=11> */
[----:B------:R-:W4:Y:S01]  /*0290*/  LDG.E R12, desc[UR8][R6.64+0x1c] ;  /* 0x00001c08060c7981 */ /* 0x000f22000c1e1900 */
[----:B--2--5:R-:W-:-:S04]  /*02a0*/  FSETP.GT.AND P0, PT, R25, R0, PT ;  /* 0x000000001900720b */ /* 0x024fc80003f04000 */
[----:B------:R-:W-:Y:S02]  /*02b0*/  FSEL R25, R25, R0, P0 ;  /* 0x0000000019197208 */ /* 0x000fe40000000000 */
[----:B------:R0:W2:Y:S01]  /*02c0*/  LDG.E R0, desc[UR8][R6.64+0x20] ;  /* 0x0000200806007981 */ /* 0x0000a2000c1e1900 */
[----:B------:R-:W-:Y:S01]  /*02d0*/  UIADD3 UR5, UPT, UPT, UR5, 0x10, URZ ;  /* 0x0000001005057890 */ /* 0x000fe2000fffe0ff */
[CC--:B---3--:R-:W-:Y:S02]  /*02e0*/  FSETP.GT.AND P0, PT, R24.reuse, R25.reuse, PT ;  /* 0x000000191800720b */ /* 0x0c8fe40003f04000 */
[----:B------:R-:W-:Y:S01]  /*02f0*/  IADD3 R11, PT, PT, R11, 0x10, RZ ;  /* 0x000000100b0b7810 */ /* 0x000fe20007ffe0ff */
[----:B------:R-:W-:Y:S01]  /*0300*/  UISETP.NE.AND UP0, UPT, UR5, URZ, UPT ;  /* 0x000000ff0500728c */ /* 0x000fe2000bf05270 */
[----:B------:R-:W-:-:S04]  /*0310*/  FSEL R24, R24, R25, P0 ;  /* 0x0000001918187208 */ /* 0x000fc80000000000 */
[CC--:B----4-:R-:W-:Y:S02]  /*0320*/  FSETP.GT.AND P0, PT, R27.reuse, R24.reuse, PT ;  /* 0x000000181b00720b */ /* 0x0d0fe40003f04000 */
[----:B0-----:R-:W-:Y:S02]  /*0330*/  IADD3 R6, P1, PT, R6, 0x40, RZ ;  /* 0x0000004006067810 */ /* 0x001fe40007f3e0ff */
[----:B------:R-:W-:Y:S02]  /*0340*/  FSEL R24, R27, R24, P0 ;  /* 0x000000181b187208 */ /* 0x000fe40000000000 */
[----:B------:R-:W-:Y:S02]  /*0350*/  IADD3.X R7, PT, PT, RZ, R7, RZ, P1, !PT ;  /* 0x00000007ff077210 */ /* 0x000fe40000ffe4ff */
        /* <DEDUP_REMOVED lines=24> */
[----:B--2---:R-:W-:-:S04]  /*04e0*/  FSETP.GT.AND P0, PT, R0, R13, PT ;  /* 0x0000000d0000720b */ /* 0x004fc80003f04000 */
[----:B------:R-:W-:Y:S01]  /*04f0*/  FSEL R0, R0, R13, P0 ;  /* 0x0000000d00007208 */ /* 0x000fe20000000000 */
[----:B------:R-:W-:Y:S08]  /*0500*/  BRA.U UP0, `(.L_x_115) ;  /* 0xfffffffd00287547 */ /* 0x000ff0000b83ffff */
[----:B------:R-:W-:-:S07]  /*0510*/  IADD3 R11, PT, PT, R11, 0x1, RZ ;  /* 0x000000010b0b7810 */ /* 0x000fce0007ffe0ff */
.L_x_114:
[----:B------:R-:W-:-:S09]  /*0520*/  UISETP.NE.AND UP0, UPT, UR6, URZ, UPT ;  /* 0x000000ff0600728c */ /* 0x000fd2000bf05270 */
[----:B------:R-:W-:Y:S05]  /*0530*/  BRA.U !UP0, `(.L_x_113) ;  /* 0x0000000508007547 */ /* 0x000fea000b800000 */
[----:B------:R-:W-:Y:S02]  /*0540*/  UISETP.GE.U32.AND UP0, UPT, UR6, 0x8, UPT ;  /* 0x000000080600788c */ /* 0x000fe4000bf06070 */
[----:B------:R-:W-:-:S04]  /*0550*/  ULOP3.LUT UR5, UR4, 0x7, URZ, 0xc0, !UPT ;  /* 0x0000000704057892 */ /* 0x000fc8000f8ec0ff */
[----:B------:R-:W-:-:S03]  /*0560*/  UISETP.NE.AND UP1, UPT, UR5, URZ, UPT ;  /* 0x000000ff0500728c */ /* 0x000fc6000bf25270 */
[----:B------:R-:W-:Y:S08]  /*0570*/  BRA.U !UP0, `(.L_x_116) ;  /* 0x0000000108687547 */ /* 0x000ff0000b800000 */
[----:B------:R-:W-:-:S05]  /*0580*/  IMAD.WIDE.U32 R6, R11, 0x4, R8 ;  /* 0x000000040b067825 */ /* 0x000fca00078e0008 */
[----:B------:R-:W2:Y:S04]  /*0590*/  LDG.E R13, desc[UR8][R6.64] ;  /* 0x00000008060d7981 */ /* 0x000ea8000c1e1900 */
[----:B------:R-:W3:Y:S04]  /*05a0*/  LDG.E R15, desc[UR8][R6.64+0x4] ;  /* 0x00000408060f7981 */ /* 0x000ee8000c1e1900 */
[----:B------:R-:W4:Y:S04]  /*05b0*/  LDG.E R17, desc[UR8][R6.64+0x8] ;  /* 0x0000080806117981 */ /* 0x000f28000c1e1900 */
[----:B------:R-:W4:Y:S04]  /*05c0*/  LDG.E R19, desc[UR8][R6.64+0xc] ;  /* 0x00000c0806137981 */ /* 0x000f28000c1e1900 */
[----:B------:R-:W4:Y:S04]  /*05d0*/  LDG.E R21, desc[UR8][R6.64+0x10] ;  /* 0x0000100806157981 */ /* 0x000f28000c1e1900 */
[----:B------:R-:W4:Y:S04]  /*05e0*/  LDG.E R23, desc[UR8][R6.64+0x14] ;  /* 0x0000140806177981 */ /* 0x000f28000c1e1900 */
[----:B------:R-:W4:Y:S04]  /*05f0*/  LDG.E R25, desc[UR8][R6.64+0x18] ;  /* 0x0000180806197981 */ /* 0x000f28000c1e1900 */
[----:B------:R-:W4:Y:S01]  /*0600*/  LDG.E R27, desc[UR8][R6.64+0x1c] ;  /* 0x00001c08061b7981 */ /* 0x000f22000c1e1900 */
[----:B------:R-:W-:-:S02]  /*0610*/  IADD3 R11, PT, PT, R11, 0x8, RZ ;  /* 0x000000080b0b7810 */ /* 0x000fc40007ffe0ff */
[----:B--2--5:R-:W-:-:S04]  /*0620*/  FSETP.GT.AND P0, PT, R13, R0, PT ;  /* 0x000000000d00720b */ /* 0x024fc80003f04000 */
[----:B------:R-:W-:-:S04]  /*0630*/  FSEL R0, R13, R0, P0 ;  /* 0x000000000d007208 */ /* 0x000fc80000000000 */
[----:B---3--:R-:W-:-:S04]  /*0640*/  FSETP.GT.AND P0, PT, R15, R0, PT ;  /* 0x000000000f00720b */ /* 0x008fc80003f04000 */
[----:B------:R-:W-:-:S04]  /*0650*/  FSEL R0, R15, R0, P0 ;  /* 0x000000000f007208 */ /* 0x000fc80000000000 */
[----:B----4-:R-:W-:-:S04]  /*0660*/  FSETP.GT.AND P0, PT, R17, R0, PT ;  /* 0x000000001100720b */ /* 0x010fc80003f04000 */
        /* <DEDUP_REMOVED lines=11> */
.L_x_116:
        /* <DEDUP_REMOVED lines=18> */
[----:B------:R-:W-:-:S09]  /*0840*/  FSEL R0, R19, R0, P0 ;  /* 0x0000000013007208 */ /* 0x000fd20000000000 */
.L_x_117:
[----:B------:R-:W-:Y:S05]  /*0850*/  BRA.U !UP1, `(.L_x_113) ;  /* 0x0000000109387547 */ /* 0x000fea000b800000 */
[----:B------:R-:W0:Y:S01]  /*0860*/  LDCU.64 UR6, c[0x0][0x380] ;  /* 0x00007000ff0677ac */ /* 0x000e220008000a00 */
[----:B------:R-:W-:Y:S01]  /*0870*/  IMAD.WIDE.U32 R6, R11, 0x4, R4 ;  /* 0x000000040b067825 */ /* 0x000fe200078e0004 */
[----:B------:R-:W-:Y:S02]  /*0880*/  UIADD3 UR4, UPT, UPT, -UR4, URZ, URZ ;  /* 0x000000ff04047290 */ /* 0x000fe4000fffe1ff */
[----:B0-----:R-:W-:-:S04]  /*0890*/  IADD3 R6, P0, PT, R6, UR6, RZ ;  /* 0x0000000606067c10 */ /* 0x001fc8000ff1e0ff */
[----:B------:R-:W-:-:S09]  /*08a0*/  IADD3.X R11, PT, PT, R7, UR7, RZ, P0, !PT ;  /* 0x00000007070b7c10 */ /* 0x000fd200087fe4ff */
.L_x_118:
[----:B------:R-:W-:-:S06]  /*08b0*/  MOV R7, R11 ;  /* 0x0000000b00077202 */ /* 0x000fcc0000000f00 */
[----:B------:R0:W2:Y:S01]  /*08c0*/  LDG.E R7, desc[UR8][R6.64] ;  /* 0x0000000806077981 */ /* 0x0000a2000c1e1900 */
[----:B------:R-:W-:-:S04]  /*08d0*/  UIADD3 UR4, UPT, UPT, UR4, 0x1, URZ ;  /* 0x0000000104047890 */ /* 0x000fc8000fffe0ff */
[----:B------:R-:W-:Y:S01]  /*08e0*/  UISETP.NE.AND UP0, UPT, UR4, URZ, UPT ;  /* 0x000000ff0400728c */ /* 0x000fe2000bf05270 */
[----:B0-----:R-:W-:-:S04]  /*08f0*/  IADD3 R6, P1, PT, R6, 0x4, RZ ;  /* 0x0000000406067810 */ /* 0x001fc80007f3e0ff */
[----:B------:R-:W-:Y:S02]  /*0900*/  IADD3.X R11, PT, PT, RZ, R11, RZ, P1, !PT ;  /* 0x0000000bff0b7210 */ /* 0x000fe40000ffe4ff */
[----:B--2--5:R-:W-:-:S04]  /*0910*/  FSETP.GT.AND P0, PT, R7, R0, PT ;  /* 0x000000000700720b */ /* 0x024fc80003f04000 */
[----:B------:R-:W-:Y:S01]  /*0920*/  FSEL R0, R7, R0, P0 ;  /* 0x0000000007007208 */ /* 0x000fe20000000000 */
[----:B------:R-:W-:Y:S08]  /*0930*/  BRA.U UP0, `(.L_x_118) ;  /* 0xfffffffd00dc7547 */ /* 0x000ff0000b83ffff */
.L_x_113:
        /* <DEDUP_REMOVED lines=23> */
.L_x_121:
[----:B0-----:R-:W2:Y:S01]  /*0ab0*/  LDG.E R13, desc[UR8][R10.64+-0x10] ;  /* 0xfffff0080a0d7981 */ /* 0x001ea2000c1e1900 */
[----:B------:R-:W-:Y:S01]  /*0ac0*/  HFMA2 R16, -RZ, RZ, 0.96630859375, -0.0022525787353515625 ;  /* 0x3bbb989dff107431 */ /* 0x000fe200000001ff */
[----:B------:R-:W-:Y:S01]  /*0ad0*/  MOV R17, 0x437c0000 ;  /* 0x437c000000117802 */ /* 0x000fe20000000f00 */
[----:B--2--5:R-:W-:-:S04]  /*0ae0*/  FADD R13, R13, -R0 ;  /* 0x800000000d0d7221 */ /* 0x024fc80000000000 */
[----:B------:R-:W-:-:S04]  /*0af0*/  FFMA.SAT R12, R13, R16, 0.5 ;  /* 0x3f0000000d0c7423 */ /* 0x000fc80000002010 */
[----:B------:R-:W-:-:S04]  /*0b00*/  FFMA.RM R12, R12, R17, 12582913 ;  /* 0x4b4000010c0c7423 */ /* 0x000fc80000004011 */
[C---:B------:R-:W-:Y:S01]  /*0b10*/  FADD R20, R12.reuse, -12583039 ;  /* 0xcb40007f0c147421 */ /* 0x040fe20000000000 */
[----:B------:R-:W-:Y:S02]  /*0b20*/  SHF.L.U32 R19, R12, 0x17, RZ ;  /* 0x000000170c137819 */ /* 0x000fe400000006ff */
[----:B------:R-:W-:Y:S01]  /*0b30*/  MOV R12, R18 ;  /* 0x00000012000c7202 */ /* 0x000fe20000000f00 */
[----:B------:R-:W-:-:S04]  /*0b40*/  FFMA R20, R13, 1.4426950216293334961, -R20 ;  /* 0x3fb8aa3b0d147823 */ /* 0x000fc80000000814 */
[----:B------:R-:W-:Y:S01]  /*0b50*/  FFMA R20, R13, 1.925963033500011079e-08, R20 ;  /* 0x32a570600d147823 */ /* 0x000fe20000000014 */
[----:B------:R-:W-:-:S05]  /*0b60*/  MOV R13, R21 ;  /* 0x00000015000d7202 */ /* 0x000fca0000000f00 */
[----:B------:R-:W0:Y:S02]  /*0b70*/  MUFU.EX2 R20, R20 ;  /* 0x0000001400147308 */ /* 0x000e240000000800 */
[----:B0-----:R-:W-:-:S05]  /*0b80*/  FMUL R19, R19, R20 ;  /* 0x0000001413137220 */ /* 0x001fca0000400000 */
[----:B------:R0:W-:Y:S04]  /*0b90*/  STG.E desc[UR8][R12.64+-0x10], R19 ;  /* 0xfffff0130c007986 */ /* 0x0001e8000c101908 */
[----:B------:R-:W2:Y:S02]  /*0ba0*/  LDG.E R21, desc[UR8][R10.64+-0xc] ;  /* 0xfffff4080a157981 */ /* 0x000ea4000c1e1900 */
[----:B--2---:R-:W-:-:S04]  /*0bb0*/  FADD R21, R21, -R0 ;  /* 0x8000000015157221 */ /* 0x004fc80000000000 */
[----:B------:R-:W-:-:S04]  /*0bc0*/  FFMA.SAT R18, R21, R16, 0.5 ;  /* 0x3f00000015127423 */ /* 0x000fc80000002010 */
[----:B------:R-:W-:-:S04]  /*0bd0*/  FFMA.RM R18, R18, R17, 12582913 ;  /* 0x4b40000112127423 */ /* 0x000fc80000004011 */
[C---:B------:R-:W-:Y:S01]  /*0be0*/  FADD R22, R18.reuse, -12583039 ;  /* 0xcb40007f12167421 */ /* 0x040fe20000000000 */
[----:B------:R-:W-:-:S03]  /*0bf0*/  SHF.L.U32 R29, R18, 0x17, RZ ;  /* 0x00000017121d7819 */ /* 0x000fc600000006ff */
[----:B------:R-:W-:-:S04]  /*0c00*/  FFMA R22, R21, 1.4426950216293334961, -R22 ;  /* 0x3fb8aa3b15167823 */ /* 0x000fc80000000816 */
[----:B------:R-:W-:-:S06]  /*0c10*/  FFMA R22, R21, 1.925963033500011079e-08, R22 ;  /* 0x32a5706015167823 */ /* 0x000fcc0000000016 */
[----:B------:R-:W1:Y:S02]  /*0c20*/  MUFU.EX2 R22, R22 ;  /* 0x0000001600167308 */ /* 0x000e640000000800 */
[----:B-1----:R-:W-:-:S05]  /*0c30*/  FMUL R29, R29, R22 ;  /* 0x000000161d1d7220 */ /* 0x002fca0000400000 */
[----:B------:R-:W-:Y:S04]  /*0c40*/  STG.E desc[UR8][R12.64+-0xc], R29 ;  /* 0xfffff41d0c007986 */ /* 0x000fe8000c101908 */
        /* <DEDUP_REMOVED lines=32> */
[----:B------:R1:W-:Y:S04]  /*0e50*/  STG.E desc[UR8][R12.64], R21 ;  /* 0x000000150c007986 */ /* 0x0003e8000c101908 */
        /* <DEDUP_REMOVED lines=8> */
[----:B------:R-:W2:Y:S02]  /*0ee0*/  MUFU.EX2 R26, R26 ;  /* 0x0000001a001a7308 */ /* 0x000ea40000000800 */
[----:B--2---:R-:W-:-:S05]  /*0ef0*/  FMUL R25, R25, R26 ;  /* 0x0000001a19197220 */ /* 0x004fca0000400000 */
[----:B------:R-:W-:Y:S04]  /*0f00*/  STG.E desc[UR8][R12.64+0x4], R25 ;  /* 0x000004190c007986 */ /* 0x000fe8000c101908 */
[----:B------:R-:W2:Y:S01]  /*0f10*/  LDG.E R18, desc[UR8][R10.64+0x8] ;  /* 0x000008080a127981 */ /* 0x000ea2000c1e1900 */
[----:B------:R-:W-:Y:S01]  /*0f20*/  FADD R22, R19, R3 ;  /* 0x0000000313167221 */ /* 0x000fe20000000000 */
        /* <DEDUP_REMOVED lines=9> */
[----:B------:R2:W-:Y:S04]  /*0fc0*/  STG.E desc[UR8][R12.64+0x8], R3 ;  /* 0x000008030c007986 */ /* 0x0005e8000c101908 */
[----:B0-----:R0:W3:Y:S01]  /*0fd0*/  LDG.E R19, desc[UR8][R10.64+0xc] ;  /* 0x00000c080a137981 */ /* 0x0010e2000c1e1900 */
[----:B------:R-:W-:Y:S01]  /*0fe0*/  FADD R22, R22, R29 ;  /* 0x0000001d16167221 */ /* 0x000fe20000000000 */
[----:B------:R-:W-:Y:S02]  /*0ff0*/  IADD3 R14, PT, PT, R14, 0x8, RZ ;  /* 0x000000080e0e7810 */ /* 0x000fe40007ffe0ff */
[----:B------:R-:W-:Y:S01]  /*1000*/  IADD3 R18, P3, PT, R12, 0x20, RZ ;  /* 0x000000200c127810 */ /* 0x000fe20007f7e0ff */
[----:B------:R-:W-:Y:S01]  /*1010*/  FADD R22, R22, R23 ;  /* 0x0000001716167221 */ /* 0x000fe20000000000 */
[----:B------:R-:W-:-:S03]  /*1020*/  ISETP.NE.AND P1, PT, R14, RZ, PT ;  /* 0x000000ff0e00720c */ /* 0x000fc60003f25270 */
[----:B------:R-:W-:Y:S01]  /*1030*/  FADD R22, R22, R27 ;  /* 0x0000001b16167221 */ /* 0x000fe20000000000 */
[----:B0-----:R-:W-:-:S03]  /*1040*/  IADD3 R10, P2, PT, R10, 0x20, RZ ;  /* 0x000000200a0a7810 */ /* 0x001fc60007f5e0ff */
[----:B------:R-:W-:Y:S01]  /*1050*/  FADD R22, R22, R21 ;  /* 0x0000001516167221 */ /* 0x000fe20000000000 */
[----:B------:R-:W-:Y:S02]  /*1060*/  IADD3.X R11, PT, PT, RZ, R11, RZ, P2, !PT ;  /* 0x0000000bff0b7210 */ /* 0x000fe400017fe4ff */
[----:B-1----:R-:W-:Y:S01]  /*1070*/  IADD3.X R21, PT, PT, RZ, R13, RZ, P3, !PT ;  /* 0x0000000dff157210 */ /* 0x002fe20001ffe4ff */
[----:B------:R-:W-:-:S04]  /*1080*/  FADD R22, R22, R25 ;  /* 0x0000001916167221 */ /* 0x000fc80000000000 */
[----:B------:R-:W-:Y:S01]  /*1090*/  FADD R22, R22, R3 ;  /* 0x0000000316167221 */ /* 0x000fe20000000000 */
[----:B---3--:R-:W-:-:S04]  /*10a0*/  FADD R19, R19, -R0 ;  /* 0x8000000013137221 */ /* 0x008fc80000000000 */
        /* <DEDUP_REMOVED lines=8> */
[----:B--2---:R-:W-:Y:S01]  /*1130*/  FADD R3, R22, R17 ;  /* 0x0000001116037221 */ /* 0x004fe20000000000 */
[----:B------:R0:W-:Y:S01]  /*1140*/  STG.E desc[UR8][R12.64+0xc], R17 ;  /* 0x00000c110c007986 */ /* 0x0001e2000c101908 */
[----:B------:R-:W-:Y:S05]  /*1150*/  @P1 BRA `(.L_x_121) ;  /* 0xfffffff800541947 */ /* 0x000fea000383ffff */
.L_x_120:
[----:B------:R-:W-:Y:S05]  /*1160*/  @!P0 BRA `(.L_x_119) ;  /* 0x0000000400b48947 */ /* 0x000fea0003800000 */
[----:B------:R-:W1:Y:S01]  /*1170*/  LDCU UR4, c[0x0][0x3a4] ;  /* 0x00007480ff0477ac */ /* 0x000e620008000800 */
[----:B------:R-:W-:Y:S01]  /*1180*/  ISETP.GE.U32.AND P0, PT, R24, 0x4, PT ;  /* 0x000000041800780c */ /* 0x000fe20003f06070 */
[----:B-1----:R-:W-:-:S04]  /*1190*/  ULOP3.LUT UR5, UR4, 0x3, URZ, 0xc0, !UPT ;  /* 0x0000000304057892 */ /* 0x002fc8000f8ec0ff */
[----:B------:R-:W-:-:S08]  /*11a0*/  UISETP.NE.AND UP0, UPT, UR5, URZ, UPT ;  /* 0x000000ff0500728c */ /* 0x000fd0000bf05270 */
[----:B------:R-:W-:Y:S05]  /*11b0*/  @!P0 BRA `(.L_x_122) ;  /* 0x0000000000d48947 */ /* 0x000fea0003800000 */
[----:B------:R-:W-:-:S05]  /*11c0*/  IMAD.WIDE.U32 R10, R15, 0x4, R8 ;  /* 0x000000040f0a7825 */ /* 0x000fca00078e0008 */
[----:B0-----:R-:W2:Y:S01]  /*11d0*/  LDG.E R13, desc[UR8][R10.64] ;  /* 0x000000080a0d7981 */ /* 0x001ea2000c1e1900 */
[----:B------:R-:W-:Y:S01]  /*11e0*/  HFMA2 R14, -RZ, RZ, 0.96630859375, -0.0022525787353515625 ;  /* 0x3bbb989dff0e7431 */ /* 0x000fe200000001ff */
[----:B------:R-:W-:Y:S01]  /*11f0*/  MOV R16, 0x437c0000 ;  /* 0x437c000000107802 */ /* 0x000fe20000000f00 */
[----:B--2--5:R-:W-:-:S04]  /*1200*/  FADD R13, R13, -R0 ;  /* 0x800000000d0d7221 */ /* 0x024fc80000000000 */
        /* <DEDUP_REMOVED lines=32> */
[----:B------:R0:W2:Y:S01]  /*1410*/  LDG.E R11, desc[UR8][R10.64+0xc] ;  /* 0x00000c080a0b7981 */ /* 0x0000a2000c1e1900 */
[----:B------:R-:W-:Y:S01]  /*1420*/  IADD3 R15, PT, PT, R15, 0x4, RZ ;  /* 0x000000040f0f7810 */ /* 0x000fe20007ffe0ff */
[----:B0-----:R-:W-:-:S04]  /*1430*/  FADD R10, R3, R17 ;  /* 0x00000011030a7221 */ /* 0x001fc80000000000 */
[----:B------:R-:W-:-:S04]  /*1440*/  FADD R10, R10, R19 ;  /* 0x000000130a0a7221 */ /* 0x000fc80000000000 */
[----:B------:R-:W-:Y:S01]  /*1450*/  FADD R10, R10, R21 ;  /* 0x000000150a0a7221 */ /* 0x000fe20000000000 */
[----:B--2---:R-:W-:-:S04]  /*1460*/  FADD R23, R11, -R0 ;  /* 0x800000000b177221 */ /* 0x004fc80000000000 */
        /* <DEDUP_REMOVED lines=9> */
[----:B------:R1:W-:Y:S06]  /*1500*/  STG.E desc[UR8][R12.64+0xc], R25 ;  /* 0x00000c190c007986 */ /* 0x0003ec000c101908 */
.L_x_122:
[----:B------:R-:W-:Y:S05]  /*1510*/  BRA.U !UP0, `(.L_x_119) ;  /* 0x0000000108c87547 */ /* 0x000fea000b800000 */
[----:B------:R-:W-:Y:S02]  /*1520*/  UISETP.NE.AND UP0, UPT, UR5, 0x1, UPT ;  /* 0x000000010500788c */ /* 0x000fe4000bf05270 */
[----:B------:R-:W-:-:S04]  /*1530*/  ULOP3.LUT UR4, UR4, 0x1, URZ, 0xc0, !UPT ;  /* 0x0000000104047892 */ /* 0x000fc8000f8ec0ff */
[----:B------:R-:W-:-:S03]  /*1540*/  UISETP.NE.U32.AND UP1, UPT, UR4, 0x1, UPT ;  /* 0x000000010400788c */ /* 0x000fc6000bf25070 */
[----:B------:R-:W-:Y:S08]  /*1550*/  BRA.U !UP0, `(.L_x_123) ;  /* 0x0000000108747547 */ /* 0x000ff0000b800000 */
[----:B------:R-:W-:-:S05]  /*1560*/  IMAD.WIDE.U32 R10, R15, 0x4, R8 ;  /* 0x000000040f0a7825 */ /* 0x000fca00078e0008 */
[----:B01----:R-:W2:Y:S01]  /*1570*/  LDG.E R13, desc[UR8][R10.64] ;  /* 0x000000080a0d7981 */ /* 0x003ea2000c1e1900 */
        /* <DEDUP_REMOVED lines=9> */
[----:B------:R-:W-:-:S03]  /*1610*/  IMAD.WIDE.U32 R12, R15, 0x4, R6 ;  /* 0x000000040f0c7825 */ /* 0x000fc600078e0006 */
[----:B------:R-:W0:Y:S02]  /*1620*/  MUFU.EX2 R17, R14 ;  /* 0x0000000e00117308 */ /* 0x000e240000000800 */
[----:B0-----:R-:W-:-:S05]  /*1630*/  FMUL R16, R16, R17 ;  /* 0x0000001110107220 */ /* 0x001fca0000400000 */
[----:B------:R2:W-:Y:S04]  /*1640*/  STG.E desc[UR8][R12.64], R16 ;  /* 0x000000100c007986 */ /* 0x0005e8000c101908 */
[----:B------:R-:W3:Y:S01]  /*1650*/  LDG.E R11, desc[UR8][R10.64+0x4] ;  /* 0x000004080a0b7981 */ /* 0x000ee2000c1e1900 */
[----:B------:R-:W-:Y:S01]  /*1660*/  FADD R3, R3, R16 ;  /* 0x0000001003037221 */ /* 0x000fe20000000000 */
[----:B------:R-:W-:Y:S01]  /*1670*/  IADD3 R15, PT, PT, R15, 0x2, RZ ;  /* 0x000000020f0f7810 */ /* 0x000fe20007ffe0ff */
[----:B---3--:R-:W-:-:S04]  /*1680*/  FADD R17, R11, -R0 ;  /* 0x800000000b117221 */ /* 0x008fc80000000000 */
        /* <DEDUP_REMOVED lines=9> */
[----:B------:R2:W-:Y:S06]  /*1720*/  STG.E desc[UR8][R12.64+0x4], R17 ;  /* 0x000004110c007986 */ /* 0x0005ec000c101908 */
.L_x_123:
[----:B------:R-:W-:Y:S05]  /*1730*/  BRA.U UP1, `(.L_x_119) ;  /* 0x0000000101407547 */ /* 0x000fea000b800000 */
[----:B------:R-:W-:-:S06]  /*1740*/  IMAD.WIDE.U32 R8, R15, 0x4, R8 ;  /* 0x000000040f087825 */ /* 0x000fcc00078e0008 */
[----:B------:R-:W3:Y:S01]  /*1750*/  LDG.E R9, desc[UR8][R8.64] ;  /* 0x0000000808097981 */ /* 0x000ee2000c1e1900 */
[----:B------:R-:W-:Y:S01]  /*1760*/  HFMA2 R11, -RZ, RZ, 0.96630859375, -0.0022525787353515625 ;  /* 0x3bbb989dff0b7431 */ /* 0x000fe200000001ff */
[----:B012---:R-:W-:Y:S01]  /*1770*/  MOV R13, 0x437c0000 ;  /* 0x437c0000000d7802 */ /* 0x007fe20000000f00 */
[----:B---3-5:R-:W-:Y:S01]  /*1780*/  FADD R0, R9, -R0 ;  /* 0x8000000009007221 */ /* 0x028fe20000000000 */
[----:B------:R-:W-:-:S04]  /*1790*/  IMAD.WIDE.U32 R8, R15, 0x4, R6 ;  /* 0x000000040f087825 */ /* 0x000fc800078e0006 */
        /* <DEDUP_REMOVED lines=10> */
.L_x_119:
        /* <DEDUP_REMOVED lines=10> */
[----:B0----5:R-:W-:-:S04]  /*18e0*/  IADD3 R0, P0, PT, R4, UR4, RZ ;  /* 0x0000000404007c10 */ /* 0x021fc8000ff1e0ff */
[----:B------:R-:W-:-:S04]  /*18f0*/  IADD3 R0, P1, PT, R0, 0x20, RZ ;  /* 0x0000002000007810 */ /* 0x000fc80007f3e0ff */
[----:B------:R-:W-:-:S09]  /*1900*/  IADD3.X R13, PT, PT, RZ, UR5, R5, P1, P0 ;  /* 0x00000005ff0d7c10 */ /* 0x000fd20008fe0405 */
.L_x_142:
[----:B0-----:R-:W-:Y:S02]  /*1910*/  MOV R8, R0 ;  /* 0x0000000000087202 */ /* 0x001fe40000000f00 */
[----:B------:R-:W-:-:S05]  /*1920*/  MOV R9, R13 ;  /* 0x0000000d00097202 */ /* 0x000fca0000000f00 */
[----:B------:R-:W2:Y:S01]  /*1930*/  LDG.E R0, desc[UR8][R8.64+-0x20] ;  /* 0xffffe00808007981 */ /* 0x000ea2000c1e1900 */
[----:B------:R-:W0:Y:S01]  /*1940*/  MUFU.RCP R14, R3 ;  /* 0x00000003000e7308 */ /* 0x000e220000001000 */
[----:B------:R-:W-:-:S04]  /*1950*/  IADD3 R10, PT, PT, R10, 0x10, RZ ;  /* 0x000000100a0a7810 */ /* 0x000fc80007ffe0ff */
[----:B------:R-:W-:Y:S01]  /*1960*/  ISETP.NE.AND P2, PT, R10, RZ, PT ;  /* 0x000000ff0a00720c */ /* 0x000fe20003f45270 */
[----:B0-----:R-:W-:-:S04]  /*1970*/  FFMA R13, R14, -R3, 1 ;  /* 0x3f8000000e0d7423 */ /* 0x001fc80000000803 */
[----:B------:R-:W-:Y:S01]  /*1980*/  FFMA R13, R14, R13, R14 ;  /* 0x0000000d0e0d7223 */ /* 0x000fe2000000000e */
[----:B--2---:R-:W0:Y:S03]  /*1990*/  FCHK P0, R0, R3 ;  /* 0x0000000300007302 */ /* 0x004e260000000000 */
[----:B------:R-:W-:-:S04]  /*19a0*/  FFMA R14, R0, R13, RZ ;  /* 0x0000000d000e7223 */ /* 0x000fc800000000ff */
[----:B------:R-:W-:-:S04]  /*19b0*/  FFMA R15, R14, -R3, R0 ;  /* 0x800000030e0f7223 */ /* 0x000fc80000000000 */
[----:B------:R-:W-:Y:S01]  /*19c0*/  FFMA R13, R13, R15, R14 ;  /* 0x0000000f0d0d7223 */ /* 0x000fe2000000000e */
[----:B0-----:R-:W-:Y:S06]  /*19d0*/  @!P0 BRA `(.L_x_126) ;  /* 0x0000000000088947 */ /* 0x001fec0003800000 */
[----:B------:R-:W-:-:S07]  /*19e0*/  MOV R16, 0x1a00 ;  /* 0x00001a0000107802 */ /* 0x000fce0000000f00 */
[----:B------:R-:W-:Y:S05]  /*19f0*/  CALL.REL.NOINC `($__internal_2_$__cuda_sm3x_div_rn_noftz_f32_slowpath) ;  /* 0x0000001c000c7944 */ /* 0x000fea0003c00000 */
.L_x_126:
[----:B------:R-:W2:Y:S01]  /*1a00*/  LDG.E R17, desc[UR8][R8.64+-0x1c] ;  /* 0xffffe40808117981 */ /* 0x000ea2000c1e1900 */
[----:B------:R-:W0:Y:S03]  /*1a10*/  MUFU.RCP R0, R3 ;  /* 0x0000000300007308 */ /* 0x000e260000001000 */
[----:B------:R1:W-:Y:S01]  /*1a20*/  STG.E desc[UR8][R8.64+-0x20], R13 ;  /* 0xffffe00d08007986 */ /* 0x0003e2000c101908 */
[----:B0-----:R-:W-:-:S04]  /*1a30*/  FFMA R15, R0, -R3, 1 ;  /* 0x3f800000000f7423 */ /* 0x001fc80000000803 */
[----:B------:R-:W-:Y:S01]  /*1a40*/  FFMA R0, R0, R15, R0 ;  /* 0x0000000f00007223 */ /* 0x000fe20000000000 */
[----:B--2---:R-:W0:Y:S03]  /*1a50*/  FCHK P0, R17, R3 ;  /* 0x0000000311007302 */ /* 0x004e260000000000 */
[----:B------:R-:W-:-:S04]  /*1a60*/  FFMA R14, R0, R17, RZ ;  /* 0x00000011000e7223 */ /* 0x000fc800000000ff */
[----:B------:R-:W-:-:S04]  /*1a70*/  FFMA R15, R14, -R3, R17 ;  /* 0x800000030e0f7223 */ /* 0x000fc80000000011 */
[----:B------:R-:W-:Y:S01]  /*1a80*/  FFMA R15, R0, R15, R14 ;  /* 0x0000000f000f7223 */ /* 0x000fe2000000000e */
[----:B01----:R-:W-:Y:S06]  /*1a90*/  @!P0 BRA `(.L_x_127) ;  /* 0x0000000000108947 */ /* 0x003fec0003800000 */
[----:B------:R-:W-:Y:S02]  /*1aa0*/  MOV R0, R17 ;  /* 0x0000001100007202 */ /* 0x000fe40000000f00 */
[----:B------:R-:W-:-:S07]  /*1ab0*/  MOV R16, 0x1ad0 ;  /* 0x00001ad000107802 */ /* 0x000fce0000000f00 */
[----:B------:R-:W-:Y:S05]  /*1ac0*/  CALL.REL.NOINC `($__internal_2_$__cuda_sm3x_div_rn_noftz_f32_slowpath) ;  /* 0x0000001800d87944 */ /* 0x000fea0003c00000 */
[----:B------:R-:W-:-:S07]  /*1ad0*/  MOV R15, R13 ;  /* 0x0000000d000f7202 */ /* 0x000fce0000000f00 */
.L_x_127:
        /* <DEDUP_REMOVED lines=13> */
.L_x_128:
        /* <DEDUP_REMOVED lines=14> */
.L_x_129:
        /* <DEDUP_REMOVED lines=13> */
.L_x_130:
        /* <DEDUP_REMOVED lines=14> */
.L_x_131:
        /* <DEDUP_REMOVED lines=13> */
.L_x_132:
        /* <DEDUP_REMOVED lines=14> */
.L_x_133:
        /* <DEDUP_REMOVED lines=13> */
.L_x_134:
        /* <DEDUP_REMOVED lines=14> */
.L_x_135:
        /* <DEDUP_REMOVED lines=13> */
.L_x_136:
        /* <DEDUP_REMOVED lines=14> */
.L_x_137:
        /* <DEDUP_REMOVED lines=13> */
.L_x_138:
        /* <DEDUP_REMOVED lines=14> */
.L_x_139:
        /* <DEDUP_REMOVED lines=13> */
.L_x_140:
        /* <DEDUP_REMOVED lines=14> */
.L_x_141:
[----:B------:R0:W-:Y:S01]  /*26b0*/  STG.E desc[UR8][R8.64+0x1c], R15 ;  /* 0x00001c0f08007986 */ /* 0x0001e2000c101908 */
[----:B------:R-:W-:-:S04]  /*26c0*/  IADD3 R0, P0, PT, R8, 0x40, RZ ;  /* 0x0000004008007810 */ /* 0x000fc80007f1e0ff */
[----:B------:R-:W-:Y:S01]  /*26d0*/  IADD3.X R13, PT, PT, RZ, R9, RZ, P0, !PT ;  /* 0x00000009ff0d7210 */ /* 0x000fe200007fe4ff */
[----:B------:R-:W-:Y:S08]  /*26e0*/  @P2 BRA `(.L_x_142) ;  /* 0xfffffff000882947 */ /* 0x000ff0000383ffff */
.L_x_125:
[----:B------:R-:W-:-:S13]  /*26f0*/  ISETP.NE.AND P0, PT, R12, RZ, PT ;  /* 0x000000ff0c00720c */ /* 0x000fda0003f05270 */
[----:B------:R-:W-:Y:S05]  /*2700*/  @!P0 BRA `(.L_x_124) ;  /* 0x0000000c00308947 */ /* 0x000fea0003800000 */
[----:B------:R-:W1:Y:S01]  /*2710*/  LDCU UR4, c[0x0][0x3a4] ;  /* 0x00007480ff0477ac */ /* 0x000e620008000800 */
[----:B------:R-:W-:Y:S01]  /*2720*/  ISETP.GE.U32.AND P0, PT, R12, 0x8, PT ;  /* 0x000000080c00780c */ /* 0x000fe20003f06070 */
[----:B-1----:R-:W-:-:S12]  /*2730*/  ULOP3.LUT UR4, UR4, 0x7, URZ, 0xc0, !UPT ;  /* 0x0000000704047892 */ /* 0x002fd8000f8ec0ff */
[----:B------:R-:W-:Y:S05]  /*2740*/  @!P0 BRA `(.L_x_143) ;  /* 0x0000000400b88947 */ /* 0x000fea0003800000 */
[----:B0-----:R-:W-:-:S05]  /*2750*/  IMAD.WIDE.U32 R8, R11, 0x4, R6 ;  /* 0x000000040b087825 */ /* 0x001fca00078e0006 */
[----:B------:R-:W2:Y:S01]  /*2760*/  LDG.E R15, desc[UR8][R8.64] ;  /* 0x00000008080f7981 */ /* 0x000ea2000c1e1900 */
[----:B-----5:R-:W0:Y:S02]  /*2770*/  MUFU.RCP R0, R3 ;  /* 0x0000000300007308 */ /* 0x020e240000001000 */
[----:B0-----:R-:W-:-:S04]  /*2780*/  FFMA R13, R0, -R3, 1 ;  /* 0x3f800000000d7423 */ /* 0x001fc80000000803 */
[----:B------:R-:W-:Y:S02]  /*2790*/  FFMA R0, R0, R13, R0 ;  /* 0x0000000d00007223 */ /* 0x000fe40000000000 */
[----:B--2---:R-:W0:Y:S02]  /*27a0*/  FCHK P0, R15, R3 ;  /* 0x000000030f007302 */ /* 0x004e240000000000 */
[----:B------:R-:W-:-:S04]  /*27b0*/  FFMA R10, R0, R15, RZ ;  /* 0x0000000f000a7223 */ /* 0x000fc800000000ff */
[----:B------:R-:W-:-:S04]  /*27c0*/  FFMA R13, R10, -R3, R15 ;  /* 0x800000030a0d7223 */ /* 0x000fc8000000000f */
[----:B------:R-:W-:Y:S01]  /*27d0*/  FFMA R13, R0, R13, R10 ;  /* 0x0000000d000d7223 */ /* 0x000fe2000000000a */
[----:B0-----:R-:W-:Y:S06]  /*27e0*/  @!P0 BRA `(.L_x_144) ;  /* 0x00000000000c8947 */ /* 0x001fec0003800000 */
[----:B------:R-:W-:Y:S02]  /*27f0*/  MOV R0, R15 ;  /* 0x0000000f00007202 */ /* 0x000fe40000000f00 */
[----:B------:R-:W-:-:S07]  /*2800*/  MOV R16, 0x2820 ;  /* 0x0000282000107802 */ /* 0x000fce0000000f00 */
[----:B------:R-:W-:Y:S05]  /*2810*/  CALL.REL.NOINC `($__internal_2_$__cuda_sm3x_div_rn_noftz_f32_slowpath) ;  /* 0x0000000c00847944 */ /* 0x000fea0003c00000 */
.L_x_144:
        /* <DEDUP_REMOVED lines=14> */
.L_x_145:
        /* <DEDUP_REMOVED lines=13> */
.L_x_146:
        /* <DEDUP_REMOVED lines=14> */
.L_x_147:
        /* <DEDUP_REMOVED lines=13> */
.L_x_148:
        /* <DEDUP_REMOVED lines=14> */
.L_x_149:
        /* <DEDUP_REMOVED lines=13> */
.L_x_150:
        /* <DEDUP_REMOVED lines=14> */
.L_x_151:
[----:B------:R1:W-:Y:S01]  /*2e10*/  STG.E desc[UR8][R8.64+0x1c], R15 ;  /* 0x00001c0f08007986 */ /* 0x0003e2000c101908 */
[----:B------:R-:W-:-:S07]  /*2e20*/  IADD3 R11, PT, PT, R11, 0x8, RZ ;  /* 0x000000080b0b7810 */ /* 0x000fce0007ffe0ff */
.L_x_143:
[----:B------:R-:W-:-:S09]  /*2e30*/  UISETP.NE.AND UP0, UPT, UR4, URZ, UPT ;  /* 0x000000ff0400728c */ /* 0x000fd2000bf05270 */
[----:B------:R-:W-:Y:S05]  /*2e40*/  BRA.U !UP0, `(.L_x_124) ;  /* 0x0000000508607547 */ /* 0x000fea000b800000 */
[----:B------:R-:W2:Y:S01]  /*2e50*/  LDCU UR5, c[0x0][0x3a4] ;  /* 0x00007480ff0577ac */ /* 0x000ea20008000800 */
[----:B------:R-:W-:Y:S02]  /*2e60*/  UISETP.GE.U32.AND UP0, UPT, UR4, 0x4, UPT ;  /* 0x000000040400788c */ /* 0x000fe4000bf06070 */
[----:B--2---:R-:W-:-:S07]  /*2e70*/  ULOP3.LUT UR5, UR5, 0x3, URZ, 0xc0, !UPT ;  /* 0x0000000305057892 */ /* 0x004fce000f8ec0ff */
[----:B------:R-:W-:Y:S05]  /*2e80*/  BRA.U !UP0, `(.L_x_152) ;  /* 0x0000000108e07547 */ /* 0x000fea000b800000 */
[----:B01----:R-:W-:-:S05]  /*2e90*/  IMAD.WIDE.U32 R8, R11, 0x4, R6 ;  /* 0x000000040b087825 */ /* 0x003fca00078e0006 */
        /* <DEDUP_REMOVED lines=12> */
.L_x_153:
        /* <DEDUP_REMOVED lines=14> */
.L_x_154:
        /* <DEDUP_REMOVED lines=13> */
.L_x_155:
        /* <DEDUP_REMOVED lines=14> */
.L_x_156:
[----:B------:R2:W-:Y:S01]  /*31f0*/  STG.E desc[UR8][R8.64+0xc], R15 ;  /* 0x00000c0f08007986 */ /* 0x0005e2000c101908 */
[----:B------:R-:W-:-:S07]  /*3200*/  IADD3 R11, PT, PT, R11, 0x4, RZ ;  /* 0x000000040b0b7810 */ /* 0x000fce0007ffe0ff */
.L_x_152:
[----:B------:R-:W-:-:S09]  /*3210*/  UISETP.NE.AND UP0, UPT, UR5, URZ, UPT ;  /* 0x000000ff0500728c */ /* 0x000fd2000bf05270 */
[----:B------:R-:W-:Y:S05]  /*3220*/  BRA.U !UP0, `(.L_x_124) ;  /* 0x0000000108687547 */ /* 0x000fea000b800000 */
[----:B------:R-:W3:Y:S01]  /*3230*/  LDCU.64 UR6, c[0x0][0x390] ;  /* 0x00007200ff0677ac */ /* 0x000ee20008000a00 */
[----:B------:R-:W-:-:S03]  /*3240*/  IMAD.WIDE.U32 R4, R11, 0x4, R4 ;  /* 0x000000040b047825 */ /* 0x000fc600078e0004 */
[----:B---3-5:R-:W-:Y:S01]  /*3250*/  IADD3 R0, P0, PT, R4, UR6, RZ ;  /* 0x0000000604007c10 */ /* 0x028fe2000ff1e0ff */
[----:B------:R-:W-:-:S03]  /*3260*/  UIADD3 UR6, UPT, UPT, -UR5, URZ, URZ ;  /* 0x000000ff05067290 */ /* 0x000fc6000fffe1ff */
[----:B------:R-:W-:-:S09]  /*3270*/  IADD3.X R11, PT, PT, R5, UR7, RZ, P0, !PT ;  /* 0x00000007050b7c10 */ /* 0x000fd200087fe4ff */
.L_x_158:
[----:B---3--:R-:W-:Y:S02]  /*3280*/  MOV R4, R0 ;  /* 0x0000000000047202 */ /* 0x008fe40000000f00 */
[----:B------:R-:W-:-:S05]  /*3290*/  MOV R5, R11 ;  /* 0x0000000b00057202 */ /* 0x000fca0000000f00 */
[----:B------:R-:W3:Y:S01]  /*32a0*/  LDG.E R11, desc[UR8][R4.64] ;  /* 0x00000008040b7981 */ /* 0x000ee2000c1e1900 */
[----:B------:R-:W0:Y:S01]  /*32b0*/  MUFU.RCP R0, R3 ;  /* 0x0000000300007308 */ /* 0x000e220000001000 */
[----:B------:R-:W-:-:S04]  /*32c0*/  UIADD3 UR6, UPT, UPT, UR6, 0x1, URZ ;  /* 0x0000000106067890 */ /* 0x000fc8000fffe0ff */
[----:B------:R-:W-:Y:S01]  /*32d0*/  UISETP.NE.AND UP0, UPT, UR6, URZ, UPT ;  /* 0x000000ff0600728c */ /* 0x000fe2000bf05270 */
[----:B012---:R-:W-:-:S04]  /*32e0*/  FFMA R9, R0, -R3, 1 ;  /* 0x3f80000000097423 */ /* 0x007fc80000000803 */
[----:B------:R-:W-:Y:S01]  /*32f0*/  FFMA R0, R0, R9, R0 ;  /* 0x0000000900007223 */ /* 0x000fe20000000000 */
[----:B---3--:R-:W0:Y:S03]  /*3300*/  FCHK P0, R11, R3 ;  /* 0x000000030b007302 */ /* 0x008e260000000000 */
[----:B------:R-:W-:-:S04]  /*3310*/  FFMA R8, R0, R11, RZ ;  /* 0x0000000b00087223 */ /* 0x000fc800000000ff */
[----:B------:R-:W-:-:S04]  /*3320*/  FFMA R9, R8, -R3, R11 ;  /* 0x8000000308097223 */ /* 0x000fc8000000000b */
[----:B------:R-:W-:Y:S01]  /*3330*/  FFMA R9, R0, R9, R8 ;  /* 0x0000000900097223 */ /* 0x000fe20000000008 */
[----:B0-----:R-:W-:Y:S06]  /*3340*/  @!P0 BRA `(.L_x_157) ;  /* 0x0000000000108947 */ /* 0x001fec0003800000 */
[----:B------:R-:W-:Y:S02]  /*3350*/  MOV R0, R11 ;  /* 0x0000000b00007202 */ /* 0x000fe40000000f00 */
[----:B------:R-:W-:-:S07]  /*3360*/  MOV R16, 0x3380 ;  /* 0x0000338000107802 */ /* 0x000fce0000000f00 */
[----:B------:R-:W-:Y:S05]  /*3370*/  CALL.REL.NOINC `($__internal_2_$__cuda_sm3x_div_rn_noftz_f32_slowpath) ;  /* 0x0000000000ac7944 */ /* 0x000fea0003c00000 */
[----:B------:R-:W-:-:S07]  /*3380*/  MOV R9, R13 ;  /* 0x0000000d00097202 */ /* 0x000fce0000000f00 */
.L_x_157:
[----:B------:R3:W-:Y:S01]  /*3390*/  STG.E desc[UR8][R4.64], R9 ;  /* 0x0000000904007986 */ /* 0x0007e2000c101908 */
[----:B------:R-:W-:-:S04]  /*33a0*/  IADD3 R0, P0, PT, R4, 0x4, RZ ;  /* 0x0000000404007810 */ /* 0x000fc80007f1e0ff */
[----:B------:R-:W-:Y:S01]  /*33b0*/  IADD3.X R11, PT, PT, RZ, R5, RZ, P0, !PT ;  /* 0x00000005ff0b7210 */ /* 0x000fe200007fe4ff */
[----:B------:R-:W-:Y:S08]  /*33c0*/  BRA.U UP0, `(.L_x_158) ;  /* 0xfffffffd00ac7547 */ /* 0x000ff0000b83ffff */
.L_x_124:
[----:B---3--:R-:W3:Y:S01]  /*33d0*/  LDC.64 R4, c[0x0][0x388] ;  /* 0x0000e200ff047b82 */ /* 0x008ee20000000a00 */
[----:B------:R-:W4:Y:S01]  /*33e0*/  LDCU UR7, c[0x0][0x3a4] ;  /* 0x00007480ff0777ac */ /* 0x000f220008000800 */
[----:B---3--:R-:W-:-:S06]  /*33f0*/  IMAD.WIDE.U32 R2, R2, 0x4, R4 ;  /* 0x0000000402027825 */ /* 0x008fcc00078e0004 */
[----:B------:R-:W3:Y:S02]  /*3400*/  LDG.E R2, desc[UR8][R2.64] ;  /* 0x0000000802027981 */ /* 0x000ee4000c1e1900 */
[----:B---3--:R-:W4:Y:S02]  /*3410*/  F2I.TRUNC.NTZ R5, R2 ;  /* 0x0000000200057305 */ /* 0x008f24000020f100 */
[----:B----4-:R-:W-:-:S04]  /*3420*/  ISETP.GE.AND P0, PT, R5, UR7, PT ;  /* 0x0000000705007c0c */ /* 0x010fc8000bf06270 */
[----:B------:R-:W-:-:S13]  /*3430*/  ISETP.LT.OR P0, PT, R5, RZ, P0 ;  /* 0x000000ff0500720c */ /* 0x000fda0000701670 */
[----:B------:R-:W-:Y:S05]  /*3440*/  @P0 EXIT ;  /* 0x000000000000094d */ /* 0x000fea0003800000 */
[----:B------:R-:W-:-:S05]  /*3450*/  IMAD.WIDE.U32 R6, R5, 0x4, R6 ;  /* 0x0000000405067825 */ /* 0x000fca00078e0006 */
[----:B------:R-:W3:Y:S01]  /*3460*/  LDG.E R4, desc[UR8][R6.64] ;  /* 0x0000000806047981 */ /* 0x000ee2000c1e1900 */
[----:B------:R-:W-:Y:S01]  /*3470*/  HFMA2 R3, -RZ, RZ, 1.5048828125, 33.21875 ;  /* 0x3e055027ff037431 */ /* 0x000fe200000001ff */
[----:B---3--:R-:W-:-:S04]  /*3480*/  FMNMX R5, R4, 1.0000000036274937255e-15, !PT ;  /* 0x26901d7d04057809 */ /* 0x008fc80007800000 */
[C---:B-----5:R-:W-:Y:S02]  /*3490*/  IADD3 R0, PT, PT, R5.reuse, -0x3f2aaaab, RZ ;  /* 0xc0d5555505007810 */ /* 0x060fe40007ffe0ff */
[----:B------:R-:W-:Y:S02]  /*34a0*/  ISETP.GT.U32.AND P0, PT, R5, 0x7f7fffff, PT ;  /* 0x7f7fffff0500780c */ /* 0x000fe40003f04070 */
[----:B------:R-:W-:-:S04]  /*34b0*/  LOP3.LUT R0, R0, 0xff800000, RZ, 0xc0, !PT ;  /* 0xff80000000007812 */ /* 0x000fc800078ec0ff */
[-C--:B------:R-:W-:Y:S02]  /*34c0*/  IADD3 R2, PT, PT, R5, -R0.reuse, RZ ;  /* 0x8000000005027210 */ /* 0x080fe40007ffe0ff */
[----:B------:R-:W-:-:S03]  /*34d0*/  I2FP.F32.S32 R0, R0 ;  /* 0x0000000000007245 */ /* 0x000fc60000201400 */
[----:B012---:R-:W-:Y:S02]  /*34e0*/  FADD R8, R2, -1 ;  /* 0xbf80000002087421 */ /* 0x007fe40000000000 */
        /* <DEDUP_REMOVED lines=14> */
[----:B------:R-:W-:Y:S01]  /*35d0*/  @P0 FFMA R0, R5, R8, +INF ;  /* 0x7f80000005000423 */ /* 0x000fe20000000008 */
[----:B------:R-:W-:-:S03]  /*35e0*/  FADD R5, R4, -1 ;  /* 0xbf80000004057421 */ /* 0x000fc60000000000 */
[----:B------:R-:W-:Y:S02]  /*35f0*/  FADD R9, -R0, -RZ ;  /* 0x800000ff00097221 */ /* 0x000fe40000000100 */
[----:B------:R-:W-:Y:S04]  /*3600*/  STG.E desc[UR8][R6.64], R5 ;  /* 0x0000000506007986 */ /* 0x000fe8000c101908 */
[----:B0-----:R-:W-:Y:S01]  /*3610*/  REDG.E.ADD.F32.FTZ.RN.STRONG.GPU desc[UR8][R2.64], R9 ;  /* 0x00000009020079a6 */ /* 0x001fe2000c12f308 */
[----:B------:R-:W-:Y:S05]  /*3620*/  EXIT ;  /* 0x000000000000794d */ /* 0x000fea0003800000 */
        .weak           $__internal_2_$__cuda_sm3x_div_rn_noftz_f32_slowpath
        .type           $__internal_2_$__cuda_sm3x_div_rn_noftz_f32_slowpath,@function
        .size           $__internal_2_$__cuda_sm3x_div_rn_noftz_f32_slowpath,(.L_x_817 - $__internal_2_$__cuda_sm3x_div_rn_noftz_f32_slowpath)
$__internal_2_$__cuda_sm3x_div_rn_noftz_f32_slowpath:
        /* <DEDUP_REMOVED lines=34> */
.L_x_159:
        /* <DEDUP_REMOVED lines=50> */
.L_x_165:
[----:B------:R-:W-:-:S04]  /*3b70*/  LOP3.LUT R0, R0, 0x80000000, RZ, 0xc0, !PT ;  /* 0x8000000000007812 */ /* 0x000fc800078ec0ff */
[----:B------:R-:W-:Y:S01]  /*3b80*/  LOP3.LUT R0, R0, 0x7f800000, RZ, 0xfc, !PT ;  /* 0x7f80000000007812 */ /* 0x000fe200078efcff */
[----:B------:R-:W-:Y:S06]  /*3b90*/  BRA `(.L_x_166) ;  /* 0x0000000000287947 */ /* 0x000fec0003800000 */
.L_x_164:
[----:B------:R-:W-:Y:S01]  /*3ba0*/  LEA R0, R13, R0, 0x17 ;  /* 0x000000000d007211 */ /* 0x000fe200078eb8ff */
[----:B------:R-:W-:Y:S06]  /*3bb0*/  BRA `(.L_x_166) ;  /* 0x0000000000207947 */ /* 0x000fec0003800000 */
.L_x_163:
[----:B------:R-:W-:-:S04]  /*3bc0*/  LOP3.LUT R0, R17, 0x80000000, R0, 0x48, !PT ;  /* 0x8000000011007812 */ /* 0x000fc800078e4800 */
[----:B------:R-:W-:Y:S01]  /*3bd0*/  LOP3.LUT R0, R0, 0x7f800000, RZ, 0xfc, !PT ;  /* 0x7f80000000007812 */ /* 0x000fe200078efcff */
[----:B------:R-:W-:Y:S06]  /*3be0*/  BRA `(.L_x_166) ;  /* 0x0000000000147947 */ /* 0x000fec0003800000 */
.L_x_162:
[----:B------:R-:W-:Y:S01]  /*3bf0*/  LOP3.LUT R0, R17, 0x80000000, R0, 0x48, !PT ;  /* 0x8000000011007812 */ /* 0x000fe200078e4800 */
[----:B------:R-:W-:Y:S06]  /*3c00*/  BRA `(.L_x_166) ;  /* 0x00000000000c7947 */ /* 0x000fec0003800000 */
.L_x_161:
[----:B------:R-:W0:Y:S01]  /*3c10*/  MUFU.RSQ R0, -QNAN ;  /* 0xffc0000000007908 */ /* 0x000e220000001400 */
[----:B------:R-:W-:Y:S05]  /*3c20*/  BRA `(.L_x_166) ;  /* 0x0000000000047947 */ /* 0x000fea0003800000 */
.L_x_160:
[----:B------:R-:W-:-:S07]  /*3c30*/  FADD.FTZ R0, R0, R3 ;  /* 0x0000000300007221 */ /* 0x000fce0000010000 */
.L_x_166:
[----:B------:R-:W-:Y:S01]  /*3c40*/  HFMA2 R17, -RZ, RZ, 0, 0 ;  /* 0x00000000ff117431 */ /* 0x000fe200000001ff */
[----:B0-----:R-:W-:-:S03]  /*3c50*/  MOV R13, R0 ;  /* 0x00000000000d7202 */ /* 0x001fc60000000f00 */
[----:B------:R-:W-:Y:S05]  /*3c60*/  RET.REL.NODEC R16 `(_Z43softmax_cross_entropy_label_matrix_kernel_tIfEvPKT_S2_PS0_Pfii) ;  /* 0xffffffc010e47950 */ /* 0x000fea0003c3ffff */
.L_x_167:
        /* <DEDUP_REMOVED lines=9> */
.L_x_817:


//--------------------- .text._Z36softmax_cross_entropy_label_kernel_tIfEvPKT_PKiPS0_Pfii --------------------------
	.section	.text._Z36softmax_cross_entropy_label_kernel_tIfEvPKT_PKiPS0_Pfii,"ax",@progbits
	.align	128
        .global         _Z36softmax_cross_entropy_label_kernel_tIfEvPKT_PKiPS0_Pfii
        .type           _Z36softmax_cross_entropy_label_kernel_tIfEvPKT_PKiPS0_Pfii,@function
        .size           _Z36softmax_cross_entropy_label_kernel_tIfEvPKT_PKiPS0_Pfii,(.L_x_818 - _Z36softmax_cross_entropy_label_kernel_tIfEvPKT_PKiPS0_Pfii)
        .other          _Z36softmax_cross_entropy_label_kernel_tIfEvPKT_PKiPS0_Pfii,@"STO_CUDA_ENTRY STV_DEFAULT"
_Z36softmax_cross_entropy_label_kernel_tIfEvPKT_PKiPS0_Pfii:
.text._Z36softmax_cross_entropy_label_kernel_tIfEvPKT_PKiPS0_Pfii:
        /* <DEDUP_REMOVED lines=27> */
.L_x_170:
        /* <DEDUP_REMOVED lines=55> */
.L_x_169:
        /* <DEDUP_REMOVED lines=32> */
.L_x_171:
        /* <DEDUP_REMOVED lines=19> */
.L_x_172:
[----:B------:R-:W-:Y:S05]  /*0850*/  BRA.U !UP1, `(.L_x_168) ;  /* 0x0000000109387547 */ /* 0x000fea000b800000 */
[----:B------:R-:W0:Y:S01]  /*0860*/  LDCU.64 UR6, c[0x0][0x380] ;  /* 0x00007000ff0677ac */ /* 0x000e220008000a00 */
[----:B------:R-:W-:Y:S01]  /*0870*/  IMAD.WIDE.U32 R6, R11, 0x4, R4 ;  /* 0x000000040b067825 */ /* 0x000fe200078e0004 */
[----:B------:R-:W-:Y:S02]  /*0880*/  UIADD3 UR4, UPT, UPT, -UR4, URZ, URZ ;  /* 0x000000ff04047290 */ /* 0x000fe4000fffe1ff */
[----:B0-----:R-:W-:-:S04]  /*0890*/  IADD3 R6, P0, PT, R6, UR6, RZ ;  /* 0x0000000606067c10 */ /* 0x001fc8000ff1e0ff */
[----:B------:R-:W-:-:S09]  /*08a0*/  IADD3.X R11, PT, PT, R7, UR7, RZ, P0, !PT ;  /* 0x00000007070b7c10 */ /* 0x000fd200087fe4ff */
.L_x_173:
        /* <DEDUP_REMOVED lines=9> */
.L_x_168:
        /* <DEDUP_REMOVED lines=23> */
.L_x_176:
        /* <DEDUP_REMOVED lines=107> */
.L_x_175:
        /* <DEDUP_REMOVED lines=59> */
.L_x_177:
        /* <DEDUP_REMOVED lines=34> */
.L_x_178:
        /* <DEDUP_REMOVED lines=17> */
.L_x_174:
        /* <DEDUP_REMOVED lines=13> */
.L_x_197:
        /* <DEDUP_REMOVED lines=14> */
[----:B------:R-:W-:Y:S05]  /*19f0*/  CALL.REL.NOINC `($__internal_3_$__cuda_sm3x_div_rn_noftz_f32_slowpath) ;  /* 0x0000001c00087944 */ /* 0x000fea0003c00000 */
.L_x_181:
        /* <DEDUP_REMOVED lines=12> */
[----:B------:R-:W-:Y:S05]  /*1ac0*/  CALL.REL.NOINC `($__internal_3_$__cuda_sm3x_div_rn_noftz_f32_slowpath) ;  /* 0x0000001800d47944 */ /* 0x000fea0003c00000 */
[----:B------:R-:W-:-:S07]  /*1ad0*/  MOV R15, R13 ;  /* 0x0000000d000f7202 */ /* 0x000fce0000000f00 */
.L_x_182:
        /* <DEDUP_REMOVED lines=13> */
.L_x_183:
        /* <DEDUP_REMOVED lines=14> */
.L_x_184:
        /* <DEDUP_REMOVED lines=13> */
.L_x_185:
        /* <DEDUP_REMOVED lines=14> */
.L_x_186:
        /* <DEDUP_REMOVED lines=13> */
.L_x_187:
        /* <DEDUP_REMOVED lines=14> */
.L_x_188:
        /* <DEDUP_REMOVED lines=13> */
.L_x_189:
        /* <DEDUP_REMOVED lines=14> */
.L_x_190:
        /* <DEDUP_REMOVED lines=13> */
.L_x_191:
        /* <DEDUP_REMOVED lines=14> */
.L_x_192:
        /* <DEDUP_REMOVED lines=13> */
.L_x_193:
        /* <DEDUP_REMOVED lines=14> */
.L_x_194:
        /* <DEDUP_REMOVED lines=13> */
.L_x_195:
        /* <DEDUP_REMOVED lines=14> */
.L_x_196:
[----:B------:R0:W-:Y:S01]  /*26b0*/  STG.E desc[UR8][R8.64+0x1c], R15 ;  /* 0x00001c0f08007986 */ /* 0x0001e2000c101908 */
[----:B------:R-:W-:-:S04]  /*26c0*/  IADD3 R0, P0, PT, R8, 0x40, RZ ;  /* 0x0000004008007810 */ /* 0x000fc80007f1e0ff */
[----:B------:R-:W-:Y:S01]  /*26d0*/  IADD3.X R13, PT, PT, RZ, R9, RZ, P0, !PT ;  /* 0x00000009ff0d7210 */ /* 0x000fe200007fe4ff */
[----:B------:R-:W-:Y:S08]  /*26e0*/  @P2 BRA `(.L_x_197) ;  /* 0xfffffff000882947 */ /* 0x000ff0000383ffff */
.L_x_180:
        /* <DEDUP_REMOVED lines=18> */
[----:B------:R-:W-:Y:S05]  /*2810*/  CALL.REL.NOINC `($__internal_3_$__cuda_sm3x_div_rn_noftz_f32_slowpath) ;  /* 0x0000000c00807944 */ /* 0x000fea0003c00000 */
.L_x_199:
        /* <DEDUP_REMOVED lines=14> */
.L_x_200:
        /* <DEDUP_REMOVED lines=13> */
.L_x_201:
        /* <DEDUP_REMOVED lines=14> */
.L_x_202:
        /* <DEDUP_REMOVED lines=13> */
.L_x_203:
        /* <DEDUP_REMOVED lines=14> */
.L_x_204:
        /* <DEDUP_REMOVED lines=13> */
.L_x_205:
        /* <DEDUP_REMOVED lines=14> */
.L_x_206:
[----:B------:R1:W-:Y:S01]  /*2e10*/  STG.E desc[UR8][R8.64+0x1c], R15 ;  /* 0x00001c0f08007986 */ /* 0x0003e2000c101908 */
[----:B------:R-:W-:-:S07]  /*2e20*/  IADD3 R11, PT, PT, R11, 0x8, RZ ;  /* 0x000000080b0b7810 */ /* 0x000fce0007ffe0ff */
.L_x_198:
        /* <DEDUP_REMOVED lines=19> */
.L_x_208:
        /* <DEDUP_REMOVED lines=14> */
.L_x_209:
        /* <DEDUP_REMOVED lines=13> */
.L_x_210:
        /* <DEDUP_REMOVED lines=14> */
.L_x_211:
[----:B------:R2:W-:Y:S01]  /*31f0*/  STG.E desc[UR8][R8.64+0xc], R15 ;  /* 0x00000c0f08007986 */ /* 0x0005e2000c101908 */
[----:B------:R-:W-:-:S07]  /*3200*/  IADD3 R11, PT, PT, R11, 0x4, RZ ;  /* 0x000000040b0b7810 */ /* 0x000fce0007ffe0ff */
.L_x_207:
[----:B------:R-:W-:-:S09]  /*3210*/  UISETP.NE.AND UP0, UPT, UR5, URZ, UPT ;  /* 0x000000ff0500728c */ /* 0x000fd2000bf05270 */
[----:B------:R-:W-:Y:S05]  /*3220*/  BRA.U !UP0, `(.L_x_179) ;  /* 0x0000000108687547 */ /* 0x000fea000b800000 */
[----:B------:R-:W3:Y:S01]  /*3230*/  LDCU.64 UR6, c[0x0][0x390] ;  /* 0x00007200ff0677ac */ /* 0x000ee20008000a00 */
[----:B------:R-:W-:-:S03]  /*3240*/  IMAD.WIDE.U32 R4, R11, 0x4, R4 ;  /* 0x000000040b047825 */ /* 0x000fc600078e0004 */
[----:B---3-5:R-:W-:Y:S01]  /*3250*/  IADD3 R0, P0, PT, R4, UR6, RZ ;  /* 0x0000000604007c10 */ /* 0x028fe2000ff1e0ff */
[----:B------:R-:W-:-:S03]  /*3260*/  UIADD3 UR6, UPT, UPT, -UR5, URZ, URZ ;  /* 0x000000ff05067290 */ /* 0x000fc6000fffe1ff */
[----:B------:R-:W-:-:S09]  /*3270*/  IADD3.X R11, PT, PT, R5, UR7, RZ, P0, !PT ;  /* 0x00000007050b7c10 */ /* 0x000fd200087fe4ff */
.L_x_213:
        /* <DEDUP_REMOVED lines=15> */
[----:B------:R-:W-:Y:S05]  /*3370*/  CALL.REL.NOINC `($__internal_3_$__cuda_sm3x_div_rn_noftz_f32_slowpath) ;  /* 0x0000000000a87944 */ /* 0x000fea0003c00000 */
[----:B------:R-:W-:-:S07]  /*3380*/  MOV R9, R13 ;  /* 0x0000000d00097202 */ /* 0x000fce0000000f00 */
.L_x_212:
[----:B------:R3:W-:Y:S01]  /*3390*/  STG.E desc[UR8][R4.64], R9 ;  /* 0x0000000904007986 */ /* 0x0007e2000c101908 */
[----:B------:R-:W-:-:S04]  /*33a0*/  IADD3 R0, P0, PT, R4, 0x4, RZ ;  /* 0x0000000404007810 */ /* 0x000fc80007f1e0ff */
[----:B------:R-:W-:Y:S01]  /*33b0*/  IADD3.X R11, PT, PT, RZ, R5, RZ, P0, !PT ;  /* 0x00000005ff0b7210 */ /* 0x000fe200007fe4ff */
[----:B------:R-:W-:Y:S08]  /*33c0*/  BRA.U UP0, `(.L_x_213) ;  /* 0xfffffffd00ac7547 */ /* 0x000ff0000b83ffff */
.L_x_179:
[----:B---3--:R-:W3:Y:S01]  /*33d0*/  LDC.64 R4, c[0x0][0x388] ;  /* 0x0000e200ff047b82 */ /* 0x008ee20000000a00 */
[----:B------:R-:W4:Y:S01]  /*33e0*/  LDCU UR7, c[0x0][0x3a4] ;  /* 0x00007480ff0777ac */ /* 0x000f220008000800 */
[----:B---3--:R-:W-:-:S06]  /*33f0*/  IMAD.WIDE.U32 R2, R2, 0x4, R4 ;  /* 0x0000000402027825 */ /* 0x008fcc00078e0004 */
[----:B------:R-:W4:Y:S02]  /*3400*/  LDG.E R3, desc[UR8][R2.64] ;  /* 0x0000000802037981 */ /* 0x000f24000c1e1900 */
        /* <DEDUP_REMOVED lines=33> */
        .weak           $__internal_3_$__cuda_sm3x_div_rn_noftz_f32_slowpath
        .type           $__internal_3_$__cuda_sm3x_div_rn_noftz_f32_slowpath,@function
        .size           $__internal_3_$__cuda_sm3x_div_rn_noftz_f32_slowpath,(.L_x_818 - $__internal_3_$__cuda_sm3x_div_rn_noftz_f32_slowpath)
$__internal_3_$__cuda_sm3x_div_rn_noftz_f32_slowpath:
        /* <DEDUP_REMOVED lines=34> */
.L_x_214:
        /* <DEDUP_REMOVED lines=50> */
.L_x_220:
[----:B------:R-:W-:-:S04]  /*3b60*/  LOP3.LUT R0, R0, 0x80000000, RZ, 0xc0, !PT ;  /* 0x8000000000007812 */ /* 0x000fc800078ec0ff */
[----:B------:R-:W-:Y:S01]  /*3b70*/  LOP3.LUT R0, R0, 0x7f800000, RZ, 0xfc, !PT ;  /* 0x7f80000000007812 */ /* 0x000fe200078efcff */
[----:B------:R-:W-:Y:S06]  /*3b80*/  BRA `(.L_x_221) ;  /* 0x0000000000287947 */ /* 0x000fec0003800000 */
.L_x_219:
[----:B------:R-:W-:Y:S01]  /*3b90*/  LEA R0, R13, R0, 0x17 ;  /* 0x000000000d007211 */ /* 0x000fe200078eb8ff */
[----:B------:R-:W-:Y:S06]  /*3ba0*/  BRA `(.L_x_221) ;  /* 0x0000000000207947 */ /* 0x000fec0003800000 */
.L_x_218:
[----:B------:R-:W-:-:S04]  /*3bb0*/  LOP3.LUT R0, R17, 0x80000000, R0, 0x48, !PT ;  /* 0x8000000011007812 */ /* 0x000fc800078e4800 */
[----:B------:R-:W-:Y:S01]  /*3bc0*/  LOP3.LUT R0, R0, 0x7f800000, RZ, 0xfc, !PT ;  /* 0x7f80000000007812 */ /* 0x000fe200078efcff */
[----:B------:R-:W-:Y:S06]  /*3bd0*/  BRA `(.L_x_221) ;  /* 0x0000000000147947 */ /* 0x000fec0003800000 */
.L_x_217:
[----:B------:R-:W-:Y:S01]  /*3be0*/  LOP3.LUT R0, R17, 0x80000000, R0, 0x48, !PT ;  /* 0x8000000011007812 */ /* 0x000fe200078e4800 */
[----:B------:R-:W-:Y:S06]  /*3bf0*/  BRA `(.L_x_221) ;  /* 0x00000000000c7947 */ /* 0x000fec0003800000 */
.L_x_216:
[----:B------:R-:W0:Y:S01]  /*3c00*/  MUFU.RSQ R0, -QNAN ;  /* 0xffc0000000007908 */ /* 0x000e220000001400 */
[----:B------:R-:W-:Y:S05]  /*3c10*/  BRA `(.L_x_221) ;  /* 0x0000000000047947 */ /* 0x000fea0003800000 */
.L_x_215:
[----:B------:R-:W-:-:S07]  /*3c20*/  FADD.FTZ R0, R0, R3 ;  /* 0x0000000300007221 */ /* 0x000fce0000010000 */
.L_x_221:
[----:B------:R-:W-:Y:S01]  /*3c30*/  HFMA2 R17, -RZ, RZ, 0, 0 ;  /* 0x00000000ff117431 */ /* 0x000fe200000001ff */
[----:B0-----:R-:W-:-:S03]  /*3c40*/  MOV R13, R0 ;  /* 0x00000000000d7202 */ /* 0x001fc60000000f00 */
[----:B------:R-:W-:Y:S05]  /*3c50*/  RET.REL.NODEC R16 `(_Z36softmax_cross_entropy_label_kernel_tIfEvPKT_PKiPS0_Pfii) ;  /* 0xffffffc010e87950 */ /* 0x000fea0003c3ffff */
.L_x_222:
        /* <DEDUP_REMOVED lines=10> */
.L_x_818:


//--------------------- .text._Z36cross_entropy_loss_gradient_kernel_tI13__nv_bfloat16EvPKT_S3_PS1_Pfi --------------------------
	.section	.text._Z36cross_entropy_loss_gradient_kernel_tI13__nv_bfloat16EvPKT_S3_PS1_Pfi,"ax",@progbits
	.align	128
        .global         _Z36cross_entropy_loss_gradient_kernel_tI13__nv_bfloat16EvPKT_S3_PS1_Pfi
        .type           _Z36cross_entropy_loss_gradient_kernel_tI13__nv_bfloat16EvPKT_S3_PS1_Pfi,@function
        .size           _Z36cross_entropy_loss_gradient_kernel_tI13__nv_bfloat16EvPKT_S3_PS1_Pfi,(.L_x_850 - _Z36cross_entropy_loss_gradient_kernel_tI13__nv_bfloat16EvPKT_S3_PS1_Pfi)
        .other          _Z36cross_entropy_loss_gradient_kernel_tI13__nv_bfloat16EvPKT_S3_PS1_Pfi,@"STO_CUDA_ENTRY STV_DEFAULT"
_Z36cross_entropy_loss_gradient_kernel_tI13__nv_bfloat16EvPKT_S3_PS1_Pfi:
.text._Z36cross_entropy_loss_gradient_kernel_tI13__nv_bfloat16EvPKT_S3_PS1_Pfi:
        /* <DEDUP_REMOVED lines=10> */
[----:B------:R-:W2:Y:S01]  /*00a0*/  LDC.64 R6, c[0x0][0x388] ;  /* 0x0000e200ff067b82 */ /* 0x000ea20000000a00 */
[----:B0-----:R-:W-:-:S05]  /*00b0*/  IMAD.WIDE R4, R2, 0x2, R4 ;  /* 0x0000000202047825 */ /* 0x001fca00078e0204 */
[----:B-1----:R-:W3:Y:S01]  /*00c0*/  LDG.E.U16 R3, desc[UR4][R4.64] ;  /* 0x0000000404037981 */ /* 0x002ee2000c1e1500 */
[----:B--2---:R-:W-:-:S05]  /*00d0*/  IMAD.WIDE R6, R2, 0x2, R6 ;  /* 0x0000000202067825 */ /* 0x004fca00078e0206 */
[----:B------:R-:W2:Y:S01]  /*00e0*/  LDG.E.U16 R8, desc[UR4][R6.64] ;  /* 0x0000000406087981 */ /* 0x000ea2000c1e1500 */
[----:B------:R-:W-:Y:S01]  /*00f0*/  HFMA2 R11, -RZ, RZ, 1.5048828125, 33.21875 ;  /* 0x3e055027ff0b7431 */ /* 0x000fe200000001ff */
[----:B---3--:R-:W-:-:S04]  /*0100*/  SHF.L.U32 R0, R3, 0x10, RZ ;  /* 0x0000001003007819 */ /* 0x008fc800000006ff */
[----:B------:R-:W-:-:S04]  /*0110*/  FMNMX R9, R0, 1.0000000036274937255e-15, !PT ;  /* 0x26901d7d00097809 */ /* 0x000fc80007800000 */
[C---:B------:R-:W-:Y:S01]  /*0120*/  IADD3 R0, PT, PT, R9.reuse, -0x3f2aaaab, RZ ;  /* 0xc0d5555509007810 */ /* 0x040fe20007ffe0ff */
[----:B--2---:R-:W-:Y:S01]  /*0130*/  HADD2.BF16_V2 R3, R3.H0_H0, -R8.H0_H0 ;  /* 0xa000000803037230 */ /* 0x004fe20000200800 */
[C---:B------:R-:W-:Y:S02]  /*0140*/  ISETP.GT.U32.AND P0, PT, R9.reuse, 0x7f7fffff, PT ;  /* 0x7f7fffff0900780c */ /* 0x040fe40003f04070 */
[----:B------:R-:W-:Y:S02]  /*0150*/  LOP3.LUT R0, R0, 0xff800000, RZ, 0xc0, !PT ;  /* 0xff80000000007812 */ /* 0x000fe400078ec0ff */
[----:B------:R-:W-:Y:S02]  /*0160*/  SHF.L.U32 R8, R8, 0x10, RZ ;  /* 0x0000001008087819 */ /* 0x000fe400000006ff */
[-C--:B------:R-:W-:Y:S02]  /*0170*/  IADD3 R10, PT, PT, R9, -R0.reuse, RZ ;  /* 0x80000000090a7210 */ /* 0x080fe40007ffe0ff */
[----:B------:R-:W-:-:S03]  /*0180*/  I2FP.F32.S32 R0, R0 ;  /* 0x0000000000007245 */ /* 0x000fc60000201400 */
[----:B------:R-:W-:Y:S02]  /*0190*/  FADD R10, R10, -1 ;  /* 0xbf8000000a0a7421 */ /* 0x000fe40000000000 */
[----:B------:R-:W-:Y:S02]  /*01a0*/  FFMA R0, R0, 1.1920928955078125e-07, RZ ;  /* 0x3400000000007823 */ /* 0x000fe400000000ff */
[----:B------:R-:W-:-:S04]  /*01b0*/  FFMA R5, R10, -R11, 0.14084610342979431152 ;  /* 0x3e1039f60a057423 */ /* 0x000fc8000000080b */
[----:B------:R-:W-:-:S04]  /*01c0*/  FFMA R5, R10, R5, -0.12148627638816833496 ;  /* 0xbdf8cdcc0a057423 */ /* 0x000fc80000000005 */
[----:B------:R-:W-:-:S04]  /*01d0*/  FFMA R5, R10, R5, 0.13980610668659210205 ;  /* 0x3e0f29550a057423 */ /* 0x000fc80000000005 */
[----:B------:R-:W-:-:S04]  /*01e0*/  FFMA R5, R10, R5, -0.16684235632419586182 ;  /* 0xbe2ad8b90a057423 */ /* 0x000fc80000000005 */
[----:B------:R-:W-:-:S04]  /*01f0*/  FFMA R5, R10, R5, 0.20012299716472625732 ;  /* 0x3e4ced0b0a057423 */ /* 0x000fc80000000005 */
[C---:B------:R-:W-:Y:S02]  /*0200*/  FFMA R7, R10.reuse, R5, -0.24999669194221496582 ;  /* 0xbe7fff220a077423 */ /* 0x040fe40000000005 */
[----:B------:R-:W0:Y:S02]  /*0210*/  LDC.64 R4, c[0x0][0x390] ;  /* 0x0000e400ff047b82 */ /* 0x000e240000000a00 */
[----:B------:R-:W-:-:S04]  /*0220*/  FFMA R7, R10, R7, 0.33333182334899902344 ;  /* 0x3eaaaa780a077423 */ /* 0x000fc80000000007 */
[C---:B------:R-:W-:Y:S02]  /*0230*/  FFMA R11, R10.reuse, R7, -0.5 ;  /* 0xbf0000000a0b7423 */ /* 0x040fe40000000007 */
[----:B------:R-:W1:Y:S02]  /*0240*/  LDC.64 R6, c[0x0][0x398] ;  /* 0x0000e600ff067b82 */ /* 0x000e640000000a00 */
[----:B------:R-:W-:-:S04]  /*0250*/  FMUL R11, R10, R11 ;  /* 0x0000000b0a0b7220 */ /* 0x000fc80000400000 */
[----:B------:R-:W-:Y:S01]  /*0260*/  FFMA R11, R10, R11, R10 ;  /* 0x0000000b0a0b7223 */ /* 0x000fe2000000000a */
[----:B------:R-:W-:-:S03]  /*0270*/  MOV R10, 0x7f800000 ;  /* 0x7f800000000a7802 */ /* 0x000fc60000000f00 */
[----:B------:R-:W-:Y:S02]  /*0280*/  FFMA R11, R0, 0.69314718246459960938, R11 ;  /* 0x3f317218000b7823 */ /* 0x000fe4000000000b */
[----:B------:R-:W-:Y:S01]  /*0290*/  @P0 FFMA R11, R9, R10, +INF ;  /* 0x7f800000090b0423 */ /* 0x000fe2000000000a */
[----:B0-----:R-:W-:-:S04]  /*02a0*/  IMAD.WIDE R4, R2, 0x2, R4 ;  /* 0x0000000202047825 */ /* 0x001fc800078e0204 */
[----:B------:R-:W-:Y:S01]  /*02b0*/  FMUL R11, R8, -R11 ;  /* 0x8000000b080b7220 */ /* 0x000fe20000400000 */
[----:B------:R-:W-:Y:S04]  /*02c0*/  STG.E.U16 desc[UR4][R4.64], R3 ;  /* 0x0000000304007986 */ /* 0x000fe8000c101504 */
[----:B-1----:R-:W-:Y:S01]  /*02d0*/  REDG.E.ADD.F32.FTZ.RN.STRONG.GPU desc[UR4][R6.64], R11 ;  /* 0x0000000b060079a6 */ /* 0x002fe2000c12f304 */
[----:B------:R-:W-:Y:S05]  /*02e0*/  EXIT ;  /* 0x000000000000794d */ /* 0x000fea0003800000 */
.L_x_223:
        /* <DEDUP_REMOVED lines=9> */
.L_x_850:


//--------------------- .text._Z36cross_entropy_loss_gradient_kernel_tI6__halfEvPKT_S3_PS1_Pfi --------------------------
	.section	.text._Z36cross_entropy_loss_gradient_kernel_tI6__halfEvPKT_S3_PS1_Pfi,"ax",@progbits
	.align	128
        .global         _Z36cross_entropy_loss_gradient_kernel_tI6__halfEvPKT_S3_PS1_Pfi
        .type           _Z36cross_entropy_loss_gradient_kernel_tI6__halfEvPKT_S3_PS1_Pfi,@function
        .size           _Z36cross_entropy_loss_gradient_kernel_tI6__halfEvPKT_S3_PS1_Pfi,(.L_x_851 - _Z36cross_entropy_loss_gradient_kernel_tI6__halfEvPKT_S3_PS1_Pfi)
        .other          _Z36cross_entropy_loss_gradient_kernel_tI6__halfEvPKT_S3_PS1_Pfi,@"STO_CUDA_ENTRY STV_DEFAULT"
_Z36cross_entropy_loss_gradient_kernel_tI6__halfEvPKT_S3_PS1_Pfi:
.text._Z36cross_entropy_loss_gradient_kernel_tI6__halfEvPKT_S3_PS1_Pfi:
        /* <DEDUP_REMOVED lines=15> */
[----:B------:R-:W-:Y:S02]  /*00f0*/  HFMA2 R11, -RZ, RZ, 1.5048828125, 33.21875 ;  /* 0x3e055027ff0b7431 */ /* 0x000fe400000001ff */
[----:B---3--:R-:W-:-:S05]  /*0100*/  HADD2.F32 R0, -RZ, R3.H0_H0 ;  /* 0x20000003ff007230 */ /* 0x008fca0000004100 */
[----:B------:R-:W-:Y:S01]  /*0110*/  FMNMX R9, R0, 1.0000000036274937255e-15, !PT ;  /* 0x26901d7d00097809 */ /* 0x000fe20007800000 */
[----:B--2---:R-:W-:-:S03]  /*0120*/  HADD2 R3, R3.H0_H0, -R8.H0_H0 ;  /* 0xa000000803037230 */ /* 0x004fc60000000800 */
[C---:B------:R-:W-:Y:S01]  /*0130*/  IADD3 R0, PT, PT, R9.reuse, -0x3f2aaaab, RZ ;  /* 0xc0d5555509007810 */ /* 0x040fe20007ffe0ff */
[----:B------:R-:W-:Y:S01]  /*0140*/  HADD2.F32 R8, -RZ, R8.H0_H0 ;  /* 0x20000008ff087230 */ /* 0x000fe20000004100 */
[----:B------:R-:W-:Y:S02]  /*0150*/  ISETP.GT.U32.AND P0, PT, R9, 0x7f7fffff, PT ;  /* 0x7f7fffff0900780c */ /* 0x000fe40003f04070 */
[----:B------:R-:W-:-:S04]  /*0160*/  LOP3.LUT R0, R0, 0xff800000, RZ, 0xc0, !PT ;  /* 0xff80000000007812 */ /* 0x000fc800078ec0ff */
        /* <DEDUP_REMOVED lines=24> */
.L_x_224:
        /* <DEDUP_REMOVED lines=9> */
.L_x_851:


//--------------------- .text._Z36cross_entropy_loss_gradient_kernel_tIfEvPKT_S2_PS0_Pfi --------------------------
	.section	.text._Z36cross_entropy_loss_gradient_kernel_tIfEvPKT_S2_PS0_Pfi,"ax",@progbits
	.align	128
        .global         _Z36cross_entropy_loss_gradient_kernel_tIfEvPKT_S2_PS0_Pfi
        .type           _Z36cross_entropy_loss_gradient_kernel_tIfEvPKT_S2_PS0_Pfi,@function
        .size           _Z36cross_entropy_loss_gradient_kernel_tIfEvPKT_S2_PS0_Pfi,(.L_x_852 - _Z36cross_entropy_loss_gradient_kernel_tIfEvPKT_S2_PS0_Pfi)
        .other          _Z36cross_entropy_loss_gradient_kernel_tIfEvPKT_S2_PS0_Pfi,@"STO_CUDA_ENTRY STV_DEFAULT"
_Z36cross_entropy_loss_gradient_kernel_tIfEvPKT_S2_PS0_Pfi:
.text._Z36cross_entropy_loss_gradient_kernel_tIfEvPKT_S2_PS0_Pfi:
        /* <DEDUP_REMOVED lines=12> */
[----:B-1----:R-:W3:Y:S01]  /*00c0*/  LDG.E R3, desc[UR4][R4.64] ;  /* 0x0000000404037981 */ /* 0x002ee2000c1e1900 */
[----:B--2---:R-:W-:-:S06]  /*00d0*/  IMAD.WIDE R8, R2, 0x4, R8 ;  /* 0x0000000402087825 */ /* 0x004fcc00078e0208 */
[----:B------:R-:W2:Y:S01]  /*00e0*/  LDG.E R8, desc[UR4][R8.64] ;  /* 0x0000000408087981 */ /* 0x000ea2000c1e1900 */
[----:B------:R-:W-:Y:S01]  /*00f0*/  HFMA2 R7, -RZ, RZ, 1.5048828125, 33.21875 ;  /* 0x3e055027ff077431 */ /* 0x000fe200000001ff */
[----:B---3--:R-:W-:-:S04]  /*0100*/  FMNMX R10, R3, 1.0000000036274937255e-15, !PT ;  /* 0x26901d7d030a7809 */ /* 0x008fc80007800000 */
[C---:B------:R-:W-:Y:S02]  /*0110*/  IADD3 R0, PT, PT, R10.reuse, -0x3f2aaaab, RZ ;  /* 0xc0d555550a007810 */ /* 0x040fe40007ffe0ff */
[----:B------:R-:W-:Y:S02]  /*0120*/  ISETP.GT.U32.AND P0, PT, R10, 0x7f7fffff, PT ;  /* 0x7f7fffff0a00780c */ /* 0x000fe40003f04070 */
[----:B------:R-:W-:Y:S01]  /*0130*/  LOP3.LUT R11, R0, 0xff800000, RZ, 0xc0, !PT ;  /* 0xff800000000b7812 */ /* 0x000fe200078ec0ff */
[----:B--2---:R-:W-:-:S03]  /*0140*/  FADD R3, R3, -R8 ;  /* 0x8000000803037221 */ /* 0x004fc60000000000 */
[----:B------:R-:W-:-:S05]  /*0150*/  IADD3 R0, PT, PT, R10, -R11, RZ ;  /* 0x8000000b0a007210 */ /* 0x000fca0007ffe0ff */
[----:B------:R-:W-:Y:S01]  /*0160*/  FADD R12, R0, -1 ;  /* 0xbf800000000c7421 */ /* 0x000fe20000000000 */
[----:B------:R-:W-:Y:S02]  /*0170*/  I2FP.F32.S32 R0, R11 ;  /* 0x0000000b00007245 */ /* 0x000fe40000201400 */
[----:B------:R-:W-:Y:S01]  /*0180*/  MOV R11, 0x7f800000 ;  /* 0x7f800000000b7802 */ /* 0x000fe20000000f00 */
[----:B------:R-:W-:Y:S02]  /*0190*/  FFMA R7, R12, -R7, 0.14084610342979431152 ;  /* 0x3e1039f60c077423 */ /* 0x000fe40000000807 */
[----:B------:R-:W-:Y:S02]  /*01a0*/  FFMA R0, R0, 1.1920928955078125e-07, RZ ;  /* 0x3400000000007823 */ /* 0x000fe400000000ff */
        /* <DEDUP_REMOVED lines=10> */
[----:B------:R-:W-:-:S04]  /*0250*/  FFMA R9, R12, R9, R12 ;  /* 0x000000090c097223 */ /* 0x000fc8000000000c */
[----:B------:R-:W-:Y:S01]  /*0260*/  FFMA R9, R0, 0.69314718246459960938, R9 ;  /* 0x3f31721800097823 */ /* 0x000fe20000000009 */
[----:B------:R-:W-:-:S04]  /*0270*/  @P0 FFMA R9, R10, R11, +INF ;  /* 0x7f8000000a090423 */ /* 0x000fc8000000000b */
[----:B------:R-:W-:Y:S01]  /*0280*/  FMUL R9, R8, -R9 ;  /* 0x8000000908097220 */ /* 0x000fe20000400000 */
[----:B0-----:R-:W-:-:S05]  /*0290*/  IMAD.WIDE R6, R2, 0x4, R6 ;  /* 0x0000000402067825 */ /* 0x001fca00078e0206 */
[----:B------:R-:W-:Y:S04]  /*02a0*/  STG.E desc[UR4][R6.64], R3 ;  /* 0x0000000306007986 */ /* 0x000fe8000c101904 */
[----:B-1----:R-:W-:Y:S01]  /*02b0*/  REDG.E.ADD.F32.FTZ.RN.STRONG.GPU desc[UR4][R4.64], R9 ;  /* 0x00000009040079a6 */ /* 0x002fe2000c12f304 */
[----:B------:R-:W-:Y:S05]  /*02c0*/  EXIT ;  /* 0x000000000000794d */ /* 0x000fea0003800000 */
.L_x_225:
        /* <DEDUP_REMOVED lines=11> */
.L_x_852:


//--------------------- .text._Z12ger_kernel_tI13__nv_bfloat16EvPKT_S3_PS1_iiif --------------------------
	.section	.text._Z12ger_kernel_tI13__nv_bfloat16EvPKT_S3_PS1_iiif,"ax",@progbits
	.align	128
        .global         _Z12ger_kernel_tI13__nv_bfloat16EvPKT_S3_PS1_iiif
        .type           _Z12ger_kernel_tI13__nv_bfloat16EvPKT_S3_PS1_iiif,@function
        .size           _Z12ger_kernel_tI13__nv_bfloat16EvPKT_S3_PS1_iiif,(.L_x_853 - _Z12ger_kernel_tI13__nv_bfloat16EvPKT_S3_PS1_iiif)
        .other          _Z12ger_kernel_tI13__nv_bfloat16EvPKT_S3_PS1_iiif,@"STO_CUDA_ENTRY STV_DEFAULT"
_Z12ger_kernel_tI13__nv_bfloat16EvPKT_S3_PS1_iiif:
.text._Z12ger_kernel_tI13__nv_bfloat16EvPKT_S3_PS1_iiif:
[----:B------:R-:W-:Y:S01]  /*0000*/  LDC R1, c[0x0][0x37c] ;  /* 0x0000df00ff017b82 */ /* 0x000fe20000000800 */
[----:B------:R-:W0:Y:S07]  /*0010*/  S2R R0, SR_TID.X ;  /* 0x0000000000007919 */ /* 0x000e2e0000002100 */
[----:B------:R-:W0:Y:S01]  /*0020*/  S2UR UR4, SR_CTAID.X ;  /* 0x00000000000479c3 */ /* 0x000e220000002500 */
[----:B------:R-:W1:Y:S01]  /*0030*/  LDCU.64 UR6, c[0x0][0x398] ;  /* 0x00007300ff0677ac */ /* 0x000e620008000a00 */
[----:B------:R-:W2:Y:S06]  /*0040*/  S2R R3, SR_TID.Y ;  /* 0x0000000000037919 */ /* 0x000eac0000002200 */
[----:B------:R-:W0:Y:S08]  /*0050*/  LDC R9, c[0x0][0x360] ;  /* 0x0000d800ff097b82 */ /* 0x000e300000000800 */
[----:B------:R-:W2:Y:S08]  /*0060*/  S2UR UR5, SR_CTAID.Y ;  /* 0x00000000000579c3 */ /* 0x000eb00000002600 */
[----:B------:R-:W2:Y:S01]  /*0070*/  LDC R2, c[0x0][0x364] ;  /* 0x0000d900ff027b82 */ /* 0x000ea20000000800 */
[----:B0-----:R-:W-:-:S05]  /*0080*/  IMAD R9, R9, UR4, R0 ;  /* 0x0000000409097c24 */ /* 0x001fca000f8e0200 */
[----:B-1----:R-:W-:Y:S01]  /*0090*/  ISETP.GE.AND P0, PT, R9, UR7, PT ;  /* 0x0000000709007c0c */ /* 0x002fe2000bf06270 */
[----:B--2---:R-:W-:-:S05]  /*00a0*/  IMAD R0, R2, UR5, R3 ;  /* 0x0000000502007c24 */ /* 0x004fca000f8e0203 */
[----:B------:R-:W-:-:S13]  /*00b0*/  ISETP.GE.OR P0, PT, R0, UR6, P0 ;  /* 0x0000000600007c0c */ /* 0x000fda0008706670 */
[----:B------:R-:W-:Y:S05]  /*00c0*/  @P0 EXIT ;  /* 0x000000000000094d */ /* 0x000fea0003800000 */
[----:B------:R-:W0:Y:S01]  /*00d0*/  LDC.64 R2, c[0x0][0x380] ;  /* 0x0000e000ff027b82 */ /* 0x000e220000000a00 */
[----:B------:R-:W1:Y:S01]  /*00e0*/  LDCU.64 UR6, c[0x0][0x3a0] ;  /* 0x00007400ff0677ac */ /* 0x000e620008000a00 */
[----:B------:R-:W2:Y:S06]  /*00f0*/  LDCU.64 UR4, c[0x0][0x358] ;  /* 0x00006b00ff0477ac */ /* 0x000eac0008000a00 */
[----:B------:R-:W3:Y:S08]  /*0100*/  LDC.64 R4, c[0x0][0x388] ;  /* 0x0000e200ff047b82 */ /* 0x000ef00000000a00 */
[----:B------:R-:W4:Y:S01]  /*0110*/  LDC.64 R6, c[0x0][0x390] ;  /* 0x0000e400ff067b82 */ /* 0x000f220000000a00 */
[----:B-1----:R-:W-:-:S02]  /*0120*/  IMAD R11, R0, UR6, R9 ;  /* 0x00000006000b7c24 */ /* 0x002fc4000f8e0209 */
[----:B0-----:R-:W-:-:S06]  /*0130*/  IMAD.WIDE.U32 R2, R0, 0x2, R2 ;  /* 0x0000000200027825 */ /* 0x001fcc00078e0002 */
[----:B--2---:R-:W2:Y:S01]  /*0140*/  LDG.E.U16 R2, desc[UR4][R2.64] ;  /* 0x0000000402027981 */ /* 0x004ea2000c1e1500 */
[----:B---3--:R-:W-:-:S06]  /*0150*/  IMAD.WIDE R4, R9, 0x2, R4 ;  /* 0x0000000209047825 */ /* 0x008fcc00078e0204 */
[----:B------:R-:W3:Y:S01]  /*0160*/  LDG.E.U16 R4, desc[UR4][R4.64] ;  /* 0x0000000404047981 */ /* 0x000ee2000c1e1500 */
[----:B----4-:R-:W-:-:S05]  /*0170*/  IMAD.WIDE R6, R11, 0x2, R6 ;  /* 0x000000020b067825 */ /* 0x010fca00078e0206 */
[----:B------:R-:W4:Y:S01]  /*0180*/  LDG.E.U16 R9, desc[UR4][R6.64] ;  /* 0x0000000406097981 */ /* 0x000f22000c1e1500 */
[----:B--2---:R-:W-:-:S05]  /*0190*/  SHF.L.U32 R0, R2, 0x10, RZ ;  /* 0x0000001002007819 */ /* 0x004fca00000006ff */
[----:B------:R-:W-:Y:S01]  /*01a0*/  FMUL R0, R0, UR7 ;  /* 0x0000000700007c20 */ /* 0x000fe20008400000 */
[----:B---3--:R-:W-:Y:S02]  /*01b0*/  SHF.L.U32 R8, R4, 0x10, RZ ;  /* 0x0000001004087819 */ /* 0x008fe400000006ff */
[----:B----4-:R-:W-:-:S05]  /*01c0*/  SHF.L.U32 R9, R9, 0x10, RZ ;  /* 0x0000001009097819 */ /* 0x010fca00000006ff */
[----:B------:R-:W-:-:S05]  /*01d0*/  FFMA R0, R8, R0, R9 ;  /* 0x0000000008007223 */ /* 0x000fca0000000009 */
[----:B------:R-:W-:-:S05]  /*01e0*/  F2FP.BF16.F32.PACK_AB R0, RZ, R0 ;  /* 0x00000000ff00723e */ /* 0x000fca00000010ff */
[----:B------:R-:W-:Y:S01]  /*01f0*/  STG.E.U16 desc[UR4][R6.64], R0 ;  /* 0x0000000006007986 */ /* 0x000fe2000c101504 */
[----:B------:R-:W-:Y:S05]  /*0200*/  EXIT ;  /* 0x000000000000794d */ /* 0x000fea0003800000 */
.L_x_226:
        /* <DEDUP_REMOVED lines=15> */
.L_x_853:


//--------------------- .text._Z12ger_kernel_tI6__halfEvPKT_S3_PS1_iiif --------------------------
	.section	.text._Z12ger_kernel_tI6__halfEvPKT_S3_PS1_iiif,"ax",@progbits
	.align	128
        .global         _Z12ger_kernel_tI6__halfEvPKT_S3_PS1_iiif
        .type           _Z12ger_kernel_tI6__halfEvPKT_S3_PS1_iiif,@function
        .size           _Z12ger_kernel_tI6__halfEvPKT_S3_PS1_iiif,(.L_x_854 - _Z12ger_kernel_tI6__halfEvPKT_S3_PS1_iiif)
        .other          _Z12ger_kernel_tI6__halfEvPKT_S3_PS1_iiif,@"STO_CUDA_ENTRY STV_DEFAULT"
_Z12ger_kernel_tI6__halfEvPKT_S3_PS1_iiif:
.text._Z12ger_kernel_tI6__halfEvPKT_S3_PS1_iiif:
        /* <DEDUP_REMOVED lines=25> */
[----:B--2---:R-:W-:-:S05]  /*0190*/  HADD2.F32 R0, -RZ, R2.H0_H0 ;  /* 0x20000002ff007230 */ /* 0x004fca0000004100 */
[----:B------:R-:W-:Y:S01]  /*01a0*/  FMUL R0, R0, UR7 ;  /* 0x0000000700007c20 */ /* 0x000fe20008400000 */
[----:B---3--:R-:W-:Y:S02]  /*01b0*/  HADD2.F32 R8, -RZ, R4.H0_H0 ;  /* 0x20000004ff087230 */ /* 0x008fe40000004100 */
[----:B----4-:R-:W-:-:S05]  /*01c0*/  HADD2.F32 R9, -RZ, R9.H0_H0 ;  /* 0x20000009ff097230 */ /* 0x010fca0000004100 */
[----:B------:R-:W-:-:S05]  /*01d0*/  FFMA R0, R8, R0, R9 ;  /* 0x0000000008007223 */ /* 0x000fca0000000009 */
[----:B------:R-:W-:-:S05]  /*01e0*/  F2FP.F16.F32.PACK_AB R0, RZ, R0 ;  /* 0x00000000ff00723e */ /* 0x000fca00000000ff */
[----:B------:R-:W-:Y:S01]  /*01f0*/  STG.E.U16 desc[UR4][R6.64], R0 ;  /* 0x0000000006007986 */ /* 0x000fe2000c101504 */
[----:B------:R-:W-:Y:S05]  /*0200*/  EXIT ;  /* 0x000000000000794d */ /* 0x000fea0003800000 */
.L_x_227:
        /* <DEDUP_REMOVED lines=15> */
.L_x_854:


//--------------------- .text._Z14scale_kernel_tI13__nv_bfloat16EvPT_fi --------------------------
	.section	.text._Z14scale_kernel_tI13__nv_bfloat16EvPT_fi,"ax",@progbits
	.align	128
        .global         _Z14scale_kernel_tI13__nv_bfloat16EvPT_fi
        .type           _Z14scale_kernel_tI13__nv_bfloat16EvPT_fi,@function
        .size           _Z14scale_kernel_tI13__nv_bfloat16EvPT_fi,(.L_x_855 - _Z14scale_kernel_tI13__nv_bfloat16EvPT_fi)
        .other          _Z14scale_kernel_tI13__nv_bfloat16EvPT_fi,@"STO_CUDA_ENTRY STV_DEFAULT"
_Z14scale_kernel_tI13__nv_bfloat16EvPT_fi:
.text._Z14scale_kernel_tI13__nv_bfloat16EvPT_fi:
        /* <DEDUP_REMOVED lines=9> */
[----:B------:R-:W1:Y:S01]  /*0090*/  LDCU.64 UR4, c[0x0][0x358] ;  /* 0x00006b00ff0477ac */ /* 0x000e620008000a00 */
[----:B------:R-:W2:Y:S01]  /*00a0*/  LDCU UR6, c[0x0][0x388] ;  /* 0x00007100ff0677ac */ /* 0x000ea20008000800 */
[----:B0-----:R-:W-:-:S05]  /*00b0*/  IMAD.WIDE R2, R5, 0x2, R2 ;  /* 0x0000000205027825 */ /* 0x001fca00078e0202 */
[----:B-1----:R-:W3:Y:S02]  /*00c0*/  LDG.E.U16 R0, desc[UR4][R2.64] ;  /* 0x0000000402007981 */ /* 0x002ee4000c1e1500 */
[----:B---3--:R-:W-:-:S05]  /*00d0*/  SHF.L.U32 R0, R0, 0x10, RZ ;  /* 0x0000001000007819 */ /* 0x008fca00000006ff */
[----:B--2---:R-:W-:-:S05]  /*00e0*/  FMUL R0, R0, UR6 ;  /* 0x0000000600007c20 */ /* 0x004fca0008400000 */
[----:B------:R-:W-:-:S05]  /*00f0*/  F2FP.BF16.F32.PACK_AB R0, RZ, R0 ;  /* 0x00000000ff00723e */ /* 0x000fca00000010ff */
[----:B------:R-:W-:Y:S01]  /*0100*/  STG.E.U16 desc[UR4][R2.64], R0 ;  /* 0x0000000002007986 */ /* 0x000fe2000c101504 */
[----:B------:R-:W-:Y:S05]  /*0110*/  EXIT ;  /* 0x000000000000794d */ /* 0x000fea0003800000 */
.L_x_228:
        /* <DEDUP_REMOVED lines=14> */
.L_x_855:


//--------------------- .text._Z14scale_kernel_tI6__halfEvPT_fi --------------------------
	.section	.text._Z14scale_kernel_tI6__halfEvPT_fi,"ax",@progbits
	.align	128
        .global         _Z14scale_kernel_tI6__halfEvPT_fi
        .type           _Z14scale_kernel_tI6__halfEvPT_fi,@function
        .size           _Z14scale_kernel_tI6__halfEvPT_fi,(.L_x_856 - _Z14scale_kernel_tI6__halfEvPT_fi)
        .other          _Z14scale_kernel_tI6__halfEvPT_fi,@"STO_CUDA_ENTRY STV_DEFAULT"
_Z14scale_kernel_tI6__halfEvPT_fi:
.text._Z14scale_kernel_tI6__halfEvPT_fi:
        /* <DEDUP_REMOVED lines=13> */
[----:B---3--:R-:W-:-:S05]  /*00d0*/  HADD2.F32 R0, -RZ, R0.H0_H0 ;  /* 0x20000000ff007230 */ /* 0x008fca0000004100 */
[----:B--2---:R-:W-:-:S05]  /*00e0*/  FMUL R0, R0, UR6 ;  /* 0x0000000600007c20 */ /* 0x004fca0008400000 */
[----:B------:R-:W-:-:S05]  /*00f0*/  F2FP.F16.F32.PACK_AB R0, RZ, R0 ;  /* 0x00000000ff00723e */ /* 0x000fca00000000ff */
[----:B------:R-:W-:Y:S01]  /*0100*/  STG.E.U16 desc[UR4][R2.64], R0 ;  /* 0x0000000002007986 */ /* 0x000fe2000c101504 */
[----:B------:R-:W-:Y:S05]  /*0110*/  EXIT ;  /* 0x000000000000794d */ /* 0x000fea0003800000 */
.L_x_229:
        /* <DEDUP_REMOVED lines=14> */
.L_x_856:


//--------------------- .text.element_log_kernel  --------------------------
	.section	.text.element_log_kernel,"ax",@progbits
	.align	128
        .global         element_log_kernel
        .type           element_log_kernel,@function
        .size           element_log_kernel,(.L_x_857 - element_log_kernel)
        .other          element_log_kernel,@"STO_CUDA_ENTRY STV_DEFAULT"
element_log_kernel:
.text.element_log_kernel:
        /* <DEDUP_REMOVED lines=10> */
[----:B0-----:R-:W-:-:S05]  /*00a0*/  IMAD.WIDE R2, R5, 0x4, R2 ;  /* 0x0000000405027825 */ /* 0x001fca00078e0202 */
[----:B-1----:R0:W2:Y:S01]  /*00b0*/  LDG.E R0, desc[UR4][R2.64] ;  /* 0x0000000402007981 */ /* 0x0020a2000c1e1900 */
[----:B------:R-:W-:Y:S01]  /*00c0*/  HFMA2 R9, -RZ, RZ, 1.5048828125, 33.21875 ;  /* 0x3e055027ff097431 */ /* 0x000fe200000001ff */
[----:B0-----:R-:W0:Y:S02]  /*00d0*/  LDC.64 R2, c[0x0][0x380] ;  /* 0x0000e000ff027b82 */ /* 0x001e240000000a00 */
[----:B0-----:R-:W-:Y:S01]  /*00e0*/  IMAD.WIDE R2, R5, 0x4, R2 ;  /* 0x0000000405027825 */ /* 0x001fe200078e0202 */
[----:B--2---:R-:W-:-:S13]  /*00f0*/  FSETP.GEU.AND P0, PT, R0, 1.175494350822287508e-38, PT ;  /* 0x008000000000780b */ /* 0x004fda0003f0e000 */
[----:B------:R-:W-:-:S05]  /*0100*/  @!P0 FMUL R0, R0, 8388608 ;  /* 0x4b00000000008820 */ /* 0x000fca0000400000 */
[----:B------:R-:W-:-:S04]  /*0110*/  IADD3 R4, PT, PT, R0, -0x3f2aaaab, RZ ;  /* 0xc0d5555500047810 */ /* 0x000fc80007ffe0ff */
[----:B------:R-:W-:-:S04]  /*0120*/  LOP3.LUT R7, R4, 0xff800000, RZ, 0xc0, !PT ;  /* 0xff80000004077812 */ /* 0x000fc800078ec0ff */
[-C--:B------:R-:W-:Y:S02]  /*0130*/  IADD3 R4, PT, PT, R0, -R7.reuse, RZ ;  /* 0x8000000700047210 */ /* 0x080fe40007ffe0ff */
[----:B------:R-:W-:-:S03]  /*0140*/  I2FP.F32.S32 R7, R7 ;  /* 0x0000000700077245 */ /* 0x000fc60000201400 */
[----:B------:R-:W-:Y:S01]  /*0150*/  FADD R6, R4, -1 ;  /* 0xbf80000004067421 */ /* 0x000fe20000000000 */
[----:B------:R-:W-:Y:S02]  /*0160*/  FSEL R4, RZ, -23, P0 ;  /* 0xc1b80000ff047808 */ /* 0x000fe40000000000 */
[----:B------:R-:W-:Y:S01]  /*0170*/  ISETP.GT.U32.AND P0, PT, R0, 0x7f7fffff, PT ;  /* 0x7f7fffff0000780c */ /* 0x000fe20003f04070 */
[C---:B------:R-:W-:Y:S02]  /*0180*/  FFMA R9, R6.reuse, -R9, 0.14084610342979431152 ;  /* 0x3e1039f606097423 */ /* 0x040fe40000000809 */
[----:B------:R-:W-:Y:S01]  /*0190*/  FFMA R4, R7, 1.1920928955078125e-07, R4 ;  /* 0x3400000007047823 */ /* 0x000fe20000000004 */
[----:B------:R-:W-:Y:S01]  /*01a0*/  MOV R7, 0x7f800000 ;  /* 0x7f80000000077802 */ /* 0x000fe20000000f00 */
[----:B------:R-:W-:-:S04]  /*01b0*/  FFMA R9, R6, R9, -0.12148627638816833496 ;  /* 0xbdf8cdcc06097423 */ /* 0x000fc80000000009 */
[----:B------:R-:W-:-:S04]  /*01c0*/  FFMA R9, R6, R9, 0.13980610668659210205 ;  /* 0x3e0f295506097423 */ /* 0x000fc80000000009 */
[----:B------:R-:W-:-:S04]  /*01d0*/  FFMA R9, R6, R9, -0.16684235632419586182 ;  /* 0xbe2ad8b906097423 */ /* 0x000fc80000000009 */
[----:B------:R-:W-:-:S04]  /*01e0*/  FFMA R9, R6, R9, 0.20012299716472625732 ;  /* 0x3e4ced0b06097423 */ /* 0x000fc80000000009 */
[----:B------:R-:W-:-:S04]  /*01f0*/  FFMA R9, R6, R9, -0.24999669194221496582 ;  /* 0xbe7fff2206097423 */ /* 0x000fc80000000009 */
[----:B------:R-:W-:-:S04]  /*0200*/  FFMA R9, R6, R9, 0.33333182334899902344 ;  /* 0x3eaaaa7806097423 */ /* 0x000fc80000000009 */
[----:B------:R-:W-:-:S04]  /*0210*/  FFMA R9, R6, R9, -0.5 ;  /* 0xbf00000006097423 */ /* 0x000fc80000000009 */
[----:B------:R-:W-:-:S04]  /*0220*/  FMUL R9, R6, R9 ;  /* 0x0000000906097220 */ /* 0x000fc80000400000 */
[----:B------:R-:W-:-:S04]  /*0230*/  FFMA R9, R6, R9, R6 ;  /* 0x0000000906097223 */ /* 0x000fc80000000006 */
[----:B------:R-:W-:Y:S01]  /*0240*/  FFMA R4, R4, 0.69314718246459960938, R9 ;  /* 0x3f31721804047823 */ /* 0x000fe20000000009 */
[C---:B------:R-:W-:Y:S01]  /*0250*/  @P0 FFMA R4, R0.reuse, R7, +INF ;  /* 0x7f80000000040423 */ /* 0x040fe20000000007 */
[----:B------:R-:W-:-:S04]  /*0260*/  FSETP.NEU.AND P0, PT, R0, RZ, PT ;  /* 0x000000ff0000720b */ /* 0x000fc80003f0d000 */
[----:B------:R-:W-:-:S05]  /*0270*/  FSEL R5, R4, -INF , P0 ;  /* 0xff80000004057808 */ /* 0x000fca0000000000 */
[----:B------:R-:W-:Y:S01]  /*0280*/  STG.E desc[UR4][R2.64], R5 ;  /* 0x0000000502007986 */ /* 0x000fe2000c101904 */
[----:B------:R-:W-:Y:S05]  /*0290*/  EXIT ;  /* 0x000000000000794d */ /* 0x000fea0003800000 */
.L_x_230:
        /* <DEDUP_REMOVED lines=14> */
.L_x_857:


//--------------------- .text.softmax_backward_kernel --------------------------
	.section	.text.softmax_backward_kernel,"ax",@progbits
	.align	128
        .global         softmax_backward_kernel
        .type           softmax_backward_kernel,@function
        .size           softmax_backward_kernel,(.L_x_858 - softmax_backward_kernel)
        .other          softmax_backward_kernel,@"STO_CUDA_ENTRY STV_DEFAULT"
softmax_backward_kernel:
.text.softmax_backward_kernel:
[----:B------:R-:W-:Y:S08]  /*0000*/  LDC R1, c[0x0][0x37c] ;  /* 0x0000df00ff017b82 */ /* 0x000ff00000000800 */
[----:B------:R-:W0:Y:S08]  /*0010*/  S2UR UR4, SR_CTAID.X ;  /* 0x00000000000479c3 */ /* 0x000e300000002500 */
[----:B------:R-:W0:Y:S02]  /*0020*/  LDC R0, c[0x0][0x398] ;  /* 0x0000e600ff007b82 */ /* 0x000e240000000800 */
[----:B0-----:R-:W-:-:S13]  /*0030*/  ISETP.LE.AND P0, PT, R0, UR4, PT ;  /* 0x0000000400007c0c */ /* 0x001fda000bf03270 */
[----:B------:R-:W-:Y:S05]  /*0040*/  @P0 EXIT ;  /* 0x000000000000094d */ /* 0x000fea0003800000 */
[----:B------:R-:W0:Y:S01]  /*0050*/  LDC R6, c[0x0][0x39c] ;  /* 0x0000e700ff067b82 */ /* 0x000e220000000800 */
[----:B------:R-:W1:Y:S01]  /*0060*/  LDCU.64 UR6, c[0x0][0x358] ;  /* 0x00006b00ff0677ac */ /* 0x000e620008000a00 */
[----:B------:R-:W-:-:S06]  /*0070*/  HFMA2 R12, -RZ, RZ, 0, 0 ;  /* 0x00000000ff0c7431 */ /* 0x000fcc00000001ff */
[----:B------:R-:W2:Y:S08]  /*0080*/  LDC.64 R2, c[0x0][0x388] ;  /* 0x0000e200ff027b82 */ /* 0x000eb00000000a00 */
[----:B------:R-:W3:Y:S01]  /*0090*/  LDC.64 R4, c[0x0][0x390] ;  /* 0x0000e400ff047b82 */ /* 0x000ee20000000a00 */
[C---:B0-----:R-:W-:Y:S01]  /*00a0*/  ISETP.GE.AND P0, PT, R6.reuse, 0x1, PT ;  /* 0x000000010600780c */ /* 0x041fe20003f06270 */
[----:B------:R-:W-:-:S05]  /*00b0*/  IMAD R0, R6, UR4, RZ ;  /* 0x0000000406007c24 */ /* 0x000fca000f8e02ff */
[----:B------:R-:W-:Y:S01]  /*00c0*/  SHF.R.S32.HI R13, RZ, 0x1f, R0 ;  /* 0x0000001fff0d7819 */ /* 0x000fe20000011400 */
[----:B--2---:R-:W-:-:S04]  /*00d0*/  IMAD.WIDE R2, R0, 0x4, R2 ;  /* 0x0000000400027825 */ /* 0x004fc800078e0202 */
[----:B---3--:R-:W-:Y:S02]  /*00e0*/  IMAD.WIDE R4, R0, 0x4, R4 ;  /* 0x0000000400047825 */ /* 0x008fe400078e0204 */
[----:B-1----:R-:W-:Y:S05]  /*00f0*/  @!P0 BRA `(.L_x_231) ;  /* 0x0000000800588947 */ /* 0x002fea0003800000 */
[C---:B------:R-:W-:Y:S02]  /*0100*/  ISETP.GE.U32.AND P1, PT, R6.reuse, 0x10, PT ;  /* 0x000000100600780c */ /* 0x040fe40003f26070 */
[----:B------:R-:W-:Y:S02]  /*0110*/  LOP3.LUT R22, R6, 0xf, RZ, 0xc0, !PT ;  /* 0x0000000f06167812 */ /* 0x000fe400078ec0ff */
[----:B------:R-:W-:Y:S02]  /*0120*/  MOV R12, RZ ;  /* 0x000000ff000c7202 */ /* 0x000fe40000000f00 */
[----:B------:R-:W-:Y:S02]  /*0130*/  ISETP.NE.AND P0, PT, R22, RZ, PT ;  /* 0x000000ff1600720c */ /* 0x000fe40003f05270 */
[----:B------:R-:W-:-:S05]  /*0140*/  MOV R11, RZ ;  /* 0x000000ff000b7202 */ /* 0x000fca0000000f00 */
[----:B------:R-:W-:Y:S06]  /*0150*/  @!P1 BRA `(.L_x_232) ;  /* 0x0000000400109947 */ /* 0x000fec0003800000 */
[----:B------:R-:W0:Y:S01]  /*0160*/  LDCU.64 UR4, c[0x0][0x390] ;  /* 0x00007200ff0477ac */ /* 0x000e220008000a00 */
[----:B------:R-:W-:Y:S02]  /*0170*/  LEA R15, P1, R0, 0x20, 0x2 ;  /* 0x00000020000f7811 */ /* 0x000fe400078210ff */
[----:B------:R-:W-:Y:S01]  /*0180*/  LOP3.LUT R11, R6, 0x7ffffff0, RZ, 0xc0, !PT ;  /* 0x7ffffff0060b7812 */ /* 0x000fe200078ec0ff */
[----:B------:R-:W1:Y:S01]  /*0190*/  LDCU.64 UR8, c[0x0][0x388] ;  /* 0x00007100ff0877ac */ /* 0x000e620008000a00 */
[----:B------:R-:W-:Y:S02]  /*01a0*/  LEA.HI.X R7, R0, RZ, R13, 0x2, P1 ;  /* 0x000000ff00077211 */ /* 0x000fe400008f140d */
[----:B------:R-:W-:Y:S01]  /*01b0*/  MOV R12, RZ ;  /* 0x000000ff000c7202 */ /* 0x000fe20000000f00 */
[----:B------:R-:W-:Y:S01]  /*01c0*/  IMAD.MOV R10, RZ, RZ, -R11 ;  /* 0x000000ffff0a7224 */ /* 0x000fe200078e0a0b */
[C---:B0-----:R-:W-:Y:S02]  /*01d0*/  IADD3 R16, P2, PT, R15.reuse, UR4, RZ ;  /* 0x000000040f107c10 */ /* 0x041fe4000ff5e0ff */
[----:B-1----:R-:W-:-:S02]  /*01e0*/  IADD3 R15, P1, PT, R15, UR8, RZ ;  /* 0x000000080f0f7c10 */ /* 0x002fc4000ff3e0ff */
[C---:B------:R-:W-:Y:S02]  /*01f0*/  IADD3.X R9, PT, PT, R7.reuse, UR5, RZ, P2, !PT ;  /* 0x0000000507097c10 */ /* 0x040fe400097fe4ff */
[----:B------:R-:W-:-:S09]  /*0200*/  IADD3.X R7, PT, PT, R7, UR9, RZ, P1, !PT ;  /* 0x0000000907077c10 */ /* 0x000fd20008ffe4ff */
.L_x_233:
[----:B------:R-:W-:Y:S02]  /*0210*/  MOV R8, R16 ;  /* 0x0000001000087202 */ /* 0x000fe40000000f00 */
[----:B------:R-:W-:-:S03]  /*0220*/  MOV R6, R15 ;  /* 0x0000000f00067202 */ /* 0x000fc60000000f00 */
[----:B------:R-:W2:Y:S04]  /*0230*/  LDG.E R17, desc[UR6][R8.64+-0x20] ;  /* 0xffffe00608117981 */ /* 0x000ea8000c1e1900 */
[----:B------:R-:W2:Y:S04]  /*0240*/  LDG.E R16, desc[UR6][R6.64+-0x20] ;  /* 0xffffe00606107981 */ /* 0x000ea8000c1e1900 */
[----:B------:R-:W3:Y:S04]  /*0250*/  LDG.E R19, desc[UR6][R8.64+-0x1c] ;  /* 0xffffe40608137981 */ /* 0x000ee8000c1e1900 */
[----:B------:R-:W3:Y:S04]  /*0260*/  LDG.E R26, desc[UR6][R6.64+-0x1c] ;  /* 0xffffe406061a7981 */ /* 0x000ee8000c1e1900 */
[----:B------:R-:W4:Y:S04]  /*0270*/  LDG.E R15, desc[UR6][R8.64+-0x18] ;  /* 0xffffe806080f7981 */ /* 0x000f28000c1e1900 */
[----:B------:R-:W4:Y:S04]  /*0280*/  LDG.E R14, desc[UR6][R6.64+-0x18] ;  /* 0xffffe806060e7981 */ /* 0x000f28000c1e1900 */
[----:B------:R-:W5:Y:S04]  /*0290*/  LDG.E R20, desc[UR6][R8.64+-0x14] ;  /* 0xffffec0608147981 */ /* 0x000f68000c1e1900 */
[----:B------:R-:W5:Y:S04]  /*02a0*/  LDG.E R23, desc[UR6][R6.64+-0x14] ;  /* 0xffffec0606177981 */ /* 0x000f68000c1e1900 */
[----:B------:R-:W5:Y:S04]  /*02b0*/  LDG.E R18, desc[UR6][R8.64+-0x10] ;  /* 0xfffff00608127981 */ /* 0x000f68000c1e1900 */
[----:B------:R-:W5:Y:S04]  /*02c0*/  LDG.E R21, desc[UR6][R6.64+-0x10] ;  /* 0xfffff00606157981 */ /* 0x000f68000c1e1900 */
[----:B------:R-:W5:Y:S04]  /*02d0*/  LDG.E R24, desc[UR6][R8.64+-0xc] ;  /* 0xfffff40608187981 */ /* 0x000f68000c1e1900 */
[----:B------:R-:W5:Y:S01]  /*02e0*/  LDG.E R25, desc[UR6][R6.64+-0xc] ;  /* 0xfffff40606197981 */ /* 0x000f62000c1e1900 */
[----:B--2---:R-:W-:-:S03]  /*02f0*/  FFMA R16, R17, R16, R12 ;  /* 0x0000001011107223 */ /* 0x004fc6000000000c */
[----:B------:R-:W2:Y:S04]  /*0300*/  LDG.E R12, desc[UR6][R8.64+-0x4] ;  /* 0xfffffc06080c7981 */ /* 0x000ea8000c1e1900 */
[----:B------:R-:W2:Y:S01]  /*0310*/  LDG.E R17, desc[UR6][R6.64] ;  /* 0x0000000606117981 */ /* 0x000ea2000c1e1900 */
[----:B---3--:R-:W-:-:S03]  /*0320*/  FFMA R26, R19, R26, R16 ;  /* 0x0000001a131a7223 */ /* 0x008fc60000000010 */
[----:B------:R-:W3:Y:S04]  /*0330*/  LDG.E R16, desc[UR6][R8.64+-0x8] ;  /* 0xfffff80608107981 */ /* 0x000ee8000c1e1900 */
[----:B------:R-:W3:Y:S01]  /*0340*/  LDG.E R19, desc[UR6][R6.64+-0x8] ;  /* 0xfffff80606137981 */ /* 0x000ee2000c1e1900 */
[----:B----4-:R-:W-:-:S03]  /*0350*/  FFMA R27, R15, R14, R26 ;  /* 0x0000000e0f1b7223 */ /* 0x010fc6000000001a */
[----:B------:R-:W2:Y:S04]  /*0360*/  LDG.E R15, desc[UR6][R6.64+-0x4] ;  /* 0xfffffc06060f7981 */ /* 0x000ea8000c1e1900 */
[----:B------:R-:W4:Y:S01]  /*0370*/  LDG.E R14, desc[UR6][R8.64] ;  /* 0x00000006080e7981 */ /* 0x000f22000c1e1900 */
[----:B-----5:R-:W-:-:S03]  /*0380*/  FFMA R27, R20, R23, R27 ;  /* 0x00000017141b7223 */ /* 0x020fc6000000001b */
[----:B------:R-:W5:Y:S04]  /*0390*/  LDG.E R23, desc[UR6][R8.64+0x4] ;  /* 0x0000040608177981 */ /* 0x000f68000c1e1900 */
[----:B------:R-:W5:Y:S01]  /*03a0*/  LDG.E R20, desc[UR6][R6.64+0x4] ;  /* 0x0000040606147981 */ /* 0x000f62000c1e1900 */
[----:B------:R-:W-:-:S03]  /*03b0*/  FFMA R21, R18, R21, R27 ;  /* 0x0000001512157223 */ /* 0x000fc6000000001b */
[----:B------:R-:W5:Y:S01]  /*03c0*/  LDG.E R18, desc[UR6][R6.64+0x8] ;  /* 0x0000080606127981 */ /* 0x000f62000c1e1900 */
[----:B------:R-:W-:-:S03]  /*03d0*/  FFMA R25, R24, R25, R21 ;  /* 0x0000001918197223 */ /* 0x000fc60000000015 */
[----:B------:R-:W5:Y:S01]  /*03e0*/  LDG.E R21, desc[UR6][R8.64+0x8] ;  /* 0x0000080608157981 */ /* 0x000f62000c1e1900 */
[----:B---3--:R-:W-:-:S03]  /*03f0*/  FFMA R25, R16, R19, R25 ;  /* 0x0000001310197223 */ /* 0x008fc60000000019 */
[----:B------:R-:W3:Y:S04]  /*0400*/  LDG.E R16, desc[UR6][R8.64+0xc] ;  /* 0x00000c0608107981 */ /* 0x000ee8000c1e1900 */
[----:B------:R-:W3:Y:S01]  /*0410*/  LDG.E R19, desc[UR6][R6.64+0xc] ;  /* 0x00000c0606137981 */ /* 0x000ee2000c1e1900 */
[----:B--2---:R-:W-:-:S03]  /*0420*/  FFMA R25, R12, R15, R25 ;  /* 0x0000000f0c197223 */ /* 0x004fc60000000019 */
[----:B------:R-:W2:Y:S01]  /*0430*/  LDG.E R12, desc[UR6][R8.64+0x10] ;  /* 0x00001006080c7981 */ /* 0x000ea2000c1e1900 */
[----:B----4-:R-:W-:-:S03]  /*0440*/  FFMA R24, R14, R17, R25 ;  /* 0x000000110e187223 */ /* 0x010fc60000000019 */
[----:B------:R-:W2:Y:S04]  /*0450*/  LDG.E R15, desc[UR6][R6.64+0x10] ;  /* 0x00001006060f7981 */ /* 0x000ea8000c1e1900 */
[----:B------:R-:W4:Y:S01]  /*0460*/  LDG.E R14, desc[UR6][R8.64+0x14] ;  /* 0x00001406080e7981 */ /* 0x000f22000c1e1900 */
[----:B-----5:R-:W-:-:S03]  /*0470*/  FFMA R26, R23, R20, R24 ;  /* 0x00000014171a7223 */ /* 0x020fc60000000018 */
[----:B------:R-:W4:Y:S04]  /*0480*/  LDG.E R17, desc[UR6][R6.64+0x14] ;  /* 0x0000140606117981 */ /* 0x000f28000c1e1900 */
[----:B------:R-:W5:Y:S04]  /*0490*/  LDG.E R25, desc[UR6][R8.64+0x18] ;  /* 0x0000180608197981 */ /* 0x000f68000c1e1900 */
[----:B------:R-:W5:Y:S04]  /*04a0*/  LDG.E R20, desc[UR6][R6.64+0x18] ;  /* 0x0000180606147981 */ /* 0x000f68000c1e1900 */
[----:B------:R0:W5:Y:S04]  /*04b0*/  LDG.E R23, desc[UR6][R8.64+0x1c] ;  /* 0x00001c0608177981 */ /* 0x000168000c1e1900 */
[----:B------:R1:W5:Y:S01]  /*04c0*/  LDG.E R24, desc[UR6][R6.64+0x1c] ;  /* 0x00001c0606187981 */ /* 0x000362000c1e1900 */
[----:B------:R-:W-:Y:S01]  /*04d0*/  FFMA R21, R21, R18, R26 ;  /* 0x0000001215157223 */ /* 0x000fe2000000001a */
[----:B------:R-:W-:-:S04]  /*04e0*/  IADD3 R10, PT, PT, R10, 0x10, RZ ;  /* 0x000000100a0a7810 */ /* 0x000fc80007ffe0ff */
[----:B------:R-:W-:Y:S01]  /*04f0*/  ISETP.NE.AND P1, PT, R10, RZ, PT ;  /* 0x000000ff0a00720c */ /* 0x000fe20003f25270 */
[----:B---3--:R-:W-:Y:S01]  /*0500*/  FFMA R19, R16, R19, R21 ;  /* 0x0000001310137223 */ /* 0x008fe20000000015 */
[----:B------:R-:W-:-:S03]  /*0510*/  IADD3 R16, P2, PT, R8, 0x40, RZ ;  /* 0x0000004008107810 */ /* 0x000fc60007f5e0ff */
[----:B--2---:R-:W-:-:S04]  /*0520*/  FFMA R15, R12, R15, R19 ;  /* 0x0000000f0c0f7223 */ /* 0x004fc80000000013 */
[----:B----4-:R-:W-:Y:S01]  /*0530*/  FFMA R14, R14, R17, R15 ;  /* 0x000000110e0e7223 */ /* 0x010fe2000000000f */
[----:B------:R-:W-:Y:S01]  /*0540*/  IADD3 R15, P3, PT, R6, 0x40, RZ ;  /* 0x00000040060f7810 */ /* 0x000fe20007f7e0ff */
[----:B0-----:R-:W-:Y:S02]  /*0550*/  IMAD.X R9, RZ, RZ, R9, P2 ;  /* 0x000000ffff097224 */ /* 0x001fe400010e0609 */
[----:B-----5:R-:W-:Y:S01]  /*0560*/  FFMA R14, R25, R20, R14 ;  /* 0x00000014190e7223 */ /* 0x020fe2000000000e */
[----:B-1----:R-:W-:-:S03]  /*0570*/  IADD3.X R7, PT, PT, RZ, R7, RZ, P3, !PT ;  /* 0x00000007ff077210 */ /* 0x002fc60001ffe4ff */
[----:B------:R-:W-:Y:S01]  /*0580*/  FFMA R12, R23, R24, R14 ;  /* 0x00000018170c7223 */ /* 0x000fe2000000000e */
[----:B------:R-:W-:Y:S06]  /*0590*/  @P1 BRA `(.L_x_233) ;  /* 0xfffffffc001c1947 */ /* 0x000fec000383ffff */
.L_x_232:
[----:B------:R-:W-:Y:S05]  /*05a0*/  @!P0 BRA `(.L_x_231) ;  /* 0x00000004002c8947 */ /* 0x000fea0003800000 */
[----:B------:R-:W0:Y:S01]  /*05b0*/  LDCU UR4, c[0x0][0x39c] ;  /* 0x00007380ff0477ac */ /* 0x000e220008000800 */
[----:B------:R-:W-:Y:S01]  /*05c0*/  ISETP.GE.U32.AND P0, PT, R22, 0x8, PT ;  /* 0x000000081600780c */ /* 0x000fe20003f06070 */
[----:B0-----:R-:W-:-:S04]  /*05d0*/  ULOP3.LUT UR5, UR4, 0x7, URZ, 0xc0, !UPT ;  /* 0x0000000704057892 */ /* 0x001fc8000f8ec0ff */
[----:B------:R-:W-:-:S08]  /*05e0*/  UISETP.NE.AND UP0, UPT, UR5, URZ, UPT ;  /* 0x000000ff0500728c */ /* 0x000fd0000bf05270 */
[----:B------:R-:W-:Y:S05]  /*05f0*/  @!P0 BRA `(.L_x_234) ;  /* 0x00000000006c8947 */ /* 0x000fea0003800000 */
[----:B------:R-:W-:-:S04]  /*0600*/  IMAD.WIDE.U32 R6, R11, 0x4, R4 ;  /* 0x000000040b067825 */ /* 0x000fc800078e0004 */
[C---:B------:R-:W-:Y:S01]  /*0610*/  IMAD.WIDE.U32 R8, R11.reuse, 0x4, R2 ;  /* 0x000000040b087825 */ /* 0x040fe200078e0002 */
        /* <DEDUP_REMOVED lines=15> */
[----:B------:R-:W5:Y:S01]  /*0710*/  LDG.E R25, desc[UR6][R8.64+0x1c] ;  /* 0x00001c0608197981 */ /* 0x000f62000c1e1900 */
[----:B------:R-:W-:Y:S01]  /*0720*/  IADD3 R11, PT, PT, R11, 0x8, RZ ;  /* 0x000000080b0b7810 */ /* 0x000fe20007ffe0ff */
[----:B--2---:R-:W-:-:S04]  /*0730*/  FFMA R24, R27, R24, R12 ;  /* 0x000000181b187223 */ /* 0x004fc8000000000c */
[----:B---3--:R-:W-:-:S04]  /*0740*/  FFMA R29, R29, R26, R24 ;  /* 0x0000001a1d1d7223 */ /* 0x008fc80000000018 */
[----:B----4-:R-:W-:-:S04]  /*0750*/  FFMA R21, R20, R21, R29 ;  /* 0x0000001514157223 */ /* 0x010fc8000000001d */
[----:B-----5:R-:W-:-:S04]  /*0760*/  FFMA R19, R18, R19, R21 ;  /* 0x0000001312137223 */ /* 0x020fc80000000015 */
[----:B------:R-:W-:-:S04]  /*0770*/  FFMA R17, R16, R17, R19 ;  /* 0x0000001110117223 */ /* 0x000fc80000000013 */
[----:B------:R-:W-:-:S04]  /*0780*/  FFMA R15, R14, R15, R17 ;  /* 0x0000000f0e0f7223 */ /* 0x000fc80000000011 */
[----:B------:R-:W-:-:S04]  /*0790*/  FFMA R15, R10, R23, R15 ;  /* 0x000000170a0f7223 */ /* 0x000fc8000000000f */
[----:B------:R-:W-:-:S07]  /*07a0*/  FFMA R12, R22, R25, R15 ;  /* 0x00000019160c7223 */ /* 0x000fce000000000f */
.L_x_234:
[----:B------:R-:W-:Y:S05]  /*07b0*/  BRA.U !UP0, `(.L_x_231) ;  /* 0x0000000108a87547 */ /* 0x000fea000b800000 */
[----:B------:R-:W-:Y:S02]  /*07c0*/  UISETP.GE.U32.AND UP0, UPT, UR5, 0x4, UPT ;  /* 0x000000040500788c */ /* 0x000fe4000bf06070 */
[----:B------:R-:W-:-:S04]  /*07d0*/  ULOP3.LUT UR4, UR4, 0x3, URZ, 0xc0, !UPT ;  /* 0x0000000304047892 */ /* 0x000fc8000f8ec0ff */
[----:B------:R-:W-:-:S03]  /*07e0*/  UISETP.NE.AND UP1, UPT, UR4, URZ, UPT ;  /* 0x000000ff0400728c */ /* 0x000fc6000bf25270 */
[----:B------:R-:W-:Y:S08]  /*07f0*/  BRA.U !UP0, `(.L_x_235) ;  /* 0x00000001083c7547 */ /* 0x000ff0000b800000 */
        /* <DEDUP_REMOVED lines=9> */
[----:B------:R-:W5:Y:S01]  /*0890*/  LDG.E R18, desc[UR6][R6.64+0xc] ;  /* 0x00000c0606127981 */ /* 0x000f62000c1e1900 */
[----:B------:R-:W-:Y:S01]  /*08a0*/  IADD3 R11, PT, PT, R11, 0x4, RZ ;  /* 0x000000040b0b7810 */ /* 0x000fe20007ffe0ff */
[----:B--2---:R-:W-:-:S04]  /*08b0*/  FFMA R10, R15, R10, R12 ;  /* 0x0000000a0f0a7223 */ /* 0x004fc8000000000c */
[----:B---3--:R-:W-:-:S04]  /*08c0*/  FFMA R10, R17, R14, R10 ;  /* 0x0000000e110a7223 */ /* 0x008fc8000000000a */
[----:B----4-:R-:W-:-:S04]  /*08d0*/  FFMA R10, R19, R16, R10 ;  /* 0x00000010130a7223 */ /* 0x010fc8000000000a */
[----:B-----5:R-:W-:-:S07]  /*08e0*/  FFMA R12, R21, R18, R10 ;  /* 0x00000012150c7223 */ /* 0x020fce000000000a */
.L_x_235:
[----:B------:R-:W-:Y:S05]  /*08f0*/  BRA.U !UP1, `(.L_x_231) ;  /* 0x0000000109587547 */ /* 0x000fea000b800000 */
[----:B------:R-:W0:Y:S01]  /*0900*/  LDCU.64 UR8, c[0x0][0x388] ;  /* 0x00007100ff0877ac */ /* 0x000e220008000a00 */
[C---:B------:R-:W-:Y:S01]  /*0910*/  SHF.L.U64.HI R7, R0.reuse, 0x2, R13 ;  /* 0x0000000200077819 */ /* 0x040fe2000001020d */
[----:B------:R-:W-:Y:S01]  /*0920*/  IMAD.SHL.U32 R6, R0, 0x4, RZ ;  /* 0x0000000400067824 */ /* 0x000fe200078e00ff */
[----:B------:R-:W1:Y:S03]  /*0930*/  LDCU.64 UR10, c[0x0][0x390] ;  /* 0x00007200ff0a77ac */ /* 0x000e660008000a00 */
[----:B------:R-:W-:Y:S01]  /*0940*/  IMAD.WIDE.U32 R6, R11, 0x4, R6 ;  /* 0x000000040b067825 */ /* 0x000fe200078e0006 */
[----:B------:R-:W-:Y:S02]  /*0950*/  UIADD3 UR4, UPT, UPT, -UR4, URZ, URZ ;  /* 0x000000ff04047290 */ /* 0x000fe4000fffe1ff */
[C---:B0-----:R-:W-:Y:S02]  /*0960*/  IADD3 R10, P0, PT, R6.reuse, UR8, RZ ;  /* 0x00000008060a7c10 */ /* 0x041fe4000ff1e0ff */
[----:B-1----:R-:W-:-:S02]  /*0970*/  IADD3 R6, P1, PT, R6, UR10, RZ ;  /* 0x0000000a06067c10 */ /* 0x002fc4000ff3e0ff */
[C---:B------:R-:W-:Y:S02]  /*0980*/  IADD3.X R9, PT, PT, R7.reuse, UR9, RZ, P0, !PT ;  /* 0x0000000907097c10 */ /* 0x040fe400087fe4ff */
[----:B------:R-:W-:-:S09]  /*0990*/  IADD3.X R11, PT, PT, R7, UR11, RZ, P1, !PT ;  /* 0x0000000b070b7c10 */ /* 0x000fd20008ffe4ff */
.L_x_236:
[----:B------:R-:W-:Y:S02]  /*09a0*/  MOV R7, R11 ;  /* 0x0000000b00077202 */ /* 0x000fe40000000f00 */
[----:B------:R-:W-:-:S04]  /*09b0*/  MOV R8, R10 ;  /* 0x0000000a00087202 */ /* 0x000fc80000000f00 */
[----:B------:R0:W2:Y:S04]  /*09c0*/  LDG.E R7, desc[UR6][R6.64] ;  /* 0x0000000606077981 */ /* 0x0000a8000c1e1900 */
[----:B------:R1:W2:Y:S01]  /*09d0*/  LDG.E R8, desc[UR6][R8.64] ;  /* 0x0000000608087981 */ /* 0x0002a2000c1e1900 */
[----:B------:R-:W-:Y:S01]  /*09e0*/  UIADD3 UR4, UPT, UPT, UR4, 0x1, URZ ;  /* 0x0000000104047890 */ /* 0x000fe2000fffe0ff */
[----:B------:R-:W-:-:S03]  /*09f0*/  IADD3 R10, P0, PT, R10, 0x4, RZ ;  /* 0x000000040a0a7810 */ /* 0x000fc60007f1e0ff */
[----:B------:R-:W-:Y:S01]  /*0a00*/  UISETP.NE.AND UP0, UPT, UR4, URZ, UPT ;  /* 0x000000ff0400728c */ /* 0x000fe2000bf05270 */
[----:B0-----:R-:W-:Y:S02]  /*0a10*/  IADD3 R6, P1, PT, R6, 0x4, RZ ;  /* 0x0000000406067810 */ /* 0x001fe40007f3e0ff */
[----:B-1----:R-:W-:-:S03]  /*0a20*/  IADD3.X R9, PT, PT, RZ, R9, RZ, P0, !PT ;  /* 0x00000009ff097210 */ /* 0x002fc600007fe4ff */
[----:B------:R-:W-:Y:S02]  /*0a30*/  IMAD.X R11, RZ, RZ, R11, P1 ;  /* 0x000000ffff0b7224 */ /* 0x000fe400008e060b */
[----:B--2---:R-:W-:Y:S01]  /*0a40*/  FFMA R12, R7, R8, R12 ;  /* 0x00000008070c7223 */ /* 0x004fe2000000000c */
[----:B------:R-:W-:Y:S06]  /*0a50*/  BRA.U UP0, `(.L_x_236) ;  /* 0xfffffffd00d07547 */ /* 0x000fec000b83ffff */
.L_x_231:
[----:B------:R-:W0:Y:S02]  /*0a60*/  LDC R6, c[0x0][0x39c] ;  /* 0x0000e700ff067b82 */ /* 0x000e240000000800 */
[----:B0-----:R-:W-:-:S13]  /*0a70*/  ISETP.GE.AND P0, PT, R6, 0x1, PT ;  /* 0x000000010600780c */ /* 0x001fda0003f06270 */
[----:B------:R-:W-:Y:S05]  /*0a80*/  @!P0 EXIT ;  /* 0x000000000000894d */ /* 0x000fea0003800000 */
[C---:B------:R-:W-:Y:S01]  /*0a90*/  ISETP.GE.U32.AND P1, PT, R6.reuse, 0x8, PT ;  /* 0x000000080600780c */ /* 0x040fe20003f26070 */
[----:B------:R-:W-:Y:S01]  /*0aa0*/  HFMA2 R7, -RZ, RZ, 0, 0 ;  /* 0x00000000ff077431 */ /* 0x000fe200000001ff */
[----:B------:R-:W-:-:S04]  /*0ab0*/  LOP3.LUT R20, R6, 0x7, RZ, 0xc0, !PT ;  /* 0x0000000706147812 */ /* 0x000fc800078ec0ff */
[----:B------:R-:W-:-:S07]  /*0ac0*/  ISETP.NE.AND P0, PT, R20, RZ, PT ;  /* 0x000000ff1400720c */ /* 0x000fce0003f05270 */
[----:B------:R-:W-:Y:S06]  /*0ad0*/  @!P1 BRA `(.L_x_237) ;  /* 0x0000000000fc9947 */ /* 0x000fec0003800000 */
[----:B------:R-:W0:Y:S01]  /*0ae0*/  LDCU.128 UR8, c[0x0][0x380] ;  /* 0x00007000ff0877ac */ /* 0x000e220008000c00 */
[----:B------:R-:W-:Y:S02]  /*0af0*/  LEA R10, P1, R0, 0x10, 0x2 ;  /* 0x00000010000a7811 */ /* 0x000fe400078210ff */
[----:B------:R-:W-:Y:S01]  /*0b00*/  LOP3.LUT R7, R6, 0x7ffffff8, RZ, 0xc0, !PT ;  /* 0x7ffffff806077812 */ /* 0x000fe200078ec0ff */
[----:B------:R-:W1:Y:S01]  /*0b10*/  LDCU.64 UR4, c[0x0][0x390] ;  /* 0x00007200ff0477ac */ /* 0x000e620008000a00 */
[----:B------:R-:W-:Y:S02]  /*0b20*/  LEA.HI.X R11, R0, RZ, R13, 0x2, P1 ;  /* 0x000000ff000b7211 */ /* 0x000fe400008f140d */
[----:B------:R-:W-:Y:S02]  /*0b30*/  IADD3 R16, PT, PT, -R7, RZ, RZ ;  /* 0x000000ff07107210 */ /* 0x000fe40007ffe1ff */
[C---:B0-----:R-:W-:Y:S02]  /*0b40*/  IADD3 R8, P2, PT, R10.reuse, UR10, RZ ;  /* 0x0000000a0a087c10 */ /* 0x041fe4000ff5e0ff */
[----:B------:R-:W-:-:S02]  /*0b50*/  IADD3 R18, P3, PT, R10, UR8, RZ ;  /* 0x000000080a127c10 */ /* 0x000fc4000ff7e0ff */
[----:B-1----:R-:W-:Y:S02]  /*0b60*/  IADD3 R10, P1, PT, R10, UR4, RZ ;  /* 0x000000040a0a7c10 */ /* 0x002fe4000ff3e0ff */
[C---:B------:R-:W-:Y:S02]  /*0b70*/  IADD3.X R9, PT, PT, R11.reuse, UR11, RZ, P2, !PT ;  /* 0x0000000b0b097c10 */ /* 0x040fe400097fe4ff */
[C---:B------:R-:W-:Y:S02]  /*0b80*/  IADD3.X R21, PT, PT, R11.reuse, UR9, RZ, P3, !PT ;  /* 0x000000090b157c10 */ /* 0x040fe40009ffe4ff */
[----:B------:R-:W-:-:S07]  /*0b90*/  IADD3.X R11, PT, PT, R11, UR5, RZ, P1, !PT ;  /* 0x000000050b0b7c10 */ /* 0x000fce0008ffe4ff */
.L_x_238:
[----:B0-----:R-:W2:Y:S04]  /*0ba0*/  LDG.E R15, desc[UR6][R8.64+-0x10] ;  /* 0xfffff006080f7981 */ /* 0x001ea8000c1e1900 */
[----:B------:R-:W3:Y:S01]  /*0bb0*/  LDG.E R14, desc[UR6][R10.64+-0x10] ;  /* 0xfffff0060a0e7981 */ /* 0x000ee2000c1e1900 */
[----:B--2---:R-:W-:-:S04]  /*0bc0*/  FADD R15, R15, -R12 ;  /* 0x8000000c0f0f7221 */ /* 0x004fc80000000000 */
[----:B---3--:R-:W-:Y:S01]  /*0bd0*/  FMUL R17, R14, R15 ;  /* 0x0000000f0e117220 */ /* 0x008fe20000400000 */
[----:B------:R-:W-:Y:S01]  /*0be0*/  MOV R14, R18 ;  /* 0x00000012000e7202 */ /* 0x000fe20000000f00 */
[----:B------:R-:W-:-:S05]  /*0bf0*/  IMAD.MOV.U32 R15, RZ, RZ, R21 ;  /* 0x000000ffff0f7224 */ /* 0x000fca00078e0015 */
[----:B------:R0:W-:Y:S04]  /*0c00*/  STG.E desc[UR6][R14.64+-0x10], R17 ;  /* 0xfffff0110e007986 */ /* 0x0001e8000c101906 */
[----:B------:R-:W2:Y:S04]  /*0c10*/  LDG.E R19, desc[UR6][R8.64+-0xc] ;  /* 0xfffff40608137981 */ /* 0x000ea8000c1e1900 */
[----:B------:R-:W3:Y:S01]  /*0c20*/  LDG.E R18, desc[UR6][R10.64+-0xc] ;  /* 0xfffff4060a127981 */ /* 0x000ee2000c1e1900 */
[----:B--2---:R-:W-:-:S04]  /*0c30*/  FADD R19, R19, -R12 ;  /* 0x8000000c13137221 */ /* 0x004fc80000000000 */
[----:B---3--:R-:W-:-:S05]  /*0c40*/  FMUL R19, R18, R19 ;  /* 0x0000001312137220 */ /* 0x008fca0000400000 */
[----:B------:R1:W-:Y:S04]  /*0c50*/  STG.E desc[UR6][R14.64+-0xc], R19 ;  /* 0xfffff4130e007986 */ /* 0x0003e8000c101906 */
[----:B------:R-:W2:Y:S04]  /*0c60*/  LDG.E R21, desc[UR6][R8.64+-0x8] ;  /* 0xfffff80608157981 */ /* 0x000ea8000c1e1900 */
[----:B------:R-:W3:Y:S01]  /*0c70*/  LDG.E R18, desc[UR6][R10.64+-0x8] ;  /* 0xfffff8060a127981 */ /* 0x000ee2000c1e1900 */
[----:B--2---:R-:W-:-:S04]  /*0c80*/  FADD R21, R21, -R12 ;  /* 0x8000000c15157221 */ /* 0x004fc80000000000 */
[----:B---3--:R-:W-:-:S05]  /*0c90*/  FMUL R21, R18, R21 ;  /* 0x0000001512157220 */ /* 0x008fca0000400000 */
[----:B------:R2:W-:Y:S04]  /*0ca0*/  STG.E desc[UR6][R14.64+-0x8], R21 ;  /* 0xfffff8150e007986 */ /* 0x0005e8000c101906 */
[----:B------:R-:W3:Y:S04]  /*0cb0*/  LDG.E R23, desc[UR6][R8.64+-0x4] ;  /* 0xfffffc0608177981 */ /* 0x000ee8000c1e1900 */
[----:B0-----:R-:W4:Y:S01]  /*0cc0*/  LDG.E R17, desc[UR6][R10.64+-0x4] ;  /* 0xfffffc060a117981 */ /* 0x001f22000c1e1900 */
[----:B---3--:R-:W-:-:S04]  /*0cd0*/  FADD R18, R23, -R12 ;  /* 0x8000000c17127221 */ /* 0x008fc80000000000 */
[----:B----4-:R-:W-:-:S05]  /*0ce0*/  FMUL R17, R17, R18 ;  /* 0x0000001211117220 */ /* 0x010fca0000400000 */
[----:B------:R0:W-:Y:S04]  /*0cf0*/  STG.E desc[UR6][R14.64+-0x4], R17 ;  /* 0xfffffc110e007986 */ /* 0x0001e8000c101906 */
[----:B-1----:R-:W3:Y:S04]  /*0d00*/  LDG.E R19, desc[UR6][R8.64] ;  /* 0x0000000608137981 */ /* 0x002ee8000c1e1900 */
[----:B------:R-:W4:Y:S01]  /*0d10*/  LDG.E R18, desc[UR6][R10.64] ;  /* 0x000000060a127981 */ /* 0x000f22000c1e1900 */
[----:B---3--:R-:W-:-:S04]  /*0d20*/  FADD R19, R19, -R12 ;  /* 0x8000000c13137221 */ /* 0x008fc80000000000 */
[----:B----4-:R-:W-:-:S05]  /*0d30*/  FMUL R19, R18, R19 ;  /* 0x0000001312137220 */ /* 0x010fca0000400000 */
[----:B------:R1:W-:Y:S04]  /*0d40*/  STG.E desc[UR6][R14.64], R19 ;  /* 0x000000130e007986 */ /* 0x0003e8000c101906 */
[----:B--2---:R-:W2:Y:S04]  /*0d50*/  LDG.E R21, desc[UR6][R8.64+0x4] ;  /* 0x0000040608157981 */ /* 0x004ea8000c1e1900 */
        /* <DEDUP_REMOVED lines=9> */
[----:B-1----:R1:W3:Y:S04]  /*0df0*/  LDG.E R19, desc[UR6][R8.64+0xc] ;  /* 0x00000c0608137981 */ /* 0x0022e8000c1e1900 */
[----:B------:R4:W5:Y:S01]  /*0e00*/  LDG.E R18, desc[UR6][R10.64+0xc] ;  /* 0x00000c060a127981 */ /* 0x000962000c1e1900 */
[----:B------:R-:W-:-:S04]  /*0e10*/  IADD3 R16, PT, PT, R16, 0x8, RZ ;  /* 0x0000000810107810 */ /* 0x000fc80007ffe0ff */
[----:B------:R-:W-:Y:S02]  /*0e20*/  ISETP.NE.AND P1, PT, R16, RZ, PT ;  /* 0x000000ff1000720c */ /* 0x000fe40003f25270 */
[----:B-1----:R-:W-:Y:S02]  /*0e30*/  IADD3 R8, P3, PT, R8, 0x20, RZ ;  /* 0x0000002008087810 */ /* 0x002fe40007f7e0ff */
[----:B----4-:R-:W-:Y:S02]  /*0e40*/  IADD3 R10, P2, PT, R10, 0x20, RZ ;  /* 0x000000200a0a7810 */ /* 0x010fe40007f5e0ff */
[----:B------:R-:W-:Y:S02]  /*0e50*/  IADD3.X R9, PT, PT, RZ, R9, RZ, P3, !PT ;  /* 0x00000009ff097210 */ /* 0x000fe40001ffe4ff */
[----:B------:R-:W-:Y:S01]  /*0e60*/  IADD3.X R11, PT, PT, RZ, R11, RZ, P2, !PT ;  /* 0x0000000bff0b7210 */ /* 0x000fe200017fe4ff */
[----:B---3--:R-:W-:-:S04]  /*0e70*/  FADD R19, R19, -R12 ;  /* 0x8000000c13137221 */ /* 0x008fc80000000000 */
[----:B-----5:R-:W-:Y:S01]  /*0e80*/  FMUL R19, R18, R19 ;  /* 0x0000001312137220 */ /* 0x020fe20000400000 */
[----:B------:R-:W-:-:S04]  /*0e90*/  IADD3 R18, P4, PT, R14, 0x20, RZ ;  /* 0x000000200e127810 */ /* 0x000fc80007f9e0ff */
[----:B------:R0:W-:Y:S01]  /*0ea0*/  STG.E desc[UR6][R14.64+0xc], R19 ;  /* 0x00000c130e007986 */ /* 0x0001e2000c101906 */
[----:B--2---:R-:W-:Y:S01]  /*0eb0*/  IADD3.X R21, PT, PT, RZ, R15, RZ, P4, !PT ;  /* 0x0000000fff157210 */ /* 0x004fe200027fe4ff */
[----:B------:R-:W-:Y:S07]  /*0ec0*/  @P1 BRA `(.L_x_238) ;  /* 0xfffffffc00341947 */ /* 0x000fee000383ffff */
.L_x_237:
[----:B------:R-:W-:Y:S05]  /*0ed0*/  @!P0 EXIT ;  /* 0x000000000000894d */ /* 0x000fea0003800000 */
[----:B------:R-:W-:Y:S02]  /*0ee0*/  ISETP.GE.U32.AND P0, PT, R20, 0x4, PT ;  /* 0x000000041400780c */ /* 0x000fe40003f06070 */
[----:B------:R-:W-:-:S04]  /*0ef0*/  LOP3.LUT R18, R6, 0x3, RZ, 0xc0, !PT ;  /* 0x0000000306127812 */ /* 0x000fc800078ec0ff */
[----:B------:R-:W-:-:S07]  /*0f00*/  ISETP.NE.AND P1, PT, R18, RZ, PT ;  /* 0x000000ff1200720c */ /* 0x000fce0003f25270 */
[----:B------:R-:W-:Y:S06]  /*0f10*/  @!P0 BRA `(.L_x_239) ;  /* 0x0000000000708947 */ /* 0x000fec0003800000 */
[C---:B0-----:R-:W-:Y:S01]  /*0f20*/  IMAD.WIDE.U32 R14, R7.reuse, 0x4, R2 ;  /* 0x00000004070e7825 */ /* 0x041fe200078e0002 */
[----:B------:R-:W0:Y:S03]  /*0f30*/  LDC.64 R8, c[0x0][0x380] ;  /* 0x0000e000ff087b82 */ /* 0x000e260000000a00 */
[----:B------:R-:W-:Y:S01]  /*0f40*/  IMAD.WIDE.U32 R10, R7, 0x4, R4 ;  /* 0x00000004070a7825 */ /* 0x000fe200078e0004 */
[----:B------:R-:W2:Y:S04]  /*0f50*/  LDG.E R17, desc[UR6][R14.64] ;  /* 0x000000060e117981 */ /* 0x000ea8000c1e1900 */
[----:B------:R-:W3:Y:S01]  /*0f60*/  LDG.E R16, desc[UR6][R10.64] ;  /* 0x000000060a107981 */ /* 0x000ee2000c1e1900 */
[----:B------:R-:W-:-:S05]  /*0f70*/  IADD3 R19, P0, PT, R0, R7, RZ ;  /* 0x0000000700137210 */ /* 0x000fca0007f1e0ff */
[----:B------:R-:W-:Y:S01]  /*0f80*/  IMAD.X R20, RZ, RZ, R13, P0 ;  /* 0x000000ffff147224 */ /* 0x000fe200000e060d */
[----:B0-----:R-:W-:-:S04]  /*0f90*/  LEA R8, P0, R19, R8, 0x2 ;  /* 0x0000000813087211 */ /* 0x001fc800078010ff */
[----:B------:R-:W-:Y:S01]  /*0fa0*/  LEA.HI.X R9, R19, R9, R20, 0x2, P0 ;  /* 0x0000000913097211 */ /* 0x000fe200000f1414 */
        /* <DEDUP_REMOVED lines=13> */
[----:B0-----:R-:W2:Y:S04]  /*1080*/  LDG.E R17, desc[UR6][R14.64+0xc] ;  /* 0x00000c060e117981 */ /* 0x001ea8000c1e1900 */
[----:B------:R-:W3:Y:S01]  /*1090*/  LDG.E R16, desc[UR6][R10.64+0xc] ;  /* 0x00000c060a107981 */ /* 0x000ee2000c1e1900 */
[----:B------:R-:W-:Y:S01]  /*10a0*/  IADD3 R7, PT, PT, R7, 0x4, RZ ;  /* 0x0000000407077810 */ /* 0x000fe20007ffe0ff */
[----:B--2---:R-:W-:-:S04]  /*10b0*/  FADD R17, R17, -R12 ;  /* 0x8000000c11117221 */ /* 0x004fc80000000000 */
[----:B---3--:R-:W-:-:S05]  /*10c0*/  FMUL R17, R16, R17 ;  /* 0x0000001110117220 */ /* 0x008fca0000400000 */
[----:B------:R1:W-:Y:S02]  /*10d0*/  STG.E desc[UR6][R8.64+0xc], R17 ;  /* 0x00000c1108007986 */ /* 0x0003e4000c101906 */
.L_x_239:
[----:B------:R-:W-:Y:S05]  /*10e0*/  @!P1 EXIT ;  /* 0x000000000000994d */ /* 0x000fea0003800000 */
[----:B------:R-:W-:Y:S02]  /*10f0*/  ISETP.NE.AND P0, PT, R18, 0x1, PT ;  /* 0x000000011200780c */ /* 0x000fe40003f05270 */
[----:B------:R-:W-:-:S04]  /*1100*/  LOP3.LUT R6, R6, 0x1, RZ, 0xc0, !PT ;  /* 0x0000000106067812 */ /* 0x000fc800078ec0ff */
[----:B------:R-:W-:-:S07]  /*1110*/  ISETP.NE.U32.AND P1, PT, R6, 0x1, PT ;  /* 0x000000010600780c */ /* 0x000fce0003f25070 */
[----:B------:R-:W-:Y:S06]  /*1120*/  @!P0 BRA `(.L_x_240) ;  /* 0x0000000000488947 */ /* 0x000fec0003800000 */
[C---:B0-----:R-:W-:Y:S01]  /*1130*/  IMAD.WIDE.U32 R14, R7.reuse, 0x4, R2 ;  /* 0x00000004070e7825 */ /* 0x041fe200078e0002 */
[----:B-1----:R-:W0:Y:S03]  /*1140*/  LDC.64 R8, c[0x0][0x380] ;  /* 0x0000e000ff087b82 */ /* 0x002e260000000a00 */
[----:B------:R-:W-:Y:S01]  /*1150*/  IMAD.WIDE.U32 R10, R7, 0x4, R4 ;  /* 0x00000004070a7825 */ /* 0x000fe200078e0004 */
[----:B------:R-:W2:Y:S04]  /*1160*/  LDG.E R17, desc[UR6][R14.64] ;  /* 0x000000060e117981 */ /* 0x000ea8000c1e1900 */
[----:B------:R-:W3:Y:S01]  /*1170*/  LDG.E R6, desc[UR6][R10.64] ;  /* 0x000000060a067981 */ /* 0x000ee2000c1e1900 */
[----:B------:R-:W-:-:S04]  /*1180*/  IADD3 R16, P0, PT, R0, R7, RZ ;  /* 0x0000000700107210 */ /* 0x000fc80007f1e0ff */
[----:B------:R-:W-:Y:S02]  /*1190*/  IADD3.X R18, PT, PT, RZ, R13, RZ, P0, !PT ;  /* 0x0000000dff127210 */ /* 0x000fe400007fe4ff */
[----:B0-----:R-:W-:-:S04]  /*11a0*/  LEA R8, P0, R16, R8, 0x2 ;  /* 0x0000000810087211 */ /* 0x001fc800078010ff */
[----:B------:R-:W-:Y:S01]  /*11b0*/  LEA.HI.X R9, R16, R9, R18, 0x2, P0 ;  /* 0x0000000910097211 */ /* 0x000fe200000f1412 */
[----:B--2---:R-:W-:-:S04]  /*11c0*/  FADD R17, R17, -R12 ;  /* 0x8000000c11117221 */ /* 0x004fc80000000000 */
[----:B---3--:R-:W-:-:S05]  /*11d0*/  FMUL R17, R6, R17 ;  /* 0x0000001106117220 */ /* 0x008fca0000400000 */
[----:B------:R2:W-:Y:S04]  /*11e0*/  STG.E desc[UR6][R8.64], R17 ;  /* 0x0000001108007986 */ /* 0x0005e8000c101906 */
[----:B------:R-:W3:Y:S04]  /*11f0*/  LDG.E R19, desc[UR6][R14.64+0x4] ;  /* 0x000004060e137981 */ /* 0x000ee8000c1e1900 */
[----:B------:R-:W4:Y:S01]  /*1200*/  LDG.E R6, desc[UR6][R10.64+0x4] ;  /* 0x000004060a067981 */ /* 0x000f22000c1e1900 */
[----:B------:R-:W-:Y:S01]  /*1210*/  IADD3 R7, PT, PT, R7, 0x2, RZ ;  /* 0x0000000207077810 */ /* 0x000fe20007ffe0ff */
[----:B---3--:R-:W-:-:S04]  /*1220*/  FADD R19, R19, -R12 ;  /* 0x8000000c13137221 */ /* 0x008fc80000000000 */
[----:B----4-:R-:W-:-:S05]  /*1230*/  FMUL R19, R6, R19 ;  /* 0x0000001306137220 */ /* 0x010fca0000400000 */
[----:B------:R2:W-:Y:S02]  /*1240*/  STG.E desc[UR6][R8.64+0x4], R19 ;  /* 0x0000041308007986 */ /* 0x0005e4000c101906 */
.L_x_240:
[----:B------:R-:W-:Y:S05]  /*1250*/  @P1 EXIT ;  /* 0x000000000000194d */ /* 0x000fea0003800000 */
[C---:B------:R-:W-:Y:S01]  /*1260*/  IMAD.WIDE.U32 R2, R7.reuse, 0x4, R2 ;  /* 0x0000000407027825 */ /* 0x040fe200078e0002 */
[----:B------:R-:W3:Y:S03]  /*1270*/  LDC.64 R10, c[0x0][0x380] ;  /* 0x0000e000ff0a7b82 */ /* 0x000ee60000000a00 */
[----:B------:R-:W-:Y:S02]  /*1280*/  IMAD.WIDE.U32 R4, R7, 0x4, R4 ;  /* 0x0000000407047825 */ /* 0x000fe400078e0004 */
[----:B------:R-:W1:Y:S04]  /*1290*/  LDG.E R3, desc[UR6][R2.64] ;  /* 0x0000000602037981 */ /* 0x000e68000c1e1900 */
[----:B------:R-:W4:Y:S01]  /*12a0*/  LDG.E R4, desc[UR6][R4.64] ;  /* 0x0000000604047981 */ /* 0x000f22000c1e1900 */
[----:B------:R-:W-:-:S04]  /*12b0*/  IADD3 R0, P0, PT, R0, R7, RZ ;  /* 0x0000000700007210 */ /* 0x000fc80007f1e0ff */
[----:B------:R-:W-:Y:S02]  /*12c0*/  IADD3.X R13, PT, PT, RZ, R13, RZ, P0, !PT ;  /* 0x0000000dff0d7210 */ /* 0x000fe400007fe4ff */
[----:B---3--:R-:W-:-:S04]  /*12d0*/  LEA R6, P0, R0, R10, 0x2 ;  /* 0x0000000a00067211 */ /* 0x008fc800078010ff */
[----:B------:R-:W-:Y:S01]  /*12e0*/  LEA.HI.X R7, R0, R11, R13, 0x2, P0 ;  /* 0x0000000b00077211 */ /* 0x000fe200000f140d */
[----:B-12---:R-:W-:-:S04]  /*12f0*/  FADD R9, R3, -R12 ;  /* 0x8000000c03097221 */ /* 0x006fc80000000000 */
[----:B----4-:R-:W-:-:S05]  /*1300*/  FMUL R9, R4, R9 ;  /* 0x0000000904097220 */ /* 0x010fca0000400000 */
[----:B------:R-:W-:Y:S01]  /*1310*/  STG.E desc[UR6][R6.64], R9 ;  /* 0x0000000906007986 */ /* 0x000fe2000c101906 */
[----:B------:R-:W-:Y:S05]  /*1320*/  EXIT ;  /* 0x000000000000794d */ /* 0x000fea0003800000 */
.L_x_241:
        /* <DEDUP_REMOVED lines=13> */
.L_x_858:


//--------------------- .text._Z20element_mul_kernel_tIfEvPT_PKS0_S3_ffi --------------------------
	.section	.text._Z20element_mul_kernel_tIfEvPT_PKS0_S3_ffi,"ax",@progbits
	.align	128
        .global         _Z20element_mul_kernel_tIfEvPT_PKS0_S3_ffi
        .type           _Z20element_mul_kernel_tIfEvPT_PKS0_S3_ffi,@function
        .size           _Z20element_mul_kernel_tIfEvPT_PKS0_S3_ffi,(.L_x_859 - _Z20element_mul_kernel_tIfEvPT_PKS0_S3_ffi)
        .other          _Z20element_mul_kernel_tIfEvPT_PKS0_S3_ffi,@"STO_CUDA_ENTRY STV_DEFAULT"
_Z20element_mul_kernel_tIfEvPT_PKS0_S3_ffi:
.text._Z20element_mul_kernel_tIfEvPT_PKS0_S3_ffi:
        /* <DEDUP_REMOVED lines=10> */
[----:B------:R-:W2:Y:S06]  /*00a0*/  LDCU.64 UR6, c[0x0][0x398] ;  /* 0x00007300ff0677ac */ /* 0x000eac0008000a00 */
[----:B------:R-:W3:Y:S08]  /*00b0*/  LDC.64 R6, c[0x0][0x380] ;  /* 0x0000e000ff067b82 */ /* 0x000ef00000000a00 */
[----:B------:R-:W4:Y:S01]  /*00c0*/  LDC.64 R4, c[0x0][0x390] ;  /* 0x0000e400ff047b82 */ /* 0x000f220000000a00 */
[----:B0-----:R-:W-:-:S06]  /*00d0*/  IMAD.WIDE R2, R9, 0x4, R2 ;  /* 0x0000000409027825 */ /* 0x001fcc00078e0202 */
[----:B-1----:R-:W2:Y:S01]  /*00e0*/  LDG.E R2, desc[UR4][R2.64] ;  /* 0x0000000402027981 */ /* 0x002ea2000c1e1900 */
[----:B---3--:R-:W-:-:S05]  /*00f0*/  IMAD.WIDE R6, R9, 0x4, R6 ;  /* 0x0000000409067825 */ /* 0x008fca00078e0206 */
[----:B------:R-:W3:Y:S01]  /*0100*/  LDG.E R0, desc[UR4][R6.64] ;  /* 0x0000000406007981 */ /* 0x000ee2000c1e1900 */
[----:B----4-:R-:W-:-:S06]  /*0110*/  IMAD.WIDE R4, R9, 0x4, R4 ;  /* 0x0000000409047825 */ /* 0x010fcc00078e0204 */
[----:B------:R-:W4:Y:S01]  /*0120*/  LDG.E R4, desc[UR4][R4.64] ;  /* 0x0000000404047981 */ /* 0x000f22000c1e1900 */
[----:B--2---:R-:W-:Y:S01]  /*0130*/  FMUL R9, R2, UR6 ;  /* 0x0000000602097c20 */ /* 0x004fe20008400000 */
[----:B---3--:R-:W-:-:S04]  /*0140*/  FMUL R11, R0, UR7 ;  /* 0x00000007000b7c20 */ /* 0x008fc80008400000 */
[----:B----4-:R-:W-:-:S05]  /*0150*/  FFMA R9, R4, R9, R11 ;  /* 0x0000000904097223 */ /* 0x010fca000000000b */
[----:B------:R-:W-:Y:S01]  /*0160*/  STG.E desc[UR4][R6.64], R9 ;  /* 0x0000000906007986 */ /* 0x000fe2000c101904 */
[----:B------:R-:W-:Y:S05]  /*0170*/  EXIT ;  /* 0x000000000000794d */ /* 0x000fea0003800000 */
.L_x_242:
        /* <DEDUP_REMOVED lines=16> */
.L_x_859:


//--------------------- .text._Z20element_mul_kernel_tI13__nv_bfloat16EvPT_PKS1_S4_ffi --------------------------
	.section	.text._Z20element_mul_kernel_tI13__nv_bfloat16EvPT_PKS1_S4_ffi,"ax",@progbits
	.align	128
        .global         _Z20element_mul_kernel_tI13__nv_bfloat16EvPT_PKS1_S4_ffi
        .type           _Z20element_mul_kernel_tI13__nv_bfloat16EvPT_PKS1_S4_ffi,@function
        .size           _Z20element_mul_kernel_tI13__nv_bfloat16EvPT_PKS1_S4_ffi,(.L_x_860 - _Z20element_mul_kernel_tI13__nv_bfloat16EvPT_PKS1_S4_ffi)
        .other          _Z20element_mul_kernel_tI13__nv_bfloat16EvPT_PKS1_S4_ffi,@"STO_CUDA_ENTRY STV_DEFAULT"
_Z20element_mul_kernel_tI13__nv_bfloat16EvPT_PKS1_S4_ffi:
.text._Z20element_mul_kernel_tI13__nv_bfloat16EvPT_PKS1_S4_ffi:
        /* <DEDUP_REMOVED lines=14> */
[----:B-1----:R-:W5:Y:S01]  /*00e0*/  LDG.E.U16 R4, desc[UR4][R4.64] ;  /* 0x0000000404047981 */ /* 0x002f62000c1e1500 */
[----:B---3--:R-:W-:-:S05]  /*00f0*/  IMAD.WIDE R2, R9, 0x2, R2 ;  /* 0x0000000209027825 */ /* 0x008fca00078e0202 */
[----:B------:R-:W3:Y:S01]  /*0100*/  LDG.E.U16 R8, desc[UR4][R2.64] ;  /* 0x0000000402087981 */ /* 0x000ee2000c1e1500 */
[----:B----4-:R-:W-:-:S06]  /*0110*/  IMAD.WIDE R6, R9, 0x2, R6 ;  /* 0x0000000209067825 */ /* 0x010fcc00078e0206 */
[----:B------:R-:W4:Y:S01]  /*0120*/  LDG.E.U16 R6, desc[UR4][R6.64] ;  /* 0x0000000406067981 */ /* 0x000f22000c1e1500 */
[----:B-----5:R-:W-:Y:S02]  /*0130*/  SHF.L.U32 R0, R4, 0x10, RZ ;  /* 0x0000001004007819 */ /* 0x020fe400000006ff */
[----:B---3--:R-:W-:-:S03]  /*0140*/  SHF.L.U32 R9, R8, 0x10, RZ ;  /* 0x0000001008097819 */ /* 0x008fc600000006ff */
[----:B--2---:R-:W-:Y:S02]  /*0150*/  FMUL R11, R0, UR6 ;  /* 0x00000006000b7c20 */ /* 0x004fe40008400000 */
[----:B------:R-:W-:Y:S01]  /*0160*/  FMUL R9, R9, UR7 ;  /* 0x0000000709097c20 */ /* 0x000fe20008400000 */
[----:B----4-:R-:W-:-:S05]  /*0170*/  SHF.L.U32 R8, R6, 0x10, RZ ;  /* 0x0000001006087819 */ /* 0x010fca00000006ff */
[----:B------:R-:W-:-:S05]  /*0180*/  FFMA R8, R8, R11, R9 ;  /* 0x0000000b08087223 */ /* 0x000fca0000000009 */
[----:B------:R-:W-:-:S05]  /*0190*/  F2FP.BF16.F32.PACK_AB R8, RZ, R8 ;  /* 0x00000008ff08723e */ /* 0x000fca00000010ff */
[----:B------:R-:W-:Y:S01]  /*01a0*/  STG.E.U16 desc[UR4][R2.64], R8 ;  /* 0x0000000802007986 */ /* 0x000fe2000c101504 */
[----:B------:R-:W-:Y:S05]  /*01b0*/  EXIT ;  /* 0x000000000000794d */ /* 0x000fea0003800000 */
.L_x_243:
        /* <DEDUP_REMOVED lines=12> */
.L_x_860:


//--------------------- .text._Z20element_mul_kernel_tI6__halfEvPT_PKS1_S4_ffi --------------------------
	.section	.text._Z20element_mul_kernel_tI6__halfEvPT_PKS1_S4_ffi,"ax",@progbits
	.align	128
        .global         _Z20element_mul_kernel_tI6__halfEvPT_PKS1_S4_ffi
        .type           _Z20element_mul_kernel_tI6__halfEvPT_PKS1_S4_ffi,@function
        .size           _Z20element_mul_kernel_tI6__halfEvPT_PKS1_S4_ffi,(.L_x_861 - _Z20element_mul_kernel_tI6__halfEvPT_PKS1_S4_ffi)
        .other          _Z20element_mul_kernel_tI6__halfEvPT_PKS1_S4_ffi,@"STO_CUDA_ENTRY STV_DEFAULT"
_Z20element_mul_kernel_tI6__halfEvPT_PKS1_S4_ffi:
.text._Z20element_mul_kernel_tI6__halfEvPT_PKS1_S4_ffi:
        /* <DEDUP_REMOVED lines=19> */
[----:B-----5:R-:W-:Y:S02]  /*0130*/  HADD2.F32 R0, -RZ, R4.H0_H0 ;  /* 0x20000004ff007230 */ /* 0x020fe40000004100 */
[----:B---3--:R-:W-:-:S03]  /*0140*/  HADD2.F32 R9, -RZ, R8.H0_H0 ;  /* 0x20000008ff097230 */ /* 0x008fc60000004100 */
[----:B--2---:R-:W-:Y:S02]  /*0150*/  FMUL R11, R0, UR6 ;  /* 0x00000006000b7c20 */ /* 0x004fe40008400000 */
[----:B------:R-:W-:Y:S01]  /*0160*/  FMUL R9, R9, UR7 ;  /* 0x0000000709097c20 */ /* 0x000fe20008400000 */
[----:B----4-:R-:W-:-:S05]  /*0170*/  HADD2.F32 R8, -RZ, R6.H0_H0 ;  /* 0x20000006ff087230 */ /* 0x010fca0000004100 */
[----:B------:R-:W-:-:S05]  /*0180*/  FFMA R8, R8, R11, R9 ;  /* 0x0000000b08087223 */ /* 0x000fca0000000009 */
[----:B------:R-:W-:-:S05]  /*0190*/  F2FP.F16.F32.PACK_AB R8, RZ, R8 ;  /* 0x00000008ff08723e */ /* 0x000fca00000000ff */
[----:B------:R-:W-:Y:S01]  /*01a0*/  STG.E.U16 desc[UR4][R2.64], R8 ;  /* 0x0000000802007986 */ /* 0x000fe2000c101504 */
[----:B------:R-:W-:Y:S05]  /*01b0*/  EXIT ;  /* 0x000000000000794d */ /* 0x000fea0003800000 */
.L_x_244:
        /* <DEDUP_REMOVED lines=12> */
.L_x_861:


//--------------------- .text.element_mul_kernel  --------------------------
	.section	.text.element_mul_kernel,"ax",@progbits
	.align	128
        .global         element_mul_kernel
        .type           element_mul_kernel,@function
        .size           element_mul_kernel,(.L_x_862 - element_mul_kernel)
        .other          element_mul_kernel,@"STO_CUDA_ENTRY STV_DEFAULT"
element_mul_kernel:
.text.element_mul_kernel:
        /* <DEDUP_REMOVED lines=24> */
.L_x_245:
        /* <DEDUP_REMOVED lines=16> */
.L_x_862:


//--------------------- .text._Z20element_div_kernel_tIfEvPT_PKS0_S3_i --------------------------
	.section	.text._Z20element_div_kernel_tIfEvPT_PKS0_S3_i,"ax",@progbits
	.align	128
        .global         _Z20element_div_kernel_tIfEvPT_PKS0_S3_i
        .type           _Z20element_div_kernel_tIfEvPT_PKS0_S3_i,@function
        .size           _Z20element_div_kernel_tIfEvPT_PKS0_S3_i,(.L_x_819 - _Z20element_div_kernel_tIfEvPT_PKS0_S3_i)
        .other          _Z20element_div_kernel_tIfEvPT_PKS0_S3_i,@"STO_CUDA_ENTRY STV_DEFAULT"
_Z20element_div_kernel_tIfEvPT_PKS0_S3_i:
.text._Z20element_div_kernel_tIfEvPT_PKS0_S3_i:
        /* <DEDUP_REMOVED lines=13> */
[----:B--2---:R-:W-:-:S05]  /*00d0*/  IMAD.WIDE R6, R2, 0x4, R6 ;  /* 0x0000000402067825 */ /* 0x004fca00078e0206 */
[----:B------:R-:W2:Y:S01]  /*00e0*/  LDG.E R0, desc[UR4][R6.64] ;  /* 0x0000000406007981 */ /* 0x000ea2000c1e1900 */
[----:B------:R-:W-:Y:S01]  /*00f0*/  BSSY.RECONVERGENT B0, `(.L_x_246) ;  /* 0x000000d000007945 */ /* 0x000fe20003800200 */
[----:B---3--:R-:W0:Y:S01]  /*0100*/  MUFU.RCP R8, R3 ;  /* 0x0000000300087308 */ /* 0x008e220000001000 */
[----:B------:R-:W-:-:S07]  /*0110*/  FSETP.NEU.AND P2, PT, R3, RZ, PT ;  /* 0x000000ff0300720b */ /* 0x000fce0003f4d000 */
[----:B--2---:R-:W1:Y:S01]  /*0120*/  FCHK P0, R0, R3 ;  /* 0x0000000300007302 */ /* 0x004e620000000000 */
[----:B0-----:R-:W-:-:S04]  /*0130*/  FFMA R9, -R3, R8, 1 ;  /* 0x3f80000003097423 */ /* 0x001fc80000000108 */
[----:B------:R-:W-:-:S04]  /*0140*/  FFMA R9, R8, R9, R8 ;  /* 0x0000000908097223 */ /* 0x000fc80000000008 */
[----:B------:R-:W-:-:S04]  /*0150*/  FFMA R8, R0, R9, RZ ;  /* 0x0000000900087223 */ /* 0x000fc800000000ff */
[----:B------:R-:W-:-:S04]  /*0160*/  FFMA R10, -R3, R8, R0 ;  /* 0x00000008030a7223 */ /* 0x000fc80000000100 */
[----:B------:R-:W-:Y:S01]  /*0170*/  FFMA R8, R9, R10, R8 ;  /* 0x0000000a09087223 */ /* 0x000fe20000000008 */
[----:B-1----:R-:W-:Y:S06]  /*0180*/  @!P0 BRA `(.L_x_247) ;  /* 0x00000000000c8947 */ /* 0x002fec0003800000 */
[----:B------:R-:W-:-:S07]  /*0190*/  MOV R4, 0x1b0 ;  /* 0x000001b000047802 */ /* 0x000fce0000000f00 */
[----:B------:R-:W-:Y:S05]  /*01a0*/  CALL.REL.NOINC `($__internal_4_$__cuda_sm3x_div_rn_noftz_f32_slowpath) ;  /* 0x00000000001c7944 */ /* 0x000fea0003c00000 */
[----:B------:R-:W-:-:S07]  /*01b0*/  IMAD.MOV.U32 R8, RZ, RZ, R0 ;  /* 0x000000ffff087224 */ /* 0x000fce00078e0000 */
.L_x_247:
[----:B------:R-:W-:Y:S05]  /*01c0*/  BSYNC.RECONVERGENT B0 ;  /* 0x0000000000007941 */ /* 0x000fea0003800200 */
.L_x_246:
[----:B------:R-:W0:Y:S01]  /*01d0*/  LDC.64 R4, c[0x0][0x380] ;  /* 0x0000e000ff047b82 */ /* 0x000e220000000a00 */
[----:B------:R-:W-:Y:S01]  /*01e0*/  FSEL R7, R8, RZ, P2 ;  /* 0x000000ff08077208 */ /* 0x000fe20001000000 */
[----:B0-----:R-:W-:-:S05]  /*01f0*/  IMAD.WIDE R2, R2, 0x4, R4 ;  /* 0x0000000402027825 */ /* 0x001fca00078e0204 */
[----:B------:R-:W-:Y:S01]  /*0200*/  STG.E desc[UR4][R2.64], R7 ;  /* 0x0000000702007986 */ /* 0x000fe2000c101904 */
[----:B------:R-:W-:Y:S05]  /*0210*/  EXIT ;  /* 0x000000000000794d */ /* 0x000fea0003800000 */
        .weak           $__internal_4_$__cuda_sm3x_div_rn_noftz_f32_slowpath
        .type           $__internal_4_$__cuda_sm3x_div_rn_noftz_f32_slowpath,@function
        .size           $__internal_4_$__cuda_sm3x_div_rn_noftz_f32_slowpath,(.L_x_819 - $__internal_4_$__cuda_sm3x_div_rn_noftz_f32_slowpath)
$__internal_4_$__cuda_sm3x_div_rn_noftz_f32_slowpath:
[--C-:B------:R-:W-:Y:S01]  /*0220*/  SHF.R.U32.HI R6, RZ, 0x17, R3.reuse ;  /* 0x00000017ff067819 */ /* 0x100fe20000011603 */
[----:B------:R-:W-:Y:S01]  /*0230*/  BSSY.RECONVERGENT B1, `(.L_x_248) ;  /* 0x0000064000017945 */ /* 0x000fe20003800200 */
[--C-:B------:R-:W-:Y:S01]  /*0240*/  SHF.R.U32.HI R5, RZ, 0x17, R0.reuse ;  /* 0x00000017ff057819 */ /* 0x100fe20000011600 */
[----:B------:R-:W-:Y:S01]  /*0250*/  IMAD.MOV.U32 R7, RZ, RZ, R0 ;  /* 0x000000ffff077224 */ /* 0x000fe200078e0000 */
[----:B------:R-:W-:Y:S01]  /*0260*/  LOP3.LUT R6, R6, 0xff, RZ, 0xc0, !PT ;  /* 0x000000ff06067812 */ /* 0x000fe200078ec0ff */
[----:B------:R-:W-:Y:S01]  /*0270*/  IMAD.MOV.U32 R8, RZ, RZ, R3 ;  /* 0x000000ffff087224 */ /* 0x000fe200078e0003 */
[----:B------:R-:W-:-:S03]  /*0280*/  LOP3.LUT R5, R5, 0xff, RZ, 0xc0, !PT ;  /* 0x000000ff05057812 */ /* 0x000fc600078ec0ff */
[----:B------:R-:W-:Y:S02]  /*0290*/  VIADD R11, R6, 0xffffffff ;  /* 0xffffffff060b7836 */ /* 0x000fe40000000000 */
[----:B------:R-:W-:-:S03]  /*02a0*/  VIADD R10, R5, 0xffffffff ;  /* 0xffffffff050a7836 */ /* 0x000fc60000000000 */
[----:B------:R-:W-:-:S04]  /*02b0*/  ISETP.GT.U32.AND P0, PT, R11, 0xfd, PT ;  /* 0x000000fd0b00780c */ /* 0x000fc80003f04070 */
[----:B------:R-:W-:-:S13]  /*02c0*/  ISETP.GT.U32.OR P0, PT, R10, 0xfd, P0 ;  /* 0x000000fd0a00780c */ /* 0x000fda0000704470 */
[----:B------:R-:W-:Y:S01]  /*02d0*/  @!P0 IMAD.MOV.U32 R9, RZ, RZ, RZ ;  /* 0x000000ffff098224 */ /* 0x000fe200078e00ff */
        /* <DEDUP_REMOVED lines=19> */
[----:B------:R-:W-:Y:S02]  /*0410*/  @P0 IMAD.MOV.U32 R9, RZ, RZ, RZ ;  /* 0x000000ffff090224 */ /* 0x000fe400078e00ff */
[----:B------:R-:W-:Y:S01]  /*0420*/  @!P0 FFMA R7, R0, 1.84467440737095516160e+19, RZ ;  /* 0x5f80000000078823 */ /* 0x000fe200000000ff */
[----:B------:R-:W-:Y:S02]  /*0430*/  @!P0 IMAD.MOV.U32 R9, RZ, RZ, -0x40 ;  /* 0xffffffc0ff098424 */ /* 0x000fe400078e00ff */
[----:B------:R-:W-:Y:S02]  /*0440*/  @!P1 FFMA R8, R3, 1.84467440737095516160e+19, RZ ;  /* 0x5f80000003089823 */ /* 0x000fe400000000ff */
[----:B------:R-:W-:-:S07]  /*0450*/  @!P1 VIADD R9, R9, 0x40 ;  /* 0x0000004009099836 */ /* 0x000fce0000000000 */
.L_x_249:
[----:B------:R-:W-:Y:S01]  /*0460*/  LEA R3, R6, 0xc0800000, 0x17 ;  /* 0xc080000006037811 */ /* 0x000fe200078eb8ff */
[----:B------:R-:W-:Y:S01]  /*0470*/  VIADD R5, R5, 0xffffff81 ;  /* 0xffffff8105057836 */ /* 0x000fe20000000000 */
[----:B------:R-:W-:Y:S03]  /*0480*/  BSSY.RECONVERGENT B2, `(.L_x_254) ;  /* 0x0000035000027945 */ /* 0x000fe60003800200 */
[----:B------:R-:W-:Y:S01]  /*0490*/  IMAD.IADD R3, R8, 0x1, -R3 ;  /* 0x0000000108037824 */ /* 0x000fe200078e0a03 */
[C---:B------:R-:W-:Y:S01]  /*04a0*/  IADD3 R6, PT, PT, R5.reuse, 0x7f, -R6 ;  /* 0x0000007f05067810 */ /* 0x040fe20007ffe806 */
[----:B------:R-:W-:Y:S02]  /*04b0*/  IMAD R0, R5, -0x800000, R7 ;  /* 0xff80000005007824 */ /* 0x000fe400078e0207 */
[----:B------:R-:W0:Y:S01]  /*04c0*/  MUFU.RCP R8, R3 ;  /* 0x0000000300087308 */ /* 0x000e220000001000 */
[----:B------:R-:W-:Y:S01]  /*04d0*/  FADD.FTZ R11, -R3, -RZ ;  /* 0x800000ff030b7221 */ /* 0x000fe20000010100 */
[----:B------:R-:W-:-:S03]  /*04e0*/  IMAD.IADD R6, R6, 0x1, R9 ;  /* 0x0000000106067824 */ /* 0x000fc600078e0209 */
[----:B0-----:R-:W-:-:S04]  /*04f0*/  FFMA R13, R8, R11, 1 ;  /* 0x3f800000080d7423 */ /* 0x001fc8000000000b */
[----:B------:R-:W-:-:S04]  /*0500*/  FFMA R10, R8, R13, R8 ;  /* 0x0000000d080a7223 */ /* 0x000fc80000000008 */
[----:B------:R-:W-:-:S04]  /*0510*/  FFMA R7, R0, R10, RZ ;  /* 0x0000000a00077223 */ /* 0x000fc800000000ff */
[----:B------:R-:W-:-:S04]  /*0520*/  FFMA R8, R11, R7, R0 ;  /* 0x000000070b087223 */ /* 0x000fc80000000000 */
[----:B------:R-:W-:-:S04]  /*0530*/  FFMA R7, R10, R8, R7 ;  /* 0x000000080a077223 */ /* 0x000fc80000000007 */
[----:B------:R-:W-:-:S04]  /*0540*/  FFMA R8, R11, R7, R0 ;  /* 0x000000070b087223 */ /* 0x000fc80000000000 */
[----:B------:R-:W-:-:S05]  /*0550*/  FFMA R0, R10, R8, R7 ;  /* 0x000000080a007223 */ /* 0x000fca0000000007 */
[----:B------:R-:W-:-:S04]  /*0560*/  SHF.R.U32.HI R3, RZ, 0x17, R0 ;  /* 0x00000017ff037819 */ /* 0x000fc80000011600 */
[----:B------:R-:W-:-:S05]  /*0570*/  LOP3.LUT R3, R3, 0xff, RZ, 0xc0, !PT ;  /* 0x000000ff03037812 */ /* 0x000fca00078ec0ff */
[----:B------:R-:W-:-:S04]  /*0580*/  IMAD.IADD R9, R3, 0x1, R6 ;  /* 0x0000000103097824 */ /* 0x000fc800078e0206 */
        /* <DEDUP_REMOVED lines=10> */
[CCC-:B------:R-:W-:Y:S01]  /*0630*/  FFMA.RZ R3, R10.reuse, R8.reuse, R7.reuse ;  /* 0x000000080a037223 */ /* 0x1c0fe2000000c007 */
[CCC-:B------:R-:W-:Y:S01]  /*0640*/  FFMA.RM R6, R10.reuse, R8.reuse, R7.reuse ;  /* 0x000000080a067223 */ /* 0x1c0fe20000004007 */
[C---:B------:R-:W-:Y:S02]  /*0650*/  ISETP.NE.AND P3, PT, R9.reuse, RZ, PT ;  /* 0x000000ff0900720c */ /* 0x040fe40003f65270 */
[----:B------:R-:W-:Y:S02]  /*0660*/  ISETP.NE.AND P1, PT, R9, RZ, PT ;  /* 0x000000ff0900720c */ /* 0x000fe40003f25270 */
[----:B------:R-:W-:Y:S01]  /*0670*/  LOP3.LUT R5, R3, 0x7fffff, RZ, 0xc0, !PT ;  /* 0x007fffff03057812 */ /* 0x000fe200078ec0ff */
[----:B------:R-:W-:Y:S01]  /*0680*/  FFMA.RP R3, R10, R8, R7 ;  /* 0x000000080a037223 */ /* 0x000fe20000008007 */
[----:B------:R-:W-:Y:S02]  /*0690*/  VIADD R8, R9, 0x20 ;  /* 0x0000002009087836 */ /* 0x000fe40000000000 */
[----:B------:R-:W-:Y:S01]  /*06a0*/  LOP3.LUT R5, R5, 0x800000, RZ, 0xfc, !PT ;  /* 0x0080000005057812 */ /* 0x000fe200078efcff */
[----:B------:R-:W-:Y:S01]  /*06b0*/  IMAD.MOV R7, RZ, RZ, -R9 ;  /* 0x000000ffff077224 */ /* 0x000fe200078e0a09 */
[----:B------:R-:W-:-:S02]  /*06c0*/  FSETP.NEU.FTZ.AND P0, PT, R3, R6, PT ;  /* 0x000000060300720b */ /* 0x000fc40003f1d000 */
[----:B------:R-:W-:Y:S02]  /*06d0*/  SHF.L.U32 R8, R5, R8, RZ ;  /* 0x0000000805087219 */ /* 0x000fe400000006ff */
[----:B------:R-:W-:Y:S02]  /*06e0*/  SEL R6, R7, RZ, P3 ;  /* 0x000000ff07067207 */ /* 0x000fe40001800000 */
[----:B------:R-:W-:Y:S02]  /*06f0*/  ISETP.NE.AND P1, PT, R8, RZ, P1 ;  /* 0x000000ff0800720c */ /* 0x000fe40000f25270 */
[----:B------:R-:W-:Y:S02]  /*0700*/  SHF.R.U32.HI R6, RZ, R6, R5 ;  /* 0x00000006ff067219 */ /* 0x000fe40000011605 */
[----:B------:R-:W-:Y:S02]  /*0710*/  PLOP3.LUT P0, PT, P0, P1, PT, 0xf8, 0x8f ;  /* 0x00000000008f781c */ /* 0x000fe40000703f70 */
[----:B------:R-:W-:-:S02]  /*0720*/  SHF.R.U32.HI R8, RZ, 0x1, R6 ;  /* 0x00000001ff087819 */ /* 0x000fc40000011606 */
[----:B------:R-:W-:-:S04]  /*0730*/  SEL R3, RZ, 0x1, !P0 ;  /* 0x00000001ff037807 */ /* 0x000fc80004000000 */
[----:B------:R-:W-:-:S04]  /*0740*/  LOP3.LUT R3, R3, 0x1, R8, 0xf8, !PT ;  /* 0x0000000103037812 */ /* 0x000fc800078ef808 */
[----:B------:R-:W-:-:S05]  /*0750*/  LOP3.LUT R3, R3, R6, RZ, 0xc0, !PT ;  /* 0x0000000603037212 */ /* 0x000fca00078ec0ff */
[----:B------:R-:W-:-:S05]  /*0760*/  IMAD.IADD R3, R8, 0x1, R3 ;  /* 0x0000000108037824 */ /* 0x000fca00078e0203 */
[----:B------:R-:W-:Y:S01]  /*0770*/  LOP3.LUT R0, R3, R0, RZ, 0xfc, !PT ;  /* 0x0000000003007212 */ /* 0x000fe200078efcff */
[----:B------:R-:W-:Y:S06]  /*0780*/  BRA `(.L_x_257) ;  /* 0x0000000000107947 */ /* 0x000fec0003800000 */
.L_x_256:
[----:B------:R-:W-:-:S04]  /*0790*/  LOP3.LUT R0, R0, 0x80000000, RZ, 0xc0, !PT ;  /* 0x8000000000007812 */ /* 0x000fc800078ec0ff */
[----:B------:R-:W-:Y:S01]  /*07a0*/  LOP3.LUT R0, R0, 0x7f800000, RZ, 0xfc, !PT ;  /* 0x7f80000000007812 */ /* 0x000fe200078efcff */
[----:B------:R-:W-:Y:S06]  /*07b0*/  BRA `(.L_x_257) ;  /* 0x0000000000047947 */ /* 0x000fec0003800000 */
.L_x_255:
[----:B------:R-:W-:-:S07]  /*07c0*/  IMAD R0, R6, 0x800000, R0 ;  /* 0x0080000006007824 */ /* 0x000fce00078e0200 */
.L_x_257:
[----:B------:R-:W-:Y:S05]  /*07d0*/  BSYNC.RECONVERGENT B2 ;  /* 0x0000000000027941 */ /* 0x000fea0003800200 */
.L_x_254:
[----:B------:R-:W-:Y:S05]  /*07e0*/  BRA `(.L_x_258) ;  /* 0x0000000000207947 */ /* 0x000fea0003800000 */
.L_x_253:
[----:B------:R-:W-:-:S04]  /*07f0*/  LOP3.LUT R0, R8, 0x80000000, R7, 0x48, !PT ;  /* 0x8000000008007812 */ /* 0x000fc800078e4807 */
[----:B------:R-:W-:Y:S01]  /*0800*/  LOP3.LUT R0, R0, 0x7f800000, RZ, 0xfc, !PT ;  /* 0x7f80000000007812 */ /* 0x000fe200078efcff */
[----:B------:R-:W-:Y:S06]  /*0810*/  BRA `(.L_x_258) ;  /* 0x0000000000147947 */ /* 0x000fec0003800000 */
.L_x_252:
[----:B------:R-:W-:Y:S01]  /*0820*/  LOP3.LUT R0, R8, 0x80000000, R7, 0x48, !PT ;  /* 0x8000000008007812 */ /* 0x000fe200078e4807 */
[----:B------:R-:W-:Y:S06]  /*0830*/  BRA `(.L_x_258) ;  /* 0x00000000000c7947 */ /* 0x000fec0003800000 */
.L_x_251:
[----:B------:R-:W0:Y:S01]  /*0840*/  MUFU.RSQ R0, -QNAN ;  /* 0xffc0000000007908 */ /* 0x000e220000001400 */
[----:B------:R-:W-:Y:S05]  /*0850*/  BRA `(.L_x_258) ;  /* 0x0000000000047947 */ /* 0x000fea0003800000 */
.L_x_250:
[----:B------:R-:W-:-:S07]  /*0860*/  FADD.FTZ R0, R0, R3 ;  /* 0x0000000300007221 */ /* 0x000fce0000010000 */
.L_x_258:
[----:B------:R-:W-:Y:S05]  /*0870*/  BSYNC.RECONVERGENT B1 ;  /* 0x0000000000017941 */ /* 0x000fea0003800200 */
.L_x_248:
[----:B------:R-:W-:-:S04]  /*0880*/  IMAD.MOV.U32 R5, RZ, RZ, 0x0 ;  /* 0x00000000ff057424 */ /* 0x000fc800078e00ff */
[----:B0-----:R-:W-:Y:S05]  /*0890*/  RET.REL.NODEC R4 `(_Z20element_div_kernel_tIfEvPT_PKS0_S3_i) ;  /* 0xfffffff404d87950 */ /* 0x001fea0003c3ffff */
.L_x_259:
        /* <DEDUP_REMOVED lines=14> */
.L_x_819:


//--------------------- .text._Z20element_div_kernel_tI13__nv_bfloat16EvPT_PKS1_S4_i --------------------------
	.section	.text._Z20element_div_kernel_tI13__nv_bfloat16EvPT_PKS1_S4_i,"ax",@progbits
	.align	128
        .global         _Z20element_div_kernel_tI13__nv_bfloat16EvPT_PKS1_S4_i
        .type           _Z20element_div_kernel_tI13__nv_bfloat16EvPT_PKS1_S4_i,@function
        .size           _Z20element_div_kernel_tI13__nv_bfloat16EvPT_PKS1_S4_i,(.L_x_820 - _Z20element_div_kernel_tI13__nv_bfloat16EvPT_PKS1_S4_i)
        .other          _Z20element_div_kernel_tI13__nv_bfloat16EvPT_PKS1_S4_i,@"STO_CUDA_ENTRY STV_DEFAULT"
_Z20element_div_kernel_tI13__nv_bfloat16EvPT_PKS1_S4_i:
.text._Z20element_div_kernel_tI13__nv_bfloat16EvPT_PKS1_S4_i:
        /* <DEDUP_REMOVED lines=11> */
[----:B0-----:R-:W-:-:S06]  /*00b0*/  IMAD.WIDE R4, R2, 0x2, R4 ;  /* 0x0000000202047825 */ /* 0x001fcc00078e0204 */
[----:B-1----:R-:W3:Y:S01]  /*00c0*/  LDG.E.U16 R4, desc[UR4][R4.64] ;  /* 0x0000000404047981 */ /* 0x002ee2000c1e1500 */
[----:B--2---:R-:W-:-:S05]  /*00d0*/  IMAD.WIDE R6, R2, 0x2, R6 ;  /* 0x0000000202067825 */ /* 0x004fca00078e0206 */
[----:B------:R-:W2:Y:S01]  /*00e0*/  LDG.E.U16 R0, desc[UR4][R6.64] ;  /* 0x0000000406007981 */ /* 0x000ea2000c1e1500 */
[----:B------:R-:W-:Y:S01]  /*00f0*/  BSSY.RECONVERGENT B0, `(.L_x_260) ;  /* 0x000000f000007945 */ /* 0x000fe20003800200 */
[----:B---3--:R-:W-:-:S04]  /*0100*/  IMAD.U32 R3, R4, 0x10000, RZ ;  /* 0x0001000004037824 */ /* 0x008fc800078e00ff */
[----:B------:R-:W0:Y:S01]  /*0110*/  MUFU.RCP R8, R3 ;  /* 0x0000000300087308 */ /* 0x000e220000001000 */
[----:B------:R-:W-:Y:S01]  /*0120*/  FSETP.NEU.AND P2, PT, R3, RZ, PT ;  /* 0x000000ff0300720b */ /* 0x000fe20003f4d000 */
[----:B--2---:R-:W-:-:S06]  /*0130*/  IMAD.U32 R0, R0, 0x10000, RZ ;  /* 0x0001000000007824 */ /* 0x004fcc00078e00ff */
[----:B------:R-:W1:Y:S01]  /*0140*/  FCHK P0, R0, R3 ;  /* 0x0000000300007302 */ /* 0x000e620000000000 */
[----:B0-----:R-:W-:-:S04]  /*0150*/  FFMA R9, -R3, R8, 1 ;  /* 0x3f80000003097423 */ /* 0x001fc80000000108 */
[----:B------:R-:W-:-:S04]  /*0160*/  FFMA R9, R8, R9, R8 ;  /* 0x0000000908097223 */ /* 0x000fc80000000008 */
[----:B------:R-:W-:-:S04]  /*0170*/  FFMA R8, R0, R9, RZ ;  /* 0x0000000900087223 */ /* 0x000fc800000000ff */
[----:B------:R-:W-:-:S04]  /*0180*/  FFMA R4, -R3, R8, R0 ;  /* 0x0000000803047223 */ /* 0x000fc80000000100 */
[----:B------:R-:W-:Y:S01]  /*0190*/  FFMA R8, R9, R4, R8 ;  /* 0x0000000409087223 */ /* 0x000fe20000000008 */
[----:B-1----:R-:W-:Y:S06]  /*01a0*/  @!P0 BRA `(.L_x_261) ;  /* 0x00000000000c8947 */ /* 0x002fec0003800000 */
[----:B------:R-:W-:-:S07]  /*01b0*/  MOV R4, 0x1d0 ;  /* 0x000001d000047802 */ /* 0x000fce0000000f00 */
[----:B------:R-:W-:Y:S05]  /*01c0*/  CALL.REL.NOINC `($__internal_5_$__cuda_sm3x_div_rn_noftz_f32_slowpath) ;  /* 0x0000000000207944 */ /* 0x000fea0003c00000 */
[----:B------:R-:W-:-:S07]  /*01d0*/  IMAD.MOV.U32 R8, RZ, RZ, R0 ;  /* 0x000000ffff087224 */ /* 0x000fce00078e0000 */
.L_x_261:
[----:B------:R-:W-:Y:S05]  /*01e0*/  BSYNC.RECONVERGENT B0 ;  /* 0x0000000000007941 */ /* 0x000fea0003800200 */
.L_x_260:
[----:B------:R-:W0:Y:S01]  /*01f0*/  LDC.64 R4, c[0x0][0x380] ;  /* 0x0000e000ff047b82 */ /* 0x000e220000000a00 */
[----:B------:R-:W-:-:S04]  /*0200*/  FSEL R8, R8, RZ, P2 ;  /* 0x000000ff08087208 */ /* 0x000fc80001000000 */
[----:B------:R-:W-:Y:S01]  /*0210*/  F2FP.BF16.F32.PACK_AB R8, RZ, R8 ;  /* 0x00000008ff08723e */ /* 0x000fe200000010ff */
[----:B0-----:R-:W-:-:S05]  /*0220*/  IMAD.WIDE R2, R2, 0x2, R4 ;  /* 0x0000000202027825 */ /* 0x001fca00078e0204 */
[----:B------:R-:W-:Y:S01]  /*0230*/  STG.E.U16 desc[UR4][R2.64], R8 ;  /* 0x0000000802007986 */ /* 0x000fe2000c101504 */
[----:B------:R-:W-:Y:S05]  /*0240*/  EXIT ;  /* 0x000000000000794d */ /* 0x000fea0003800000 */
        .weak           $__internal_5_$__cuda_sm3x_div_rn_noftz_f32_slowpath
        .type           $__internal_5_$__cuda_sm3x_div_rn_noftz_f32_slowpath,@function
        .size           $__internal_5_$__cuda_sm3x_div_rn_noftz_f32_slowpath,(.L_x_820 - $__internal_5_$__cuda_sm3x_div_rn_noftz_f32_slowpath)
$__internal_5_$__cuda_sm3x_div_rn_noftz_f32_slowpath:
        /* <DEDUP_REMOVED lines=36> */
.L_x_263:
        /* <DEDUP_REMOVED lines=51> */
.L_x_270:
[----:B------:R-:W-:-:S04]  /*07c0*/  LOP3.LUT R0, R0, 0x80000000, RZ, 0xc0, !PT ;  /* 0x8000000000007812 */ /* 0x000fc800078ec0ff */
[----:B------:R-:W-:Y:S01]  /*07d0*/  LOP3.LUT R0, R0, 0x7f800000, RZ, 0xfc, !PT ;  /* 0x7f80000000007812 */ /* 0x000fe200078efcff */
[----:B------:R-:W-:Y:S06]  /*07e0*/  BRA `(.L_x_271) ;  /* 0x0000000000047947 */ /* 0x000fec0003800000 */
.L_x_269:
[----:B------:R-:W-:-:S07]  /*07f0*/  IMAD R0, R6, 0x800000, R0 ;  /* 0x0080000006007824 */ /* 0x000fce00078e0200 */
.L_x_271:
[----:B------:R-:W-:Y:S05]  /*0800*/  BSYNC.RECONVERGENT B2 ;  /* 0x0000000000027941 */ /* 0x000fea0003800200 */
.L_x_268:
[----:B------:R-:W-:Y:S05]  /*0810*/  BRA `(.L_x_272) ;  /* 0x0000000000207947 */ /* 0x000fea0003800000 */
.L_x_267:
[----:B------:R-:W-:-:S04]  /*0820*/  LOP3.LUT R0, R8, 0x80000000, R7, 0x48, !PT ;  /* 0x8000000008007812 */ /* 0x000fc800078e4807 */
[----:B------:R-:W-:Y:S01]  /*0830*/  LOP3.LUT R0, R0, 0x7f800000, RZ, 0xfc, !PT ;  /* 0x7f80000000007812 */ /* 0x000fe200078efcff */
[----:B------:R-:W-:Y:S06]  /*0840*/  BRA `(.L_x_272) ;  /* 0x0000000000147947 */ /* 0x000fec0003800000 */
.L_x_266:
[----:B------:R-:W-:Y:S01]  /*0850*/  LOP3.LUT R0, R8, 0x80000000, R7, 0x48, !PT ;  /* 0x8000000008007812 */ /* 0x000fe200078e4807 */
[----:B------:R-:W-:Y:S06]  /*0860*/  BRA `(.L_x_272) ;  /* 0x00000000000c7947 */ /* 0x000fec0003800000 */
.L_x_265:
[----:B------:R-:W0:Y:S01]  /*0870*/  MUFU.RSQ R0, -QNAN ;  /* 0xffc0000000007908 */ /* 0x000e220000001400 */
[----:B------:R-:W-:Y:S05]  /*0880*/  BRA `(.L_x_272) ;  /* 0x0000000000047947 */ /* 0x000fea0003800000 */
.L_x_264:
[----:B------:R-:W-:-:S07]  /*0890*/  FADD.FTZ R0, R0, R3 ;  /* 0x0000000300007221 */ /* 0x000fce0000010000 */
.L_x_272:
[----:B------:R-:W-:Y:S05]  /*08a0*/  BSYNC.RECONVERGENT B1 ;  /* 0x0000000000017941 */ /* 0x000fea0003800200 */
.L_x_262:
[----:B------:R-:W-:-:S04]  /*08b0*/  IMAD.MOV.U32 R5, RZ, RZ, 0x0 ;  /* 0x00000000ff057424 */ /* 0x000fc800078e00ff */
[----:B0-----:R-:W-:Y:S05]  /*08c0*/  RET.REL.NODEC R4 `(_Z20element_div_kernel_tI13__nv_bfloat16EvPT_PKS1_S4_i) ;  /* 0xfffffff404cc7950 */ /* 0x001fea0003c3ffff */
.L_x_273:
        /* <DEDUP_REMOVED lines=11> */
.L_x_820:


//--------------------- .text._Z20element_div_kernel_tI6__halfEvPT_PKS1_S4_i --------------------------
	.section	.text._Z20element_div_kernel_tI6__halfEvPT_PKS1_S4_i,"ax",@progbits
	.align	128
        .global         _Z20element_div_kernel_tI6__halfEvPT_PKS1_S4_i
        .type           _Z20element_div_kernel_tI6__halfEvPT_PKS1_S4_i,@function
        .size           _Z20element_div_kernel_tI6__halfEvPT_PKS1_S4_i,(.L_x_821 - _Z20element_div_kernel_tI6__halfEvPT_PKS1_S4_i)
        .other          _Z20element_div_kernel_tI6__halfEvPT_PKS1_S4_i,@"STO_CUDA_ENTRY STV_DEFAULT"
_Z20element_div_kernel_tI6__halfEvPT_PKS1_S4_i:
.text._Z20element_div_kernel_tI6__halfEvPT_PKS1_S4_i:
        /* <DEDUP_REMOVED lines=16> */
[----:B---3--:R-:W-:-:S04]  /*0100*/  HADD2.F32 R3, -RZ, R4.H0_H0 ;  /* 0x20000004ff037230 */ /* 0x008fc80000004100 */
[----:B------:R-:W0:Y:S01]  /*0110*/  MUFU.RCP R8, R3 ;  /* 0x0000000300087308 */ /* 0x000e220000001000 */
[----:B------:R-:W-:Y:S01]  /*0120*/  FSETP.NEU.AND P2, PT, R3, RZ, PT ;  /* 0x000000ff0300720b */ /* 0x000fe20003f4d000 */
[----:B--2---:R-:W-:-:S06]  /*0130*/  HADD2.F32 R0, -RZ, R0.H0_H0 ;  /* 0x20000000ff007230 */ /* 0x004fcc0000004100 */
        /* <DEDUP_REMOVED lines=8> */
[----:B------:R-:W-:Y:S05]  /*01c0*/  CALL.REL.NOINC `($__internal_6_$__cuda_sm3x_div_rn_noftz_f32_slowpath) ;  /* 0x0000000000207944 */ /* 0x000fea0003c00000 */
[----:B------:R-:W-:-:S07]  /*01d0*/  IMAD.MOV.U32 R8, RZ, RZ, R0 ;  /* 0x000000ffff087224 */ /* 0x000fce00078e0000 */
.L_x_275:
[----:B------:R-:W-:Y:S05]  /*01e0*/  BSYNC.RECONVERGENT B0 ;  /* 0x0000000000007941 */ /* 0x000fea0003800200 */
.L_x_274:
[----:B------:R-:W0:Y:S01]  /*01f0*/  LDC.64 R4, c[0x0][0x380] ;  /* 0x0000e000ff047b82 */ /* 0x000e220000000a00 */
[----:B------:R-:W-:-:S04]  /*0200*/  FSEL R8, R8, RZ, P2 ;  /* 0x000000ff08087208 */ /* 0x000fc80001000000 */
[----:B------:R-:W-:Y:S01]  /*0210*/  F2FP.F16.F32.PACK_AB R8, RZ, R8 ;  /* 0x00000008ff08723e */ /* 0x000fe200000000ff */
[----:B0-----:R-:W-:-:S05]  /*0220*/  IMAD.WIDE R2, R2, 0x2, R4 ;  /* 0x0000000202027825 */ /* 0x001fca00078e0204 */
[----:B------:R-:W-:Y:S01]  /*0230*/  STG.E.U16 desc[UR4][R2.64], R8 ;  /* 0x0000000802007986 */ /* 0x000fe2000c101504 */
[----:B------:R-:W-:Y:S05]  /*0240*/  EXIT ;  /* 0x000000000000794d */ /* 0x000fea0003800000 */
        .weak           $__internal_6_$__cuda_sm3x_div_rn_noftz_f32_slowpath
        .type           $__internal_6_$__cuda_sm3x_div_rn_noftz_f32_slowpath,@function
        .size           $__internal_6_$__cuda_sm3x_div_rn_noftz_f32_slowpath,(.L_x_821 - $__internal_6_$__cuda_sm3x_div_rn_noftz_f32_slowpath)
$__internal_6_$__cuda_sm3x_div_rn_noftz_f32_slowpath:
        /* <DEDUP_REMOVED lines=36> */
.L_x_277:
        /* <DEDUP_REMOVED lines=51> */
.L_x_284:
[----:B------:R-:W-:-:S04]  /*07c0*/  LOP3.LUT R0, R0, 0x80000000, RZ, 0xc0, !PT ;  /* 0x8000000000007812 */ /* 0x000fc800078ec0ff */
[----:B------:R-:W-:Y:S01]  /*07d0*/  LOP3.LUT R0, R0, 0x7f800000, RZ, 0xfc, !PT ;  /* 0x7f80000000007812 */ /* 0x000fe200078efcff */
[----:B------:R-:W-:Y:S06]  /*07e0*/  BRA `(.L_x_285) ;  /* 0x0000000000047947 */ /* 0x000fec0003800000 */
.L_x_283:
[----:B------:R-:W-:-:S07]  /*07f0*/  IMAD R0, R6, 0x800000, R0 ;  /* 0x0080000006007824 */ /* 0x000fce00078e0200 */
.L_x_285:
[----:B------:R-:W-:Y:S05]  /*0800*/  BSYNC.RECONVERGENT B2 ;  /* 0x0000000000027941 */ /* 0x000fea0003800200 */
.L_x_282:
[----:B------:R-:W-:Y:S05]  /*0810*/  BRA `(.L_x_286) ;  /* 0x0000000000207947 */ /* 0x000fea0003800000 */
.L_x_281:
[----:B------:R-:W-:-:S04]  /*0820*/  LOP3.LUT R0, R8, 0x80000000, R7, 0x48, !PT ;  /* 0x8000000008007812 */ /* 0x000fc800078e4807 */
[----:B------:R-:W-:Y:S01]  /*0830*/  LOP3.LUT R0, R0, 0x7f800000, RZ, 0xfc, !PT ;  /* 0x7f80000000007812 */ /* 0x000fe200078efcff */
[----:B------:R-:W-:Y:S06]  /*0840*/  BRA `(.L_x_286) ;  /* 0x0000000000147947 */ /* 0x000fec0003800000 */
.L_x_280:
[----:B------:R-:W-:Y:S01]  /*0850*/  LOP3.LUT R0, R8, 0x80000000, R7, 0x48, !PT ;  /* 0x8000000008007812 */ /* 0x000fe200078e4807 */
[----:B------:R-:W-:Y:S06]  /*0860*/  BRA `(.L_x_286) ;  /* 0x00000000000c7947 */ /* 0x000fec0003800000 */
.L_x_279:
[----:B------:R-:W0:Y:S01]  /*0870*/  MUFU.RSQ R0, -QNAN ;  /* 0xffc0000000007908 */ /* 0x000e220000001400 */
[----:B------:R-:W-:Y:S05]  /*0880*/  BRA `(.L_x_286) ;  /* 0x0000000000047947 */ /* 0x000fea0003800000 */
.L_x_278:
[----:B------:R-:W-:-:S07]  /*0890*/  FADD.FTZ R0, R0, R3 ;  /* 0x0000000300007221 */ /* 0x000fce0000010000 */
.L_x_286:
[----:B------:R-:W-:Y:S05]  /*08a0*/  BSYNC.RECONVERGENT B1 ;  /* 0x0000000000017941 */ /* 0x000fea0003800200 */
.L_x_276:
[----:B------:R-:W-:-:S04]  /*08b0*/  IMAD.MOV.U32 R5, RZ, RZ, 0x0 ;  /* 0x00000000ff057424 */ /* 0x000fc800078e00ff */
[----:B0-----:R-:W-:Y:S05]  /*08c0*/  RET.REL.NODEC R4 `(_Z20element_div_kernel_tI6__halfEvPT_PKS1_S4_i) ;  /* 0xfffffff404cc7950 */ /* 0x001fea0003c3ffff */
.L_x_287:
        /* <DEDUP_REMOVED lines=11> */
.L_x_821:


//--------------------- .text.element_div_kernel  --------------------------
	.section	.text.element_div_kernel,"ax",@progbits
	.align	128
        .global         element_div_kernel
        .type           element_div_kernel,@function
        .size           element_div_kernel,(.L_x_822 - element_div_kernel)
        .other          element_div_kernel,@"STO_CUDA_ENTRY STV_DEFAULT"
element_div_kernel:
.text.element_div_kernel:
        /* <DEDUP_REMOVED lines=11> */
[----:B-1----:R-:W2:Y:S01]  /*00b0*/  LDG.E R3, desc[UR4][R4.64] ;  /* 0x0000000404037981 */ /* 0x002ea2000c1e1900 */
[----:B------:R-:W-:Y:S01]  /*00c0*/  BSSY.RECONVERGENT B0, `(.L_x_288) ;  /* 0x0000014000007945 */ /* 0x000fe20003800200 */
[----:B------:R-:W-:Y:S01]  /*00d0*/  IMAD.MOV.U32 R7, RZ, RZ, RZ ;  /* 0x000000ffff077224 */ /* 0x000fe200078e00ff */
[----:B--2---:R-:W-:-:S13]  /*00e0*/  FSETP.NEU.AND P0, PT, R3, RZ, PT ;  /* 0x000000ff0300720b */ /* 0x004fda0003f0d000 */
[----:B------:R-:W-:Y:S05]  /*00f0*/  @!P0 BRA `(.L_x_289) ;  /* 0x0000000000408947 */ /* 0x000fea0003800000 */
[----:B------:R-:W0:Y:S02]  /*0100*/  LDC.64 R4, c[0x0][0x388] ;  /* 0x0000e200ff047b82 */ /* 0x000e240000000a00 */
[----:B0-----:R-:W-:-:S05]  /*0110*/  IMAD.WIDE R4, R2, 0x4, R4 ;  /* 0x0000000402047825 */ /* 0x001fca00078e0204 */
[----:B------:R-:W2:Y:S01]  /*0120*/  LDG.E R0, desc[UR4][R4.64] ;  /* 0x0000000404007981 */ /* 0x000ea2000c1e1900 */
[----:B------:R-:W0:Y:S01]  /*0130*/  MUFU.RCP R6, R3 ;  /* 0x0000000300067308 */ /* 0x000e220000001000 */
[----:B------:R-:W-:Y:S01]  /*0140*/  BSSY.RECONVERGENT B1, `(.L_x_289) ;  /* 0x000000b000017945 */ /* 0x000fe20003800200 */
[----:B0-----:R-:W-:-:S04]  /*0150*/  FFMA R7, -R3, R6, 1 ;  /* 0x3f80000003077423 */ /* 0x001fc80000000106 */
[----:B------:R-:W-:Y:S02]  /*0160*/  FFMA R7, R6, R7, R6 ;  /* 0x0000000706077223 */ /* 0x000fe40000000006 */
[----:B--2---:R-:W0:Y:S02]  /*0170*/  FCHK P0, R0, R3 ;  /* 0x0000000300007302 */ /* 0x004e240000000000 */
[----:B------:R-:W-:-:S04]  /*0180*/  FFMA R6, R0, R7, RZ ;  /* 0x0000000700067223 */ /* 0x000fc800000000ff */
[----:B------:R-:W-:-:S04]  /*0190*/  FFMA R8, -R3, R6, R0 ;  /* 0x0000000603087223 */ /* 0x000fc80000000100 */
[----:B------:R-:W-:Y:S01]  /*01a0*/  FFMA R7, R7, R8, R6 ;  /* 0x0000000807077223 */ /* 0x000fe20000000006 */
[----:B0-----:R-:W-:Y:S06]  /*01b0*/  @!P0 BRA `(.L_x_290) ;  /* 0x00000000000c8947 */ /* 0x001fec0003800000 */
[----:B------:R-:W-:-:S07]  /*01c0*/  MOV R4, 0x1e0 ;  /* 0x000001e000047802 */ /* 0x000fce0000000f00 */
[----:B------:R-:W-:Y:S05]  /*01d0*/  CALL.REL.NOINC `($__internal_7_$__cuda_sm3x_div_rn_noftz_f32_slowpath) ;  /* 0x00000000001c7944 */ /* 0x000fea0003c00000 */
[----:B------:R-:W-:-:S07]  /*01e0*/  IMAD.MOV.U32 R7, RZ, RZ, R0 ;  /* 0x000000ffff077224 */ /* 0x000fce00078e0000 */
.L_x_290:
[----:B------:R-:W-:Y:S05]  /*01f0*/  BSYNC.RECONVERGENT B1 ;  /* 0x0000000000017941 */ /* 0x000fea0003800200 */
.L_x_289:
[----:B------:R-:W-:Y:S05]  /*0200*/  BSYNC.RECONVERGENT B0 ;  /* 0x0000000000007941 */ /* 0x000fea0003800200 */
.L_x_288:
[----:B------:R-:W0:Y:S02]  /*0210*/  LDC.64 R4, c[0x0][0x380] ;  /* 0x0000e000ff047b82 */ /* 0x000e240000000a00 */
[----:B0-----:R-:W-:-:S05]  /*0220*/  IMAD.WIDE R2, R2, 0x4, R4 ;  /* 0x0000000402027825 */ /* 0x001fca00078e0204 */
[----:B------:R-:W-:Y:S01]  /*0230*/  STG.E desc[UR4][R2.64], R7 ;  /* 0x0000000702007986 */ /* 0x000fe2000c101904 */
[----:B------:R-:W-:Y:S05]  /*0240*/  EXIT ;  /* 0x000000000000794d */ /* 0x000fea0003800000 */
        .weak           $__internal_7_$__cuda_sm3x_div_rn_noftz_f32_slowpath
        .type           $__internal_7_$__cuda_sm3x_div_rn_noftz_f32_slowpath,@function
        .size           $__internal_7_$__cuda_sm3x_div_rn_noftz_f32_slowpath,(.L_x_822 - $__internal_7_$__cuda_sm3x_div_rn_noftz_f32_slowpath)
$__internal_7_$__cuda_sm3x_div_rn_noftz_f32_slowpath:
        /* <DEDUP_REMOVED lines=36> */
.L_x_292:
        /* <DEDUP_REMOVED lines=51> */
.L_x_299:
[----:B------:R-:W-:-:S04]  /*07c0*/  LOP3.LUT R0, R0, 0x80000000, RZ, 0xc0, !PT ;  /* 0x8000000000007812 */ /* 0x000fc800078ec0ff */
[----:B------:R-:W-:Y:S01]  /*07d0*/  LOP3.LUT R0, R0, 0x7f800000, RZ, 0xfc, !PT ;  /* 0x7f80000000007812 */ /* 0x000fe200078efcff */
[----:B------:R-:W-:Y:S06]  /*07e0*/  BRA `(.L_x_300) ;  /* 0x0000000000047947 */ /* 0x000fec0003800000 */
.L_x_298:
[----:B------:R-:W-:-:S07]  /*07f0*/  IMAD R0, R6, 0x800000, R0 ;  /* 0x0080000006007824 */ /* 0x000fce00078e0200 */
.L_x_300:
[----:B------:R-:W-:Y:S05]  /*0800*/  BSYNC.RECONVERGENT B3 ;  /* 0x0000000000037941 */ /* 0x000fea0003800200 */
.L_x_297:
[----:B------:R-:W-:Y:S05]  /*0810*/  BRA `(.L_x_301) ;  /* 0x0000000000207947 */ /* 0x000fea0003800000 */
.L_x_296:
[----:B------:R-:W-:-:S04]  /*0820*/  LOP3.LUT R0, R8, 0x80000000, R7, 0x48, !PT ;  /* 0x8000000008007812 */ /* 0x000fc800078e4807 */
[----:B------:R-:W-:Y:S01]  /*0830*/  LOP3.LUT R0, R0, 0x7f800000, RZ, 0xfc, !PT ;  /* 0x7f80000000007812 */ /* 0x000fe200078efcff */
[----:B------:R-:W-:Y:S06]  /*0840*/  BRA `(.L_x_301) ;  /* 0x0000000000147947 */ /* 0x000fec0003800000 */
.L_x_295:
[----:B------:R-:W-:Y:S01]  /*0850*/  LOP3.LUT R0, R8, 0x80000000, R7, 0x48, !PT ;  /* 0x8000000008007812 */ /* 0x000fe200078e4807 */
[----:B------:R-:W-:Y:S06]  /*0860*/  BRA `(.L_x_301) ;  /* 0x00000000000c7947 */ /* 0x000fec0003800000 */
.L_x_294:
[----:B------:R-:W0:Y:S01]  /*0870*/  MUFU.RSQ R0, -QNAN ;  /* 0xffc0000000007908 */ /* 0x000e220000001400 */
[----:B------:R-:W-:Y:S05]  /*0880*/  BRA `(.L_x_301) ;  /* 0x0000000000047947 */ /* 0x000fea0003800000 */
.L_x_293:
[----:B------:R-:W-:-:S07]  /*0890*/  FADD.FTZ R0, R0, R3 ;  /* 0x0000000300007221 */ /* 0x000fce0000010000 */
.L_x_301:
[----:B------:R-:W-:Y:S05]  /*08a0*/  BSYNC.RECONVERGENT B2 ;  /* 0x0000000000027941 */ /* 0x000fea0003800200 */
.L_x_291:
[----:B------:R-:W-:-:S04]  /*08b0*/  IMAD.MOV.U32 R5, RZ, RZ, 0x0 ;  /* 0x00000000ff057424 */ /* 0x000fc800078e00ff */
[----:B0-----:R-:W-:Y:S05]  /*08c0*/  RET.REL.NODEC R4 `(element_div_kernel) ;  /* 0xfffffff404cc7950 */ /* 0x001fea0003c3ffff */
.L_x_302:
        /* <DEDUP_REMOVED lines=11> */
.L_x_822:


//--------------------- .text.weight_update_bf16_kernel --------------------------
	.section	.text.weight_update_bf16_kernel,"ax",@progbits
	.align	128
        .global         weight_update_bf16_kernel
        .type           weight_update_bf16_kernel,@function
        .size           weight_update_bf16_kernel,(.L_x_867 - weight_update_bf16_kernel)
        .other          weight_update_bf16_kernel,@"STO_CUDA_ENTRY STV_DEFAULT"
weight_update_bf16_kernel:
.text.weight_update_bf16_kernel:
        /* <DEDUP_REMOVED lines=10> */
[----:B------:R-:W2:Y:S06]  /*00a0*/  LDCU UR6, c[0x0][0x390] ;  /* 0x00007200ff0677ac */ /* 0x000eac0008000800 */
[----:B------:R-:W3:Y:S01]  /*00b0*/  LDC.64 R2, c[0x0][0x380] ;  /* 0x0000e000ff027b82 */ /* 0x000ee20000000a00 */
[----:B0-----:R-:W-:-:S06]  /*00c0*/  IMAD.WIDE R4, R7, 0x2, R4 ;  /* 0x0000000207047825 */ /* 0x001fcc00078e0204 */
[----:B-1----:R-:W4:Y:S01]  /*00d0*/  LDG.E.U16 R4, desc[UR4][R4.64] ;  /* 0x0000000404047981 */ /* 0x002f22000c1e1500 */
[----:B---3--:R-:W-:-:S05]  /*00e0*/  IMAD.WIDE R2, R7, 0x2, R2 ;  /* 0x0000000207027825 */ /* 0x008fca00078e0202 */
[----:B------:R-:W3:Y:S01]  /*00f0*/  LDG.E.U16 R0, desc[UR4][R2.64] ;  /* 0x0000000402007981 */ /* 0x000ee2000c1e1500 */
[----:B----4-:R-:W-:Y:S02]  /*0100*/  SHF.L.U32 R7, R4, 0x10, RZ ;  /* 0x0000001004077819 */ /* 0x010fe400000006ff */
[----:B---3--:R-:W-:-:S05]  /*0110*/  SHF.L.U32 R0, R0, 0x10, RZ ;  /* 0x0000001000007819 */ /* 0x008fca00000006ff */
[----:B--2---:R-:W-:-:S05]  /*0120*/  FFMA R0, R7, UR6, R0 ;  /* 0x0000000607007c23 */ /* 0x004fca0008000000 */
[----:B------:R-:W-:-:S05]  /*0130*/  F2FP.BF16.F32.PACK_AB R0, RZ, R0 ;  /* 0x00000000ff00723e */ /* 0x000fca00000010ff */
[----:B------:R-:W-:Y:S01]  /*0140*/  STG.E.U16 desc[UR4][R2.64], R0 ;  /* 0x0000000002007986 */ /* 0x000fe2000c101504 */
[----:B------:R-:W-:Y:S05]  /*0150*/  EXIT ;  /* 0x000000000000794d */ /* 0x000fea0003800000 */
.L_x_303:
        /* <DEDUP_REMOVED lines=10> */
.L_x_867:


//--------------------- .text.weight_update_fp16_kernel --------------------------
	.section	.text.weight_update_fp16_kernel,"ax",@progbits
	.align	128
        .global         weight_update_fp16_kernel
        .type           weight_update_fp16_kernel,@function
        .size           weight_update_fp16_kernel,(.L_x_868 - weight_update_fp16_kernel)
        .other          weight_update_fp16_kernel,@"STO_CUDA_ENTRY STV_DEFAULT"
weight_update_fp16_kernel:
.text.weight_update_fp16_kernel:
        /* <DEDUP_REMOVED lines=16> */
[----:B----4-:R-:W-:Y:S02]  /*0100*/  HADD2.F32 R7, -RZ, R4.H0_H0 ;  /* 0x20000004ff077230 */ /* 0x010fe40000004100 */
[----:B---3--:R-:W-:-:S05]  /*0110*/  HADD2.F32 R0, -RZ, R0.H0_H0 ;  /* 0x20000000ff007230 */ /* 0x008fca0000004100 */
[----:B--2---:R-:W-:-:S05]  /*0120*/  FFMA R0, R7, UR6, R0 ;  /* 0x0000000607007c23 */ /* 0x004fca0008000000 */
[----:B------:R-:W-:-:S05]  /*0130*/  F2FP.F16.F32.PACK_AB R0, RZ, R0 ;  /* 0x00000000ff00723e */ /* 0x000fca00000000ff */
[----:B------:R-:W-:Y:S01]  /*0140*/  STG.E.U16 desc[UR4][R2.64], R0 ;  /* 0x0000000002007986 */ /* 0x000fe2000c101504 */
[----:B------:R-:W-:Y:S05]  /*0150*/  EXIT ;  /* 0x000000000000794d */ /* 0x000fea0003800000 */
.L_x_304:
        /* <DEDUP_REMOVED lines=10> */
.L_x_868:


//--------------------- .text.fill_matrix_kernel  --------------------------
	.section	.text.fill_matrix_kernel,"ax",@progbits
	.align	128
        .global         fill_matrix_kernel
        .type           fill_matrix_kernel,@function
        .size           fill_matrix_kernel,(.L_x_869 - fill_matrix_kernel)
        .other          fill_matrix_kernel,@"STO_CUDA_ENTRY STV_DEFAULT"
fill_matrix_kernel:
.text.fill_matrix_kernel:
        /* <DEDUP_REMOVED lines=10> */
[----:B------:R-:W1:Y:S01]  /*00a0*/  LDC R7, c[0x0][0x388] ;  /* 0x0000e200ff077b82 */ /* 0x000e620000000800 */
[----:B0-----:R-:W-:-:S05]  /*00b0*/  IMAD.WIDE R2, R5, 0x4, R2 ;  /* 0x0000000405027825 */ /* 0x001fca00078e0202 */
[----:B-1----:R-:W-:Y:S01]  /*00c0*/  STG.E desc[UR4][R2.64], R7 ;  /* 0x0000000702007986 */ /* 0x002fe2000c101904 */
[----:B------:R-:W-:Y:S05]  /*00d0*/  EXIT ;  /* 0x000000000000794d */ /* 0x000fea0003800000 */
.L_x_305:
        /* <DEDUP_REMOVED lines=10> */
.L_x_869:


//--------------------- .text._Z20zero_matrix_kernel_tI13__nv_bfloat16EvPT_i --------------------------
	.section	.text._Z20zero_matrix_kernel_tI13__nv_bfloat16EvPT_i,"ax",@progbits
	.align	128
        .global         _Z20zero_matrix_kernel_tI13__nv_bfloat16EvPT_i
        .type           _Z20zero_matrix_kernel_tI13__nv_bfloat16EvPT_i,@function
        .size           _Z20zero_matrix_kernel_tI13__nv_bfloat16EvPT_i,(.L_x_870 - _Z20zero_matrix_kernel_tI13__nv_bfloat16EvPT_i)
        .other          _Z20zero_matrix_kernel_tI13__nv_bfloat16EvPT_i,@"STO_CUDA_ENTRY STV_DEFAULT"
_Z20zero_matrix_kernel_tI13__nv_bfloat16EvPT_i:
.text._Z20zero_matrix_kernel_tI13__nv_bfloat16EvPT_i:
        /* <DEDUP_REMOVED lines=11> */
[----:B-1----:R-:W-:Y:S01]  /*00b0*/  STG.E.U16 desc[UR4][R2.64], RZ ;  /* 0x000000ff02007986 */ /* 0x002fe2000c101504 */
[----:B------:R-:W-:Y:S05]  /*00c0*/  EXIT ;  /* 0x000000000000794d */ /* 0x000fea0003800000 */
.L_x_306:
        /* <DEDUP_REMOVED lines=11> */
.L_x_870:


//--------------------- .text._Z20zero_matrix_kernel_tI6__halfEvPT_i --------------------------
	.section	.text._Z20zero_matrix_kernel_tI6__halfEvPT_i,"ax",@progbits
	.align	128
        .global         _Z20zero_matrix_kernel_tI6__halfEvPT_i
        .type           _Z20zero_matrix_kernel_tI6__halfEvPT_i,@function
        .size           _Z20zero_matrix_kernel_tI6__halfEvPT_i,(.L_x_871 - _Z20zero_matrix_kernel_tI6__halfEvPT_i)
        .other          _Z20zero_matrix_kernel_tI6__halfEvPT_i,@"STO_CUDA_ENTRY STV_DEFAULT"
_Z20zero_matrix_kernel_tI6__halfEvPT_i:
.text._Z20zero_matrix_kernel_tI6__halfEvPT_i:
        /* <DEDUP_REMOVED lines=13> */
.L_x_307:
        /* <DEDUP_REMOVED lines=11> */
.L_x_871:


//--------------------- .text._Z20zero_matrix_kernel_tIfEvPT_i --------------------------
	.section	.text._Z20zero_matrix_kernel_tIfEvPT_i,"ax",@progbits
	.align	128
        .global         _Z20zero_matrix_kernel_tIfEvPT_i
        .type           _Z20zero_matrix_kernel_tIfEvPT_i,@function
        .size           _Z20zero_matrix_kernel_tIfEvPT_i,(.L_x_872 - _Z20zero_matrix_kernel_tIfEvPT_i)
        .other          _Z20zero_matrix_kernel_tIfEvPT_i,@"STO_CUDA_ENTRY STV_DEFAULT"
_Z20zero_matrix_kernel_tIfEvPT_i:
.text._Z20zero_matrix_kernel_tIfEvPT_i:
        /* <DEDUP_REMOVED lines=11> */
[----:B-1----:R-:W-:Y:S01]  /*00b0*/  STG.E desc[UR4][R2.64], RZ ;  /* 0x000000ff02007986 */ /* 0x002fe2000c101904 */
[----:B------:R-:W-:Y:S05]  /*00c0*/  EXIT ;  /* 0x000000000000794d */ /* 0x000fea0003800000 */
.L_x_308:
        /* <DEDUP_REMOVED lines=11> */
.L_x_872:


//--------------------- .text._Z17add_bias_kernel_tI13__nv_bfloat16EvPT_PKS1_ii --------------------------
	.section	.text._Z17add_bias_kernel_tI13__nv_bfloat16EvPT_PKS1_ii,"ax",@progbits
	.align	128
        .global         _Z17add_bias_kernel_tI13__nv_bfloat16EvPT_PKS1_ii
        .type           _Z17add_bias_kernel_tI13__nv_bfloat16EvPT_PKS1_ii,@function
        .size           _Z17add_bias_kernel_tI13__nv_bfloat16EvPT_PKS1_ii,(.L_x_873 - _Z17add_bias_kernel_tI13__nv_bfloat16EvPT_PKS1_ii)
        .other          _Z17add_bias_kernel_tI13__nv_bfloat16EvPT_PKS1_ii,@"STO_CUDA_ENTRY STV_DEFAULT"
_Z17add_bias_kernel_tI13__nv_bfloat16EvPT_PKS1_ii:
.text._Z17add_bias_kernel_tI13__nv_bfloat16EvPT_PKS1_ii:
[----:B------:R-:W-:Y:S01]  /*0000*/  LDC R1, c[0x0][0x37c] ;  /* 0x0000df00ff017b82 */ /* 0x000fe20000000800 */
[----:B------:R-:W0:Y:S07]  /*0010*/  S2R R0, SR_TID.X ;  /* 0x0000000000007919 */ /* 0x000e2e0000002100 */
[----:B------:R-:W0:Y:S08]  /*0020*/  S2UR UR4, SR_CTAID.X ;  /* 0x00000000000479c3 */ /* 0x000e300000002500 */
[----:B------:R-:W0:Y:S08]  /*0030*/  LDC R9, c[0x0][0x360] ;  /* 0x0000d800ff097b82 */ /* 0x000e300000000800 */
[----:B------:R-:W1:Y:S01]  /*0040*/  LDC.64 R2, c[0x0][0x390] ;  /* 0x0000e400ff027b82 */ /* 0x000e620000000a00 */
[----:B0-----:R-:W-:-:S02]  /*0050*/  IMAD R9, R9, UR4, R0 ;  /* 0x0000000409097c24 */ /* 0x001fc4000f8e0200 */
[----:B-1----:R-:W-:-:S05]  /*0060*/  IMAD R2, R3, R2, RZ ;  /* 0x0000000203027224 */ /* 0x002fca00078e02ff */
[----:B------:R-:W-:-:S13]  /*0070*/  ISETP.GE.AND P0, PT, R9, R2, PT ;  /* 0x000000020900720c */ /* 0x000fda0003f06270 */
[----:B------:R-:W-:Y:S05]  /*0080*/  @P0 EXIT ;  /* 0x000000000000094d */ /* 0x000fea0003800000 */
[----:B------:R-:W-:Y:S01]  /*0090*/  IABS R11, R3 ;  /* 0x00000003000b7213 */ /* 0x000fe20000000000 */
[----:B------:R-:W0:Y:S01]  /*00a0*/  LDCU.64 UR4, c[0x0][0x358] ;  /* 0x00006b00ff0477ac */ /* 0x000e220008000a00 */
[----:B------:R-:W-:Y:S02]  /*00b0*/  ISETP.GE.AND P2, PT, R9, RZ, PT ;  /* 0x000000ff0900720c */ /* 0x000fe40003f46270 */
[----:B------:R-:W1:Y:S08]  /*00c0*/  I2F.RP R0, R11 ;  /* 0x0000000b00007306 */ /* 0x000e700000209400 */
[----:B-1----:R-:W1:Y:S02]  /*00d0*/  MUFU.RCP R0, R0 ;  /* 0x0000000000007308 */ /* 0x002e640000001000 */
[----:B-1----:R-:W-:-:S06]  /*00e0*/  IADD3 R4, PT, PT, R0, 0xffffffe, RZ ;  /* 0x0ffffffe00047810 */ /* 0x002fcc0007ffe0ff */
[----:B------:R1:W2:Y:S02]  /*00f0*/  F2I.FTZ.U32.TRUNC.NTZ R5, R4 ;  /* 0x0000000400057305 */ /* 0x0002a4000021f000 */
[----:B-1----:R-:W-:Y:S01]  /*0100*/  IMAD.MOV.U32 R4, RZ, RZ, RZ ;  /* 0x000000ffff047224 */ /* 0x002fe200078e00ff */
[----:B--2---:R-:W-:-:S05]  /*0110*/  IADD3 R2, PT, PT, RZ, -R5, RZ ;  /* 0x80000005ff027210 */ /* 0x004fca0007ffe0ff */
[----:B------:R-:W-:Y:S01]  /*0120*/  IMAD R7, R2, R11, RZ ;  /* 0x0000000b02077224 */ /* 0x000fe200078e02ff */
[----:B------:R-:W-:-:S03]  /*0130*/  IABS R2, R9 ;  /* 0x0000000900027213 */ /* 0x000fc60000000000 */
[----:B------:R-:W-:Y:S02]  /*0140*/  IMAD.HI.U32 R5, R5, R7, R4 ;  /* 0x0000000705057227 */ /* 0x000fe400078e0004 */
[----:B------:R-:W1:Y:S04]  /*0150*/  LDC.64 R6, c[0x0][0x388] ;  /* 0x0000e200ff067b82 */ /* 0x000e680000000a00 */
[----:B------:R-:W-:-:S05]  /*0160*/  IMAD.HI.U32 R5, R5, R2, RZ ;  /* 0x0000000205057227 */ /* 0x000fca00078e00ff */
[----:B------:R-:W-:-:S05]  /*0170*/  IADD3 R5, PT, PT, -R5, RZ, RZ ;  /* 0x000000ff05057210 */ /* 0x000fca0007ffe1ff */
[C---:B------:R-:W-:Y:S02]  /*0180*/  IMAD R0, R11.reuse, R5, R2 ;  /* 0x000000050b007224 */ /* 0x040fe400078e0202 */
[----:B------:R-:W2:Y:S03]  /*0190*/  LDC.64 R4, c[0x0][0x380] ;  /* 0x0000e000ff047b82 */ /* 0x000ea60000000a00 */
[----:B------:R-:W-:-:S13]  /*01a0*/  ISETP.GT.U32.AND P0, PT, R11, R0, PT ;  /* 0x000000000b00720c */ /* 0x000fda0003f04070 */
[----:B------:R-:W-:Y:S01]  /*01b0*/  @!P0 IMAD.IADD R0, R0, 0x1, -R11 ;  /* 0x0000000100008824 */ /* 0x000fe200078e0a0b */
[----:B------:R-:W-:-:S04]  /*01c0*/  ISETP.NE.AND P0, PT, R3, RZ, PT ;  /* 0x000000ff0300720c */ /* 0x000fc80003f05270 */
[----:B------:R-:W-:-:S13]  /*01d0*/  ISETP.GT.U32.AND P1, PT, R11, R0, PT ;  /* 0x000000000b00720c */ /* 0x000fda0003f24070 */
[----:B------:R-:W-:-:S05]  /*01e0*/  @!P1 IADD3 R0, PT, PT, R0, -R11, RZ ;  /* 0x8000000b00009210 */ /* 0x000fca0007ffe0ff */
[----:B------:R-:W-:Y:S01]  /*01f0*/  @!P2 IMAD.MOV R0, RZ, RZ, -R0 ;  /* 0x000000ffff00a224 */ /* 0x000fe200078e0a00 */
[----:B------:R-:W-:Y:S01]  /*0200*/  @!P0 LOP3.LUT R0, RZ, R3, RZ, 0x33, !PT ;  /* 0x00000003ff008212 */ /* 0x000fe200078e33ff */
[----:B--2---:R-:W-:-:S04]  /*0210*/  IMAD.WIDE R2, R9, 0x2, R4 ;  /* 0x0000000209027825 */ /* 0x004fc800078e0204 */
[----:B-1----:R-:W-:Y:S02]  /*0220*/  IMAD.WIDE R4, R0, 0x2, R6 ;  /* 0x0000000200047825 */ /* 0x002fe400078e0206 */
[----:B0-----:R-:W2:Y:S04]  /*0230*/  LDG.E.U16 R0, desc[UR4][R2.64] ;  /* 0x0000000402007981 */ /* 0x001ea8000c1e1500 */
[----:B------:R-:W3:Y:S01]  /*0240*/  LDG.E.U16 R4, desc[UR4][R4.64] ;  /* 0x0000000404047981 */ /* 0x000ee2000c1e1500 */
[----:B--2---:R-:W-:Y:S01]  /*0250*/  SHF.L.U32 R0, R0, 0x10, RZ ;  /* 0x0000001000007819 */ /* 0x004fe200000006ff */
[----:B---3--:R-:W-:-:S04]  /*0260*/  IMAD.U32 R7, R4, 0x10000, RZ ;  /* 0x0001000004077824 */ /* 0x008fc800078e00ff */
[----:B------:R-:W-:-:S05]  /*0270*/  FADD R0, R0, R7 ;  /* 0x0000000700007221 */ /* 0x000fca0000000000 */
[----:B------:R-:W-:-:S05]  /*0280*/  F2FP.BF16.F32.PACK_AB R0, RZ, R0 ;  /* 0x00000000ff00723e */ /* 0x000fca00000010ff */
[----:B------:R-:W-:Y:S01]  /*0290*/  STG.E.U16 desc[UR4][R2.64], R0 ;  /* 0x0000000002007986 */ /* 0x000fe2000c101504 */
[----:B------:R-:W-:Y:S05]  /*02a0*/  EXIT ;  /* 0x000000000000794d */ /* 0x000fea0003800000 */
.L_x_309:
        /* <DEDUP_REMOVED lines=13> */
.L_x_873:


//--------------------- .text._Z17add_bias_kernel_tI6__halfEvPT_PKS1_ii --------------------------
	.section	.text._Z17add_bias_kernel_tI6__halfEvPT_PKS1_ii,"ax",@progbits
	.align	128
        .global         _Z17add_bias_kernel_tI6__halfEvPT_PKS1_ii
        .type           _Z17add_bias_kernel_tI6__halfEvPT_PKS1_ii,@function
        .size           _Z17add_bias_kernel_tI6__halfEvPT_PKS1_ii,(.L_x_874 - _Z17add_bias_kernel_tI6__halfEvPT_PKS1_ii)
        .other          _Z17add_bias_kernel_tI6__halfEvPT_PKS1_ii,@"STO_CUDA_ENTRY STV_DEFAULT"
_Z17add_bias_kernel_tI6__halfEvPT_PKS1_ii:
.text._Z17add_bias_kernel_tI6__halfEvPT_PKS1_ii:
        /* <DEDUP_REMOVED lines=30> */
[----:B------:R-:W-:-:S04]  /*01e0*/  @!P1 IADD3 R0, PT, PT, R0, -R11, RZ ;  /* 0x8000000b00009210 */ /* 0x000fc80007ffe0ff */
[----:B------:R-:W-:Y:S02]  /*01f0*/  @!P2 IADD3 R0, PT, PT, -R0, RZ, RZ ;  /* 0x000000ff0000a210 */ /* 0x000fe40007ffe1ff */
[----:B------:R-:W-:Y:S01]  /*0200*/  @!P0 LOP3.LUT R0, RZ, R3, RZ, 0x33, !PT ;  /* 0x00000003ff008212 */ /* 0x000fe200078e33ff */
[----:B--2---:R-:W-:-:S04]  /*0210*/  IMAD.WIDE R2, R9, 0x2, R4 ;  /* 0x0000000209027825 */ /* 0x004fc800078e0204 */
[----:B-1----:R-:W-:Y:S02]  /*0220*/  IMAD.WIDE R4, R0, 0x2, R6 ;  /* 0x0000000200047825 */ /* 0x002fe400078e0206 */
[----:B0-----:R-:W2:Y:S04]  /*0230*/  LDG.E.U16 R0, desc[UR4][R2.64] ;  /* 0x0000000402007981 */ /* 0x001ea8000c1e1500 */
[----:B------:R-:W3:Y:S01]  /*0240*/  LDG.E.U16 R4, desc[UR4][R4.64] ;  /* 0x0000000404047981 */ /* 0x000ee2000c1e1500 */
[----:B--2---:R-:W-:Y:S02]  /*0250*/  HADD2.F32 R0, -RZ, R0.H0_H0 ;  /* 0x20000000ff007230 */ /* 0x004fe40000004100 */
[----:B---3--:R-:W-:-:S05]  /*0260*/  HADD2.F32 R7, -RZ, R4.H0_H0 ;  /* 0x20000004ff077230 */ /* 0x008fca0000004100 */
[----:B------:R-:W-:-:S05]  /*0270*/  FADD R0, R0, R7 ;  /* 0x0000000700007221 */ /* 0x000fca0000000000 */
[----:B------:R-:W-:-:S05]  /*0280*/  F2FP.F16.F32.PACK_AB R0, RZ, R0 ;  /* 0x00000000ff00723e */ /* 0x000fca00000000ff */
[----:B------:R-:W-:Y:S01]  /*0290*/  STG.E.U16 desc[UR4][R2.64], R0 ;  /* 0x0000000002007986 */ /* 0x000fe2000c101504 */
[----:B------:R-:W-:Y:S05]  /*02a0*/  EXIT ;  /* 0x000000000000794d */ /* 0x000fea0003800000 */
.L_x_310:
        /* <DEDUP_REMOVED lines=13> */
.L_x_874:


//--------------------- .text._Z16row_sum_kernel_tI13__nv_bfloat16EvPT_PKS1_ii --------------------------
	.section	.text._Z16row_sum_kernel_tI13__nv_bfloat16EvPT_PKS1_ii,"ax",@progbits
	.align	128
        .global         _Z16row_sum_kernel_tI13__nv_bfloat16EvPT_PKS1_ii
        .type           _Z16row_sum_kernel_tI13__nv_bfloat16EvPT_PKS1_ii,@function
        .size           _Z16row_sum_kernel_tI13__nv_bfloat16EvPT_PKS1_ii,(.L_x_875 - _Z16row_sum_kernel_tI13__nv_bfloat16EvPT_PKS1_ii)
        .other          _Z16row_sum_kernel_tI13__nv_bfloat16EvPT_PKS1_ii,@"STO_CUDA_ENTRY STV_DEFAULT"
_Z16row_sum_kernel_tI13__nv_bfloat16EvPT_PKS1_ii:
.text._Z16row_sum_kernel_tI13__nv_bfloat16EvPT_PKS1_ii:
[----:B------:R-:W-:Y:S01]  /*0000*/  LDC R1, c[0x0][0x37c] ;  /* 0x0000df00ff017b82 */ /* 0x000fe20000000800 */
[----:B------:R-:W0:Y:S07]  /*0010*/  S2R R3, SR_TID.X ;  /* 0x0000000000037919 */ /* 0x000e2e0000002100 */
[----:B------:R-:W0:Y:S08]  /*0020*/  S2UR UR4, SR_CTAID.X ;  /* 0x00000000000479c3 */ /* 0x000e300000002500 */
[----:B------:R-:W0:Y:S08]  /*0030*/  LDC R0, c[0x0][0x360] ;  /* 0x0000d800ff007b82 */ /* 0x000e300000000800 */
[----:B------:R-:W1:Y:S01]  /*0040*/  LDC R17, c[0x0][0x394] ;  /* 0x0000e500ff117b82 */ /* 0x000e620000000800 */
[----:B0-----:R-:W-:-:S05]  /*0050*/  IMAD R0, R0, UR4, R3 ;  /* 0x0000000400007c24 */ /* 0x001fca000f8e0203 */
[----:B-1----:R-:W-:-:S13]  /*0060*/  ISETP.GE.AND P0, PT, R0, R17, PT ;  /* 0x000000110000720c */ /* 0x002fda0003f06270 */
[----:B------:R-:W-:Y:S05]  /*0070*/  @P0 EXIT ;  /* 0x000000000000094d */ /* 0x000fea0003800000 */
[----:B------:R-:W0:Y:S01]  /*0080*/  LDCU UR5, c[0x0][0x390] ;  /* 0x00007200ff0577ac */ /* 0x000e220008000800 */
[----:B------:R-:W-:Y:S01]  /*0090*/  HFMA2 R16, -RZ, RZ, 0, 0 ;  /* 0x00000000ff107431 */ /* 0x000fe200000001ff */
[----:B------:R-:W1:Y:S01]  /*00a0*/  LDCU.64 UR8, c[0x0][0x358] ;  /* 0x00006b00ff0877ac */ /* 0x000e620008000a00 */
[----:B0-----:R-:W-:-:S09]  /*00b0*/  UISETP.GE.AND UP0, UPT, UR5, 0x1, UPT ;  /* 0x000000010500788c */ /* 0x001fd2000bf06270 */
[----:B-1----:R-:W-:Y:S05]  /*00c0*/  BRA.U !UP0, `(.L_x_311) ;  /* 0x00000009086c7547 */ /* 0x002fea000b800000 */
[----:B------:R-:W-:Y:S01]  /*00d0*/  UISETP.GE.U32.AND UP1, UPT, UR5, 0x10, UPT ;  /* 0x000000100500788c */ /* 0x000fe2000bf26070 */
[----:B------:R-:W-:Y:S01]  /*00e0*/  MOV R16, RZ ;  /* 0x000000ff00107202 */ /* 0x000fe20000000f00 */
[----:B------:R-:W-:Y:S01]  /*00f0*/  ULOP3.LUT UR6, UR5, 0xf, URZ, 0xc0, !UPT ;  /* 0x0000000f05067892 */ /* 0x000fe2000f8ec0ff */
[----:B------:R-:W-:-:S03]  /*0100*/  UMOV UR4, URZ ;  /* 0x000000ff00047c82 */ /* 0x000fc60008000000 */
[----:B------:R-:W-:-:S03]  /*0110*/  UISETP.NE.AND UP0, UPT, UR6, URZ, UPT ;  /* 0x000000ff0600728c */ /* 0x000fc6000bf05270 */
[----:B------:R-:W-:Y:S08]  /*0120*/  BRA.U !UP1, `(.L_x_312) ;  /* 0x0000000509247547 */ /* 0x000ff0000b800000 */
[----:B------:R-:W-:Y:S01]  /*0130*/  ULOP3.LUT UR4, UR5, 0x7ffffff0, URZ, 0xc0, !UPT ;  /* 0x7ffffff005047892 */ /* 0x000fe2000f8ec0ff */
[----:B------:R-:W-:Y:S02]  /*0140*/  MOV R16, RZ ;  /* 0x000000ff00107202 */ /* 0x000fe40000000f00 */
[----:B------:R-:W-:Y:S01]  /*0150*/  MOV R18, R0 ;  /* 0x0000000000127202 */ /* 0x000fe20000000f00 */
[----:B------:R-:W-:-:S12]  /*0160*/  UIADD3 UR7, UPT, UPT, -UR4, URZ, URZ ;  /* 0x000000ff04077290 */ /* 0x000fd8000fffe1ff */
.L_x_313:
[----:B------:R-:W0:Y:S02]  /*0170*/  LDC.64 R4, c[0x0][0x388] ;  /* 0x0000e200ff047b82 */ /* 0x000e240000000a00 */
[----:B0-----:R-:W-:-:S05]  /*0180*/  IMAD.WIDE R4, R18, 0x2, R4 ;  /* 0x0000000212047825 */ /* 0x001fca00078e0204 */
[----:B------:R-:W2:Y:S01]  /*0190*/  LDG.E.U16 R19, desc[UR8][R4.64] ;  /* 0x0000000804137981 */ /* 0x000ea2000c1e1500 */
[----:B------:R-:W-:-:S04]  /*01a0*/  IMAD.WIDE R24, R17, 0x2, R4 ;  /* 0x0000000211187825 */ /* 0x000fc800078e0204 */
[C---:B------:R-:W-:Y:S02]  /*01b0*/  IMAD.WIDE R8, R17.reuse, 0x2, R24 ;  /* 0x0000000211087825 */ /* 0x040fe400078e0218 */
[----:B------:R-:W3:Y:S02]  /*01c0*/  LDG.E.U16 R24, desc[UR8][R24.64] ;  /* 0x0000000818187981 */ /* 0x000ee4000c1e1500 */
[C---:B------:R-:W-:Y:S02]  /*01d0*/  IMAD.WIDE R12, R17.reuse, 0x2, R8 ;  /* 0x00000002110c7825 */ /* 0x040fe400078e0208 */
[----:B------:R0:W4:Y:S04]  /*01e0*/  LDG.E.U16 R23, desc[UR8][R8.64] ;  /* 0x0000000808177981 */ /* 0x000128000c1e1500 */
[----:B------:R-:W5:Y:S01]  /*01f0*/  LDG.E.U16 R22, desc[UR8][R12.64] ;  /* 0x000000080c167981 */ /* 0x000f62000c1e1500 */
[----:B------:R-:W-:-:S05]  /*0200*/  IMAD.WIDE R14, R17, 0x2, R12 ;  /* 0x00000002110e7825 */ /* 0x000fca00078e020c */
[----:B------:R-:W5:Y:S01]  /*0210*/  LDG.E.U16 R21, desc[UR8][R14.64] ;  /* 0x000000080e157981 */ /* 0x000f62000c1e1500 */
[----:B------:R-:W-:-:S05]  /*0220*/  IMAD.WIDE R2, R17, 0x2, R14 ;  /* 0x0000000211027825 */ /* 0x000fca00078e020e */
[----:B------:R1:W5:Y:S01]  /*0230*/  LDG.E.U16 R20, desc[UR8][R2.64] ;  /* 0x0000000802147981 */ /* 0x000362000c1e1500 */
[----:B------:R-:W-:-:S05]  /*0240*/  IMAD.WIDE R26, R17, 0x2, R2 ;  /* 0x00000002111a7825 */ /* 0x000fca00078e0202 */
[----:B------:R1:W5:Y:S01]  /*0250*/  LDG.E.U16 R25, desc[UR8][R26.64] ;  /* 0x000000081a197981 */ /* 0x000362000c1e1500 */
[----:B------:R-:W-:-:S05]  /*0260*/  IMAD.WIDE R10, R17, 0x2, R26 ;  /* 0x00000002110a7825 */ /* 0x000fca00078e021a */
[----:B------:R1:W5:Y:S01]  /*0270*/  LDG.E.U16 R28, desc[UR8][R10.64] ;  /* 0x000000080a1c7981 */ /* 0x000362000c1e1500 */
[----:B------:R-:W-:-:S04]  /*0280*/  IMAD.WIDE R6, R17, 0x2, R10 ;  /* 0x0000000211067825 */ /* 0x000fc800078e020a */
[C---:B0-----:R-:W-:Y:S02]  /*0290*/  IMAD.WIDE R8, R17.reuse, 0x2, R6 ;  /* 0x0000000211087825 */ /* 0x041fe400078e0206 */
[----:B------:R-:W5:Y:S02]  /*02a0*/  LDG.E.U16 R6, desc[UR8][R6.64] ;  /* 0x0000000806067981 */ /* 0x000f64000c1e1500 */
[C---:B-1----:R-:W-:Y:S02]  /*02b0*/  IMAD.WIDE R2, R17.reuse, 0x2, R8 ;  /* 0x0000000211027825 */ /* 0x042fe400078e0208 */
[----:B------:R-:W5:Y:S02]  /*02c0*/  LDG.E.U16 R8, desc[UR8][R8.64] ;  /* 0x0000000808087981 */ /* 0x000f64000c1e1500 */
[C---:B------:R-:W-:Y:S02]  /*02d0*/  IMAD.WIDE R4, R17.reuse, 0x2, R2 ;  /* 0x0000000211047825 */ /* 0x040fe400078e0202 */
[----:B------:R4:W5:Y:S02]  /*02e0*/  LDG.E.U16 R29, desc[UR8][R2.64] ;  /* 0x00000008021d7981 */ /* 0x000964000c1e1500 */
[----:B------:R-:W-:-:S02]  /*02f0*/  IMAD.WIDE R12, R17, 0x2, R4 ;  /* 0x00000002110c7825 */ /* 0x000fc400078e0204 */
[----:B------:R0:W5:Y:S02]  /*0300*/  LDG.E.U16 R4, desc[UR8][R4.64] ;  /* 0x0000000804047981 */ /* 0x000164000c1e1500 */
[C---:B------:R-:W-:Y:S02]  /*0310*/  IMAD.WIDE R14, R17.reuse, 0x2, R12 ;  /* 0x00000002110e7825 */ /* 0x040fe400078e020c */
[----:B------:R-:W5:Y:S02]  /*0320*/  LDG.E.U16 R12, desc[UR8][R12.64] ;  /* 0x000000080c0c7981 */ /* 0x000f64000c1e1500 */
[C---:B------:R-:W-:Y:S02]  /*0330*/  IMAD.WIDE R26, R17.reuse, 0x2, R14 ;  /* 0x00000002111a7825 */ /* 0x040fe400078e020e */
[----:B------:R-:W5:Y:S02]  /*0340*/  LDG.E.U16 R14, desc[UR8][R14.64] ;  /* 0x000000080e0e7981 */ /* 0x000f64000c1e1500 */
[----:B------:R-:W-:-:S02]  /*0350*/  IMAD.WIDE R10, R17, 0x2, R26 ;  /* 0x00000002110a7825 */ /* 0x000fc400078e021a */
[----:B------:R-:W5:Y:S04]  /*0360*/  LDG.E.U16 R26, desc[UR8][R26.64] ;  /* 0x000000081a1a7981 */ /* 0x000f68000c1e1500 */
[----:B------:R-:W5:Y:S01]  /*0370*/  LDG.E.U16 R10, desc[UR8][R10.64] ;  /* 0x000000080a0a7981 */ /* 0x000f62000c1e1500 */
[----:B------:R-:W-:-:S04]  /*0380*/  UIADD3 UR7, UPT, UPT, UR7, 0x10, URZ ;  /* 0x0000001007077890 */ /* 0x000fc8000fffe0ff */
[----:B------:R-:W-:Y:S01]  /*0390*/  UISETP.NE.AND UP1, UPT, UR7, URZ, UPT ;  /* 0x000000ff0700728c */ /* 0x000fe2000bf25270 */
[----:B------:R-:W-:Y:S02]  /*03a0*/  LEA R18, R17, R18, 0x4 ;  /* 0x0000001211127211 */ /* 0x000fe400078e20ff */
[----:B--2---:R-:W-:-:S05]  /*03b0*/  SHF.L.U32 R19, R19, 0x10, RZ ;  /* 0x0000001013137819 */ /* 0x004fca00000006ff */
[----:B------:R-:W-:Y:S01]  /*03c0*/  FADD R19, R19, R16 ;  /* 0x0000001013137221 */ /* 0x000fe20000000000 */
[----:B---3--:R-:W-:Y:S02]  /*03d0*/  SHF.L.U32 R24, R24, 0x10, RZ ;  /* 0x0000001018187819 */ /* 0x008fe400000006ff */
[----:B----4-:R-:W-:-:S03]  /*03e0*/  SHF.L.U32 R2, R23, 0x10, RZ ;  /* 0x0000001017027819 */ /* 0x010fc600000006ff */
[----:B------:R-:W-:Y:S01]  /*03f0*/  FADD R19, R19, R24 ;  /* 0x0000001813137221 */ /* 0x000fe20000000000 */
[----:B-----5:R-:W-:-:S03]  /*0400*/  SHF.L.U32 R3, R22, 0x10, RZ ;  /* 0x0000001016037819 */ /* 0x020fc600000006ff */
[----:B------:R-:W-:-:S04]  /*0410*/  FADD R2, R19, R2 ;  /* 0x0000000213027221 */ /* 0x000fc80000000000 */
[----:B------:R-:W-:Y:S01]  /*0420*/  FADD R2, R2, R3 ;  /* 0x0000000302027221 */ /* 0x000fe20000000000 */
[----:B------:R-:W-:-:S05]  /*0430*/  SHF.L.U32 R21, R21, 0x10, RZ ;  /* 0x0000001015157819 */ /* 0x000fca00000006ff */
[----:B------:R-:W-:Y:S01]  /*0440*/  FADD R2, R2, R21 ;  /* 0x0000001502027221 */ /* 0x000fe20000000000 */
[----:B------:R-:W-:-:S05]  /*0450*/  SHF.L.U32 R3, R20, 0x10, RZ ;  /* 0x0000001014037819 */ /* 0x000fca00000006ff */
[----:B------:R-:W-:Y:S01]  /*0460*/  FADD R2, R2, R3 ;  /* 0x0000000302027221 */ /* 0x000fe20000000000 */
[----:B------:R-:W-:-:S05]  /*0470*/  SHF.L.U32 R25, R25, 0x10, RZ ;  /* 0x0000001019197819 */ /* 0x000fca00000006ff */
[----:B------:R-:W-:Y:S01]  /*0480*/  FADD R2, R2, R25 ;  /* 0x0000001902027221 */ /* 0x000fe20000000000 */
[----:B------:R-:W-:-:S05]  /*0490*/  SHF.L.U32 R3, R28, 0x10, RZ ;  /* 0x000000101c037819 */ /* 0x000fca00000006ff */
[----:B------:R-:W-:Y:S01]  /*04a0*/  FADD R2, R2, R3 ;  /* 0x0000000302027221 */ /* 0x000fe20000000000 */
[----:B0-----:R-:W-:-:S05]  /*04b0*/  SHF.L.U32 R5, R6, 0x10, RZ ;  /* 0x0000001006057819 */ /* 0x001fca00000006ff */
[----:B------:R-:W-:Y:S01]  /*04c0*/  FADD R2, R2, R5 ;  /* 0x0000000502027221 */ /* 0x000fe20000000000 */
[----:B------:R-:W-:Y:S02]  /*04d0*/  SHF.L.U32 R3, R8, 0x10, RZ ;  /* 0x0000001008037819 */ /* 0x000fe400000006ff */
[----:B------:R-:W-:-:S03]  /*04e0*/  SHF.L.U32 R29, R29, 0x10, RZ ;  /* 0x000000101d1d7819 */ /* 0x000fc600000006ff */
        /* <DEDUP_REMOVED lines=8> */
[----:B------:R-:W-:Y:S02]  /*0570*/  SHF.L.U32 R5, R26, 0x10, RZ ;  /* 0x000000101a057819 */ /* 0x000fe400000006ff */
[----:B------:R-:W-:-:S03]  /*0580*/  SHF.L.U32 R3, R10, 0x10, RZ ;  /* 0x000000100a037819 */ /* 0x000fc600000006ff */
[----:B------:R-:W-:-:S04]  /*0590*/  FADD R2, R2, R5 ;  /* 0x0000000502027221 */ /* 0x000fc80000000000 */
[----:B------:R-:W-:Y:S01]  /*05a0*/  FADD R16, R2, R3 ;  /* 0x0000000302107221 */ /* 0x000fe20000000000 */
[----:B------:R-:W-:Y:S06]  /*05b0*/  BRA.U UP1, `(.L_x_313) ;  /* 0xfffffff901ec7547 */ /* 0x000fec000b83ffff */
.L_x_312:
[----:B------:R-:W-:Y:S05]  /*05c0*/  BRA.U !UP0, `(.L_x_311) ;  /* 0x00000005082c7547 */ /* 0x000fea000b800000 */
[----:B------:R-:W-:Y:S02]  /*05d0*/  UISETP.GE.U32.AND UP0, UPT, UR6, 0x8, UPT ;  /* 0x000000080600788c */ /* 0x000fe4000bf06070 */
[----:B------:R-:W-:-:S04]  /*05e0*/  ULOP3.LUT UR7, UR5, 0x7, URZ, 0xc0, !UPT ;  /* 0x0000000705077892 */ /* 0x000fc8000f8ec0ff */
[----:B------:R-:W-:-:S03]  /*05f0*/  UISETP.NE.AND UP1, UPT, UR7, URZ, UPT ;  /* 0x000000ff0700728c */ /* 0x000fc6000bf25270 */
[----:B------:R-:W-:Y:S08]  /*0600*/  BRA.U !UP0, `(.L_x_314) ;  /* 0x00000001088c7547 */ /* 0x000ff0000b800000 */
[----:B------:R-:W0:Y:S01]  /*0610*/  LDC.64 R2, c[0x0][0x388] ;  /* 0x0000e200ff027b82 */ /* 0x000e220000000a00 */
[----:B------:R-:W-:-:S04]  /*0620*/  IMAD R5, R17, UR4, R0 ;  /* 0x0000000411057c24 */ /* 0x000fc8000f8e0200 */
[----:B0-----:R-:W-:-:S04]  /*0630*/  IMAD.WIDE R2, R5, 0x2, R2 ;  /* 0x0000000205027825 */ /* 0x001fc800078e0202 */
[C---:B------:R-:W-:Y:S02]  /*0640*/  IMAD.WIDE R4, R17.reuse, 0x2, R2 ;  /* 0x0000000211047825 */ /* 0x040fe400078e0202 */
[----:B------:R-:W2:Y:S02]  /*0650*/  LDG.E.U16 R2, desc[UR8][R2.64] ;  /* 0x0000000802027981 */ /* 0x000ea4000c1e1500 */
[C---:B------:R-:W-:Y:S02]  /*0660*/  IMAD.WIDE R6, R17.reuse, 0x2, R4 ;  /* 0x0000000211067825 */ /* 0x040fe400078e0204 */
[----:B------:R-:W3:Y:S02]  /*0670*/  LDG.E.U16 R4, desc[UR8][R4.64] ;  /* 0x0000000804047981 */ /* 0x000ee4000c1e1500 */
[C---:B------:R-:W-:Y:S02]  /*0680*/  IMAD.WIDE R8, R17.reuse, 0x2, R6 ;  /* 0x0000000211087825 */ /* 0x040fe400078e0206 */
[----:B------:R-:W4:Y:S02]  /*0690*/  LDG.E.U16 R6, desc[UR8][R6.64] ;  /* 0x0000000806067981 */ /* 0x000f24000c1e1500 */
[----:B------:R-:W-:-:S02]  /*06a0*/  IMAD.WIDE R10, R17, 0x2, R8 ;  /* 0x00000002110a7825 */ /* 0x000fc400078e0208 */
[----:B------:R-:W5:Y:S02]  /*06b0*/  LDG.E.U16 R8, desc[UR8][R8.64] ;  /* 0x0000000808087981 */ /* 0x000f64000c1e1500 */
[C---:B------:R-:W-:Y:S02]  /*06c0*/  IMAD.WIDE R12, R17.reuse, 0x2, R10 ;  /* 0x00000002110c7825 */ /* 0x040fe400078e020a */
[----:B------:R-:W5:Y:S02]  /*06d0*/  LDG.E.U16 R10, desc[UR8][R10.64] ;  /* 0x000000080a0a7981 */ /* 0x000f64000c1e1500 */
[C---:B------:R-:W-:Y:S02]  /*06e0*/  IMAD.WIDE R14, R17.reuse, 0x2, R12 ;  /* 0x00000002110e7825 */ /* 0x040fe400078e020c */
[----:B------:R-:W5:Y:S02]  /*06f0*/  LDG.E.U16 R12, desc[UR8][R12.64] ;  /* 0x000000080c0c7981 */ /* 0x000f64000c1e1500 */
[----:B------:R-:W-:-:S02]  /*0700*/  IMAD.WIDE R18, R17, 0x2, R14 ;  /* 0x0000000211127825 */ /* 0x000fc400078e020e */
[----:B------:R-:W5:Y:S04]  /*0710*/  LDG.E.U16 R14, desc[UR8][R14.64] ;  /* 0x000000080e0e7981 */ /* 0x000f68000c1e1500 */
[----:B------:R-:W5:Y:S01]  /*0720*/  LDG.E.U16 R18, desc[UR8][R18.64] ;  /* 0x0000000812127981 */ /* 0x000f62000c1e1500 */
[----:B------:R-:W-:Y:S01]  /*0730*/  UIADD3 UR4, UPT, UPT, UR4, 0x8, URZ ;  /* 0x0000000804047890 */ /* 0x000fe2000fffe0ff */
[----:B--2---:R-:W-:-:S05]  /*0740*/  SHF.L.U32 R3, R2, 0x10, RZ ;  /* 0x0000001002037819 */ /* 0x004fca00000006ff */
[----:B------:R-:W-:Y:S01]  /*0750*/  FADD R3, R16, R3 ;  /* 0x0000000310037221 */ /* 0x000fe20000000000 */
[----:B---3--:R-:W-:-:S05]  /*0760*/  SHF.L.U32 R4, R4, 0x10, RZ ;  /* 0x0000001004047819 */ /* 0x008fca00000006ff */
[----:B------:R-:W-:Y:S01]  /*0770*/  FADD R3, R3, R4 ;  /* 0x0000000403037221 */ /* 0x000fe20000000000 */
[----:B----4-:R-:W-:-:S05]  /*0780*/  SHF.L.U32 R6, R6, 0x10, RZ ;  /* 0x0000001006067819 */ /* 0x010fca00000006ff */
[----:B------:R-:W-:Y:S01]  /*0790*/  FADD R3, R3, R6 ;  /* 0x0000000603037221 */ /* 0x000fe20000000000 */
[----:B-----5:R-:W-:-:S05]  /*07a0*/  SHF.L.U32 R8, R8, 0x10, RZ ;  /* 0x0000001008087819 */ /* 0x020fca00000006ff */
        /* <DEDUP_REMOVED lines=8> */
[----:B------:R-:W-:-:S07]  /*0830*/  FADD R16, R3, R18 ;  /* 0x0000001203107221 */ /* 0x000fce0000000000 */
.L_x_314:
        /* <DEDUP_REMOVED lines=12> */
[----:B------:R-:W-:Y:S02]  /*0900*/  IMAD.WIDE R8, R17, 0x2, R6 ;  /* 0x0000000211087825 */ /* 0x000fe400078e0206 */
[----:B------:R-:W4:Y:S04]  /*0910*/  LDG.E.U16 R6, desc[UR8][R6.64] ;  /* 0x0000000806067981 */ /* 0x000f28000c1e1500 */
[----:B------:R-:W5:Y:S01]  /*0920*/  LDG.E.U16 R8, desc[UR8][R8.64] ;  /* 0x0000000808087981 */ /* 0x000f62000c1e1500 */
[----:B------:R-:W-:Y:S01]  /*0930*/  UIADD3 UR4, UPT, UPT, UR4, 0x4, URZ ;  /* 0x0000000404047890 */ /* 0x000fe2000fffe0ff */
[----:B--2---:R-:W-:-:S05]  /*0940*/  SHF.L.U32 R11, R2, 0x10, RZ ;  /* 0x00000010020b7819 */ /* 0x004fca00000006ff */
[----:B------:R-:W-:Y:S01]  /*0950*/  FADD R11, R16, R11 ;  /* 0x0000000b100b7221 */ /* 0x000fe20000000000 */
[----:B---3--:R-:W-:-:S05]  /*0960*/  SHF.L.U32 R10, R4, 0x10, RZ ;  /* 0x00000010040a7819 */ /* 0x008fca00000006ff */
[----:B------:R-:W-:Y:S01]  /*0970*/  FADD R10, R11, R10 ;  /* 0x0000000a0b0a7221 */ /* 0x000fe20000000000 */
[----:B----4-:R-:W-:Y:S02]  /*0980*/  SHF.L.U32 R13, R6, 0x10, RZ ;  /* 0x00000010060d7819 */ /* 0x010fe400000006ff */
[----:B-----5:R-:W-:-:S03]  /*0990*/  SHF.L.U32 R3, R8, 0x10, RZ ;  /* 0x0000001008037819 */ /* 0x020fc600000006ff */
[----:B------:R-:W-:-:S04]  /*09a0*/  FADD R10, R10, R13 ;  /* 0x0000000d0a0a7221 */ /* 0x000fc80000000000 */
[----:B------:R-:W-:-:S07]  /*09b0*/  FADD R16, R10, R3 ;  /* 0x000000030a107221 */ /* 0x000fce0000000000 */
.L_x_315:
[----:B------:R-:W-:Y:S05]  /*09c0*/  BRA.U !UP1, `(.L_x_311) ;  /* 0x00000001092c7547 */ /* 0x000fea000b800000 */
[----:B------:R-:W0:Y:S01]  /*09d0*/  LDC.64 R4, c[0x0][0x388] ;  /* 0x0000e200ff047b82 */ /* 0x000e220000000a00 */
[----:B------:R-:W-:Y:S01]  /*09e0*/  IMAD R6, R17, UR4, R0 ;  /* 0x0000000411067c24 */ /* 0x000fe2000f8e0200 */
[----:B------:R-:W-:-:S12]  /*09f0*/  UIADD3 UR5, UPT, UPT, -UR5, URZ, URZ ;  /* 0x000000ff05057290 */ /* 0x000fd8000fffe1ff */
.L_x_316:
[----:B0-----:R-:W-:-:S06]  /*0a00*/  IMAD.WIDE R2, R6, 0x2, R4 ;  /* 0x0000000206027825 */ /* 0x001fcc00078e0204 */
[----:B------:R-:W2:Y:S01]  /*0a10*/  LDG.E.U16 R2, desc[UR8][R2.64] ;  /* 0x0000000802027981 */ /* 0x000ea2000c1e1500 */
[----:B------:R-:W-:Y:S01]  /*0a20*/  UIADD3 UR5, UPT, UPT, UR5, 0x1, URZ ;  /* 0x0000000105057890 */ /* 0x000fe2000fffe0ff */
[----:B------:R-:W-:-:S03]  /*0a30*/  IADD3 R6, PT, PT, R6, R17, RZ ;  /* 0x0000001106067210 */ /* 0x000fc60007ffe0ff */
[----:B------:R-:W-:Y:S01]  /*0a40*/  UISETP.NE.AND UP0, UPT, UR5, URZ, UPT ;  /* 0x000000ff0500728c */ /* 0x000fe2000bf05270 */
[----:B--2---:R-:W-:-:S05]  /*0a50*/  SHF.L.U32 R7, R2, 0x10, RZ ;  /* 0x0000001002077819 */ /* 0x004fca00000006ff */
[----:B------:R-:W-:-:S03]  /*0a60*/  FADD R16, R7, R16 ;  /* 0x0000001007107221 */ /* 0x000fc60000000000 */
[----:B------:R-:W-:Y:S05]  /*0a70*/  BRA.U UP0, `(.L_x_316) ;  /* 0xfffffffd00e07547 */ /* 0x000fea000b83ffff */
.L_x_311:
[----:B------:R-:W0:Y:S02]  /*0a80*/  LDC.64 R2, c[0x0][0x380] ;  /* 0x0000e000ff027b82 */ /* 0x000e240000000a00 */
[----:B0-----:R-:W-:-:S05]  /*0a90*/  IMAD.WIDE R2, R0, 0x2, R2 ;  /* 0x0000000200027825 */ /* 0x001fca00078e0202 */
[----:B------:R-:W2:Y:S02]  /*0aa0*/  LDG.E.U16 R0, desc[UR8][R2.64] ;  /* 0x0000000802007981 */ /* 0x000ea4000c1e1500 */
[----:B--2---:R-:W-:-:S05]  /*0ab0*/  SHF.L.U32 R5, R0, 0x10, RZ ;  /* 0x0000001000057819 */ /* 0x004fca00000006ff */
[----:B------:R-:W-:-:S05]  /*0ac0*/  FADD R5, R5, R16 ;  /* 0x0000001005057221 */ /* 0x000fca0000000000 */
[----:B------:R-:W-:-:S05]  /*0ad0*/  F2FP.BF16.F32.PACK_AB R5, RZ, R5 ;  /* 0x00000005ff05723e */ /* 0x000fca00000010ff */
[----:B------:R-:W-:Y:S01]  /*0ae0*/  STG.E.U16 desc[UR8][R2.64], R5 ;  /* 0x0000000502007986 */ /* 0x000fe2000c101508 */
[----:B------:R-:W-:Y:S05]  /*0af0*/  EXIT ;  /* 0x000000000000794d */ /* 0x000fea0003800000 */
.L_x_317:
        /* <DEDUP_REMOVED lines=16> */
.L_x_875:


//--------------------- .text._Z16row_sum_kernel_tI6__halfEvPT_PKS1_ii --------------------------
	.section	.text._Z16row_sum_kernel_tI6__halfEvPT_PKS1_ii,"ax",@progbits
	.align	128
        .global         _Z16row_sum_kernel_tI6__halfEvPT_PKS1_ii
        .type           _Z16row_sum_kernel_tI6__halfEvPT_PKS1_ii,@function
        .size           _Z16row_sum_kernel_tI6__halfEvPT_PKS1_ii,(.L_x_876 - _Z16row_sum_kernel_tI6__halfEvPT_PKS1_ii)
        .other          _Z16row_sum_kernel_tI6__halfEvPT_PKS1_ii,@"STO_CUDA_ENTRY STV_DEFAULT"
_Z16row_sum_kernel_tI6__halfEvPT_PKS1_ii:
.text._Z16row_sum_kernel_tI6__halfEvPT_PKS1_ii:
        /* <DEDUP_REMOVED lines=23> */
.L_x_320:
        /* <DEDUP_REMOVED lines=35> */
[----:B------:R-:W-:Y:S01]  /*03a0*/  LEA R18, R17, R18, 0x4 ;  /* 0x0000001211127211 */ /* 0x000fe200078e20ff */
[----:B--2---:R-:W-:-:S05]  /*03b0*/  HADD2.F32 R19, -RZ, R19.H0_H0 ;  /* 0x20000013ff137230 */ /* 0x004fca0000004100 */
[----:B------:R-:W-:Y:S01]  /*03c0*/  FADD R19, R19, R16 ;  /* 0x0000001013137221 */ /* 0x000fe20000000000 */
[----:B---3--:R-:W-:Y:S02]  /*03d0*/  HADD2.F32 R24, -RZ, R24.H0_H0 ;  /* 0x20000018ff187230 */ /* 0x008fe40000004100 */
[----:B----4-:R-:W-:-:S03]  /*03e0*/  HADD2.F32 R2, -RZ, R23.H0_H0 ;  /* 0x20000017ff027230 */ /* 0x010fc60000004100 */
[----:B------:R-:W-:Y:S01]  /*03f0*/  FADD R19, R19, R24 ;  /* 0x0000001813137221 */ /* 0x000fe20000000000 */
[----:B-----5:R-:W-:-:S03]  /*0400*/  HADD2.F32 R3, -RZ, R22.H0_H0 ;  /* 0x20000016ff037230 */ /* 0x020fc60000004100 */
[----:B------:R-:W-:-:S04]  /*0410*/  FADD R2, R19, R2 ;  /* 0x0000000213027221 */ /* 0x000fc80000000000 */
[----:B------:R-:W-:Y:S01]  /*0420*/  FADD R2, R2, R3 ;  /* 0x0000000302027221 */ /* 0x000fe20000000000 */
[----:B------:R-:W-:-:S05]  /*0430*/  HADD2.F32 R21, -RZ, R21.H0_H0 ;  /* 0x20000015ff157230 */ /* 0x000fca0000004100 */
[----:B------:R-:W-:Y:S01]  /*0440*/  FADD R2, R2, R21 ;  /* 0x0000001502027221 */ /* 0x000fe20000000000 */
[----:B------:R-:W-:-:S05]  /*0450*/  HADD2.F32 R3, -RZ, R20.H0_H0 ;  /* 0x20000014ff037230 */ /* 0x000fca0000004100 */
[----:B------:R-:W-:Y:S01]  /*0460*/  FADD R2, R2, R3 ;  /* 0x0000000302027221 */ /* 0x000fe20000000000 */
[----:B------:R-:W-:-:S05]  /*0470*/  HADD2.F32 R25, -RZ, R25.H0_H0 ;  /* 0x20000019ff197230 */ /* 0x000fca0000004100 */
[----:B------:R-:W-:Y:S01]  /*0480*/  FADD R2, R2, R25 ;  /* 0x0000001902027221 */ /* 0x000fe20000000000 */
[----:B------:R-:W-:-:S05]  /*0490*/  HADD2.F32 R3, -RZ, R28.H0_H0 ;  /* 0x2000001cff037230 */ /* 0x000fca0000004100 */
[----:B------:R-:W-:Y:S01]  /*04a0*/  FADD R2, R2, R3 ;  /* 0x0000000302027221 */ /* 0x000fe20000000000 */
[----:B0-----:R-:W-:-:S05]  /*04b0*/  HADD2.F32 R5, -RZ, R6.H0_H0 ;  /* 0x20000006ff057230 */ /* 0x001fca0000004100 */
[----:B------:R-:W-:Y:S01]  /*04c0*/  FADD R2, R2, R5 ;  /* 0x0000000502027221 */ /* 0x000fe20000000000 */
[----:B------:R-:W-:Y:S02]  /*04d0*/  HADD2.F32 R3, -RZ, R8.H0_H0 ;  /* 0x20000008ff037230 */ /* 0x000fe40000004100 */
[----:B------:R-:W-:-:S03]  /*04e0*/  HADD2.F32 R29, -RZ, R29.H0_H0 ;  /* 0x2000001dff1d7230 */ /* 0x000fc60000004100 */
        /* <DEDUP_REMOVED lines=8> */
[----:B------:R-:W-:Y:S02]  /*0570*/  HADD2.F32 R5, -RZ, R26.H0_H0 ;  /* 0x2000001aff057230 */ /* 0x000fe40000004100 */
[----:B------:R-:W-:-:S03]  /*0580*/  HADD2.F32 R3, -RZ, R10.H0_H0 ;  /* 0x2000000aff037230 */ /* 0x000fc60000004100 */
[----:B------:R-:W-:-:S04]  /*0590*/  FADD R2, R2, R5 ;  /* 0x0000000502027221 */ /* 0x000fc80000000000 */
[----:B------:R-:W-:Y:S01]  /*05a0*/  FADD R16, R2, R3 ;  /* 0x0000000302107221 */ /* 0x000fe20000000000 */
[----:B------:R-:W-:Y:S06]  /*05b0*/  BRA.U UP1, `(.L_x_320) ;  /* 0xfffffff901ec7547 */ /* 0x000fec000b83ffff */
.L_x_319:
        /* <DEDUP_REMOVED lines=24> */
[----:B--2---:R-:W-:-:S05]  /*0740*/  HADD2.F32 R3, -RZ, R2.H0_H0 ;  /* 0x20000002ff037230 */ /* 0x004fca0000004100 */
[----:B------:R-:W-:Y:S01]  /*0750*/  FADD R3, R16, R3 ;  /* 0x0000000310037221 */ /* 0x000fe20000000000 */
[----:B---3--:R-:W-:-:S05]  /*0760*/  HADD2.F32 R4, -RZ, R4.H0_H0 ;  /* 0x20000004ff047230 */ /* 0x008fca0000004100 */
[----:B------:R-:W-:Y:S01]  /*0770*/  FADD R3, R3, R4 ;  /* 0x0000000403037221 */ /* 0x000fe20000000000 */
[----:B----4-:R-:W-:-:S05]  /*0780*/  HADD2.F32 R6, -RZ, R6.H0_H0 ;  /* 0x20000006ff067230 */ /* 0x010fca0000004100 */
[----:B------:R-:W-:Y:S01]  /*0790*/  FADD R3, R3, R6 ;  /* 0x0000000603037221 */ /* 0x000fe20000000000 */
[----:B-----5:R-:W-:-:S05]  /*07a0*/  HADD2.F32 R8, -RZ, R8.H0_H0 ;  /* 0x20000008ff087230 */ /* 0x020fca0000004100 */
        /* <DEDUP_REMOVED lines=8> */
[----:B------:R-:W-:-:S07]  /*0830*/  FADD R16, R3, R18 ;  /* 0x0000001203107221 */ /* 0x000fce0000000000 */
.L_x_321:
        /* <DEDUP_REMOVED lines=16> */
[----:B--2---:R-:W-:-:S05]  /*0940*/  HADD2.F32 R11, -RZ, R2.H0_H0 ;  /* 0x20000002ff0b7230 */ /* 0x004fca0000004100 */
[----:B------:R-:W-:Y:S01]  /*0950*/  FADD R11, R16, R11 ;  /* 0x0000000b100b7221 */ /* 0x000fe20000000000 */
[----:B---3--:R-:W-:-:S05]  /*0960*/  HADD2.F32 R10, -RZ, R4.H0_H0 ;  /* 0x20000004ff0a7230 */ /* 0x008fca0000004100 */
[----:B------:R-:W-:Y:S01]  /*0970*/  FADD R10, R11, R10 ;  /* 0x0000000a0b0a7221 */ /* 0x000fe20000000000 */
[----:B----4-:R-:W-:Y:S02]  /*0980*/  HADD2.F32 R13, -RZ, R6.H0_H0 ;  /* 0x20000006ff0d7230 */ /* 0x010fe40000004100 */
[----:B-----5:R-:W-:-:S03]  /*0990*/  HADD2.F32 R3, -RZ, R8.H0_H0 ;  /* 0x20000008ff037230 */ /* 0x020fc60000004100 */
[----:B------:R-:W-:-:S04]  /*09a0*/  FADD R10, R10, R13 ;  /* 0x0000000d0a0a7221 */ /* 0x000fc80000000000 */
[----:B------:R-:W-:-:S07]  /*09b0*/  FADD R16, R10, R3 ;  /* 0x000000030a107221 */ /* 0x000fce0000000000 */
.L_x_322:
[----:B------:R-:W-:Y:S05]  /*09c0*/  BRA.U !UP1, `(.L_x_318) ;  /* 0x00000001092c7547 */ /* 0x000fea000b800000 */
[----:B------:R-:W0:Y:S01]  /*09d0*/  LDC.64 R4, c[0x0][0x388] ;  /* 0x0000e200ff047b82 */ /* 0x000e220000000a00 */
[----:B------:R-:W-:Y:S01]  /*09e0*/  IMAD R6, R17, UR4, R0 ;  /* 0x0000000411067c24 */ /* 0x000fe2000f8e0200 */
[----:B------:R-:W-:-:S12]  /*09f0*/  UIADD3 UR5, UPT, UPT, -UR5, URZ, URZ ;  /* 0x000000ff05057290 */ /* 0x000fd8000fffe1ff */
.L_x_323:
[----:B0-----:R-:W-:-:S06]  /*0a00*/  IMAD.WIDE R2, R6, 0x2, R4 ;  /* 0x0000000206027825 */ /* 0x001fcc00078e0204 */
[----:B------:R-:W2:Y:S01]  /*0a10*/  LDG.E.U16 R2, desc[UR8][R2.64] ;  /* 0x0000000802027981 */ /* 0x000ea2000c1e1500 */
[----:B------:R-:W-:Y:S01]  /*0a20*/  UIADD3 UR5, UPT, UPT, UR5, 0x1, URZ ;  /* 0x0000000105057890 */ /* 0x000fe2000fffe0ff */
[----:B------:R-:W-:-:S03]  /*0a30*/  IADD3 R6, PT, PT, R6, R17, RZ ;  /* 0x0000001106067210 */ /* 0x000fc60007ffe0ff */
[----:B------:R-:W-:Y:S01]  /*0a40*/  UISETP.NE.AND UP0, UPT, UR5, URZ, UPT ;  /* 0x000000ff0500728c */ /* 0x000fe2000bf05270 */
[----:B--2---:R-:W-:-:S05]  /*0a50*/  HADD2.F32 R7, -RZ, R2.H0_H0 ;  /* 0x20000002ff077230 */ /* 0x004fca0000004100 */
[----:B------:R-:W-:-:S03]  /*0a60*/  FADD R16, R7, R16 ;  /* 0x0000001007107221 */ /* 0x000fc60000000000 */
[----:B------:R-:W-:Y:S05]  /*0a70*/  BRA.U UP0, `(.L_x_323) ;  /* 0xfffffffd00e07547 */ /* 0x000fea000b83ffff */
.L_x_318:
[----:B------:R-:W0:Y:S02]  /*0a80*/  LDC.64 R2, c[0x0][0x380] ;  /* 0x0000e000ff027b82 */ /* 0x000e240000000a00 */
[----:B0-----:R-:W-:-:S05]  /*0a90*/  IMAD.WIDE R2, R0, 0x2, R2 ;  /* 0x0000000200027825 */ /* 0x001fca00078e0202 */
[----:B------:R-:W2:Y:S02]  /*0aa0*/  LDG.E.U16 R0, desc[UR8][R2.64] ;  /* 0x0000000802007981 */ /* 0x000ea4000c1e1500 */
[----:B--2---:R-:W-:-:S05]  /*0ab0*/  HADD2.F32 R5, -RZ, R0.H0_H0 ;  /* 0x20000000ff057230 */ /* 0x004fca0000004100 */
[----:B------:R-:W-:-:S05]  /*0ac0*/  FADD R5, R5, R16 ;  /* 0x0000001005057221 */ /* 0x000fca0000000000 */
[----:B------:R-:W-:-:S05]  /*0ad0*/  F2FP.F16.F32.PACK_AB R5, RZ, R5 ;  /* 0x00000005ff05723e */ /* 0x000fca00000000ff */
[----:B------:R-:W-:Y:S01]  /*0ae0*/  STG.E.U16 desc[UR8][R2.64], R5 ;  /* 0x0000000502007986 */ /* 0x000fe2000c101508 */
[----:B------:R-:W-:Y:S05]  /*0af0*/  EXIT ;  /* 0x000000000000794d */ /* 0x000fea0003800000 */
.L_x_324:
        /* <DEDUP_REMOVED lines=16> */
.L_x_876:


//--------------------- .text._Z16row_sum_kernel_tIfEvPT_PKS0_ii --------------------------
	.section	.text._Z16row_sum_kernel_tIfEvPT_PKS0_ii,"ax",@progbits
	.align	128
        .global         _Z16row_sum_kernel_tIfEvPT_PKS0_ii
        .type           _Z16row_sum_kernel_tIfEvPT_PKS0_ii,@function
        .size           _Z16row_sum_kernel_tIfEvPT_PKS0_ii,(.L_x_877 - _Z16row_sum_kernel_tIfEvPT_PKS0_ii)
        .other          _Z16row_sum_kernel_tIfEvPT_PKS0_ii,@"STO_CUDA_ENTRY STV_DEFAULT"
_Z16row_sum_kernel_tIfEvPT_PKS0_ii:
.text._Z16row_sum_kernel_tIfEvPT_PKS0_ii:
        /* <DEDUP_REMOVED lines=23> */
.L_x_327:
[----:B------:R-:W0:Y:S02]  /*0170*/  LDC.64 R4, c[0x0][0x388] ;  /* 0x0000e200ff047b82 */ /* 0x000e240000000a00 */
[----:B0-----:R-:W-:-:S05]  /*0180*/  IMAD.WIDE R4, R18, 0x4, R4 ;  /* 0x0000000412047825 */ /* 0x001fca00078e0204 */
[----:B------:R-:W2:Y:S01]  /*0190*/  LDG.E R25, desc[UR8][R4.64] ;  /* 0x0000000804197981 */ /* 0x000ea2000c1e1900 */
[----:B------:R-:W-:-:S05]  /*01a0*/  IMAD.WIDE R6, R17, 0x4, R4 ;  /* 0x0000000411067825 */ /* 0x000fca00078e0204 */
[----:B------:R0:W3:Y:S01]  /*01b0*/  LDG.E R23, desc[UR8][R6.64] ;  /* 0x0000000806177981 */ /* 0x0000e2000c1e1900 */
[----:B------:R-:W-:-:S05]  /*01c0*/  IMAD.WIDE R8, R17, 0x4, R6 ;  /* 0x0000000411087825 */ /* 0x000fca00078e0206 */
[----:B------:R1:W4:Y:S01]  /*01d0*/  LDG.E R22, desc[UR8][R8.64] ;  /* 0x0000000808167981 */ /* 0x000322000c1e1900 */
[----:B------:R-:W-:-:S05]  /*01e0*/  IMAD.WIDE R12, R17, 0x4, R8 ;  /* 0x00000004110c7825 */ /* 0x000fca00078e0208 */
[----:B------:R-:W5:Y:S01]  /*01f0*/  LDG.E R21, desc[UR8][R12.64] ;  /* 0x000000080c157981 */ /* 0x000f62000c1e1900 */
[----:B------:R-:W-:-:S05]  /*0200*/  IMAD.WIDE R14, R17, 0x4, R12 ;  /* 0x00000004110e7825 */ /* 0x000fca00078e020c */
[----:B------:R-:W5:Y:S01]  /*0210*/  LDG.E R20, desc[UR8][R14.64] ;  /* 0x000000080e147981 */ /* 0x000f62000c1e1900 */
[----:B------:R-:W-:-:S05]  /*0220*/  IMAD.WIDE R2, R17, 0x4, R14 ;  /* 0x0000000411027825 */ /* 0x000fca00078e020e */
[----:B------:R1:W5:Y:S01]  /*0230*/  LDG.E R19, desc[UR8][R2.64] ;  /* 0x0000000802137981 */ /* 0x000362000c1e1900 */
[----:B------:R-:W-:-:S05]  /*0240*/  IMAD.WIDE R26, R17, 0x4, R2 ;  /* 0x00000004111a7825 */ /* 0x000fca00078e0202 */
[----:B------:R1:W5:Y:S01]  /*0250*/  LDG.E R24, desc[UR8][R26.64] ;  /* 0x000000081a187981 */ /* 0x000362000c1e1900 */
[----:B------:R-:W-:-:S05]  /*0260*/  IMAD.WIDE R10, R17, 0x4, R26 ;  /* 0x00000004110a7825 */ /* 0x000fca00078e021a */
[----:B------:R1:W5:Y:S01]  /*0270*/  LDG.E R28, desc[UR8][R10.64] ;  /* 0x000000080a1c7981 */ /* 0x000362000c1e1900 */
[----:B0-----:R-:W-:-:S04]  /*0280*/  IMAD.WIDE R6, R17, 0x4, R10 ;  /* 0x0000000411067825 */ /* 0x001fc800078e020a */
[C---:B-1----:R-:W-:Y:S02]  /*0290*/  IMAD.WIDE R8, R17.reuse, 0x4, R6 ;  /* 0x0000000411087825 */ /* 0x042fe400078e0206 */
[----:B------:R-:W5:Y:S02]  /*02a0*/  LDG.E R6, desc[UR8][R6.64] ;  /* 0x0000000806067981 */ /* 0x000f64000c1e1900 */
[C---:B------:R-:W-:Y:S02]  /*02b0*/  IMAD.WIDE R2, R17.reuse, 0x4, R8 ;  /* 0x0000000411027825 */ /* 0x040fe400078e0208 */
[----:B------:R-:W5:Y:S02]  /*02c0*/  LDG.E R8, desc[UR8][R8.64] ;  /* 0x0000000808087981 */ /* 0x000f64000c1e1900 */
[C---:B------:R-:W-:Y:S02]  /*02d0*/  IMAD.WIDE R4, R17.reuse, 0x4, R2 ;  /* 0x0000000411047825 */ /* 0x040fe400078e0202 */
[----:B------:R-:W5:Y:S02]  /*02e0*/  LDG.E R29, desc[UR8][R2.64] ;  /* 0x00000008021d7981 */ /* 0x000f64000c1e1900 */
[----:B------:R-:W-:-:S02]  /*02f0*/  IMAD.WIDE R12, R17, 0x4, R4 ;  /* 0x00000004110c7825 */ /* 0x000fc400078e0204 */
[----:B------:R-:W5:Y:S02]  /*0300*/  LDG.E R4, desc[UR8][R4.64] ;  /* 0x0000000804047981 */ /* 0x000f64000c1e1900 */
[C---:B------:R-:W-:Y:S02]  /*0310*/  IMAD.WIDE R14, R17.reuse, 0x4, R12 ;  /* 0x00000004110e7825 */ /* 0x040fe400078e020c */
[----:B------:R-:W5:Y:S02]  /*0320*/  LDG.E R12, desc[UR8][R12.64] ;  /* 0x000000080c0c7981 */ /* 0x000f64000c1e1900 */
[C---:B------:R-:W-:Y:S02]  /*0330*/  IMAD.WIDE R26, R17.reuse, 0x4, R14 ;  /* 0x00000004111a7825 */ /* 0x040fe400078e020e */
[----:B------:R-:W5:Y:S02]  /*0340*/  LDG.E R14, desc[UR8][R14.64] ;  /* 0x000000080e0e7981 */ /* 0x000f64000c1e1900 */
[----:B------:R-:W-:-:S02]  /*0350*/  IMAD.WIDE R10, R17, 0x4, R26 ;  /* 0x00000004110a7825 */ /* 0x000fc400078e021a */
[----:B------:R-:W5:Y:S04]  /*0360*/  LDG.E R26, desc[UR8][R26.64] ;  /* 0x000000081a1a7981 */ /* 0x000f68000c1e1900 */
[----:B------:R-:W5:Y:S01]  /*0370*/  LDG.E R10, desc[UR8][R10.64] ;  /* 0x000000080a0a7981 */ /* 0x000f62000c1e1900 */
[----:B------:R-:W-:-:S04]  /*0380*/  UIADD3 UR7, UPT, UPT, UR7, 0x10, URZ ;  /* 0x0000001007077890 */ /* 0x000fc8000fffe0ff */
[----:B------:R-:W-:Y:S01]  /*0390*/  UISETP.NE.AND UP1, UPT, UR7, URZ, UPT ;  /* 0x000000ff0700728c */ /* 0x000fe2000bf25270 */
[----:B------:R-:W-:Y:S01]  /*03a0*/  LEA R18, R17, R18, 0x4 ;  /* 0x0000001211127211 */ /* 0x000fe200078e20ff */
[----:B--2---:R-:W-:-:S04]  /*03b0*/  FADD R16, R25, R16 ;  /* 0x0000001019107221 */ /* 0x004fc80000000000 */
[----:B---3--:R-:W-:-:S04]  /*03c0*/  FADD R23, R16, R23 ;  /* 0x0000001710177221 */ /* 0x008fc80000000000 */
[----:B----4-:R-:W-:-:S04]  /*03d0*/  FADD R22, R23, R22 ;  /* 0x0000001617167221 */ /* 0x010fc80000000000 */
[----:B-----5:R-:W-:-:S04]  /*03e0*/  FADD R21, R22, R21 ;  /* 0x0000001516157221 */ /* 0x020fc80000000000 */
[----:B------:R-:W-:-:S04]  /*03f0*/  FADD R20, R21, R20 ;  /* 0x0000001415147221 */ /* 0x000fc80000000000 */
        /* <DEDUP_REMOVED lines=10> */
[----:B------:R-:W-:Y:S01]  /*04a0*/  FADD R16, R29, R10 ;  /* 0x0000000a1d107221 */ /* 0x000fe20000000000 */
[----:B------:R-:W-:Y:S06]  /*04b0*/  BRA.U UP1, `(.L_x_327) ;  /* 0xfffffffd012c7547 */ /* 0x000fec000b83ffff */
.L_x_326:
        /* <DEDUP_REMOVED lines=9> */
[----:B------:R-:W2:Y:S02]  /*0550*/  LDG.E R3, desc[UR8][R2.64] ;  /* 0x0000000802037981 */ /* 0x000ea4000c1e1900 */
[C---:B------:R-:W-:Y:S02]  /*0560*/  IMAD.WIDE R6, R17.reuse, 0x4, R4 ;  /* 0x0000000411067825 */ /* 0x040fe400078e0204 */
[----:B------:R-:W3:Y:S02]  /*0570*/  LDG.E R4, desc[UR8][R4.64] ;  /* 0x0000000804047981 */ /* 0x000ee4000c1e1900 */
[C---:B------:R-:W-:Y:S02]  /*0580*/  IMAD.WIDE R8, R17.reuse, 0x4, R6 ;  /* 0x0000000411087825 */ /* 0x040fe400078e0206 */
[----:B------:R-:W4:Y:S02]  /*0590*/  LDG.E R6, desc[UR8][R6.64] ;  /* 0x0000000806067981 */ /* 0x000f24000c1e1900 */
        /* <DEDUP_REMOVED lines=9> */
[----:B------:R-:W-:Y:S01]  /*0630*/  UIADD3 UR4, UPT, UPT, UR4, 0x8, URZ ;  /* 0x0000000804047890 */ /* 0x000fe2000fffe0ff */
[----:B--2---:R-:W-:-:S04]  /*0640*/  FADD R3, R16, R3 ;  /* 0x0000000310037221 */ /* 0x004fc80000000000 */
[----:B---3--:R-:W-:-:S04]  /*0650*/  FADD R3, R3, R4 ;  /* 0x0000000403037221 */ /* 0x008fc80000000000 */
[----:B----4-:R-:W-:-:S04]  /*0660*/  FADD R3, R3, R6 ;  /* 0x0000000603037221 */ /* 0x010fc80000000000 */
[----:B-----5:R-:W-:-:S04]  /*0670*/  FADD R3, R3, R8 ;  /* 0x0000000803037221 */ /* 0x020fc80000000000 */
[----:B------:R-:W-:-:S04]  /*0680*/  FADD R3, R3, R10 ;  /* 0x0000000a03037221 */ /* 0x000fc80000000000 */
[----:B------:R-:W-:-:S04]  /*0690*/  FADD R3, R3, R12 ;  /* 0x0000000c03037221 */ /* 0x000fc80000000000 */
[----:B------:R-:W-:-:S04]  /*06a0*/  FADD R3, R3, R14 ;  /* 0x0000000e03037221 */ /* 0x000fc80000000000 */
[----:B------:R-:W-:-:S07]  /*06b0*/  FADD R16, R3, R18 ;  /* 0x0000001203107221 */ /* 0x000fce0000000000 */
.L_x_328:
        /* <DEDUP_REMOVED lines=12> */
[----:B------:R-:W-:Y:S02]  /*0780*/  IMAD.WIDE R8, R17, 0x4, R6 ;  /* 0x0000000411087825 */ /* 0x000fe400078e0206 */
[----:B------:R-:W4:Y:S04]  /*0790*/  LDG.E R7, desc[UR8][R6.64] ;  /* 0x0000000806077981 */ /* 0x000f28000c1e1900 */
[----:B------:R-:W5:Y:S01]  /*07a0*/  LDG.E R9, desc[UR8][R8.64] ;  /* 0x0000000808097981 */ /* 0x000f62000c1e1900 */
[----:B------:R-:W-:Y:S01]  /*07b0*/  UIADD3 UR4, UPT, UPT, UR4, 0x4, URZ ;  /* 0x0000000404047890 */ /* 0x000fe2000fffe0ff */
[----:B--2---:R-:W-:-:S04]  /*07c0*/  FADD R16, R16, R3 ;  /* 0x0000000310107221 */ /* 0x004fc80000000000 */
[----:B---3--:R-:W-:-:S04]  /*07d0*/  FADD R16, R16, R5 ;  /* 0x0000000510107221 */ /* 0x008fc80000000000 */
[----:B----4-:R-:W-:-:S04]  /*07e0*/  FADD R16, R16, R7 ;  /* 0x0000000710107221 */ /* 0x010fc80000000000 */
[----:B-----5:R-:W-:-:S07]  /*07f0*/  FADD R16, R16, R9 ;  /* 0x0000000910107221 */ /* 0x020fce0000000000 */
.L_x_329:
[----:B------:R-:W-:Y:S05]  /*0800*/  BRA.U !UP1, `(.L_x_325) ;  /* 0x0000000109287547 */ /* 0x000fea000b800000 */
[----:B------:R-:W0:Y:S01]  /*0810*/  LDC.64 R4, c[0x0][0x388] ;  /* 0x0000e200ff047b82 */ /* 0x000e220000000a00 */
[----:B------:R-:W-:Y:S01]  /*0820*/  IMAD R6, R17, UR4, R0 ;  /* 0x0000000411067c24 */ /* 0x000fe2000f8e0200 */
[----:B------:R-:W-:-:S12]  /*0830*/  UIADD3 UR5, UPT, UPT, -UR5, URZ, URZ ;  /* 0x000000ff05057290 */ /* 0x000fd8000fffe1ff */
.L_x_330:
[----:B0-----:R-:W-:-:S06]  /*0840*/  IMAD.WIDE R2, R6, 0x4, R4 ;  /* 0x0000000406027825 */ /* 0x001fcc00078e0204 */
[----:B------:R-:W2:Y:S01]  /*0850*/  LDG.E R3, desc[UR8][R2.64] ;  /* 0x0000000802037981 */ /* 0x000ea2000c1e1900 */
[----:B------:R-:W-:Y:S01]  /*0860*/  UIADD3 UR5, UPT, UPT, UR5, 0x1, URZ ;  /* 0x0000000105057890 */ /* 0x000fe2000fffe0ff */
[----:B------:R-:W-:-:S03]  /*0870*/  IADD3 R6, PT, PT, R6, R17, RZ ;  /* 0x0000001106067210 */ /* 0x000fc60007ffe0ff */
[----:B------:R-:W-:Y:S01]  /*0880*/  UISETP.NE.AND UP0, UPT, UR5, URZ, UPT ;  /* 0x000000ff0500728c */ /* 0x000fe2000bf05270 */
[----:B--2---:R-:W-:-:S08]  /*0890*/  FADD R16, R3, R16 ;  /* 0x0000001003107221 */ /* 0x004fd00000000000 */
[----:B------:R-:W-:Y:S05]  /*08a0*/  BRA.U UP0, `(.L_x_330) ;  /* 0xfffffffd00e47547 */ /* 0x000fea000b83ffff */
.L_x_325:
[----:B------:R-:W0:Y:S02]  /*08b0*/  LDC.64 R2, c[0x0][0x380] ;  /* 0x0000e000ff027b82 */ /* 0x000e240000000a00 */
[----:B0-----:R-:W-:-:S05]  /*08c0*/  IMAD.WIDE R2, R0, 0x4, R2 ;  /* 0x0000000400027825 */ /* 0x001fca00078e0202 */
[----:B------:R-:W2:Y:S02]  /*08d0*/  LDG.E R5, desc[UR8][R2.64] ;  /* 0x0000000802057981 */ /* 0x000ea4000c1e1900 */
[----:B--2---:R-:W-:-:S05]  /*08e0*/  FADD R5, R5, R16 ;  /* 0x0000001005057221 */ /* 0x004fca0000000000 */
[----:B------:R-:W-:Y:S01]  /*08f0*/  STG.E desc[UR8][R2.64], R5 ;  /* 0x0000000502007986 */ /* 0x000fe2000c101908 */
[----:B------:R-:W-:Y:S05]  /*0900*/  EXIT ;  /* 0x000000000000794d */ /* 0x000fea0003800000 */
.L_x_331:
        /* <DEDUP_REMOVED lines=15> */
.L_x_877:


//--------------------- .text.accumulate_bias_grad_kernel --------------------------
	.section	.text.accumulate_bias_grad_kernel,"ax",@progbits
	.align	128
        .global         accumulate_bias_grad_kernel
        .type           accumulate_bias_grad_kernel,@function
        .size           accumulate_bias_grad_kernel,(.L_x_878 - accumulate_bias_grad_kernel)
        .other          accumulate_bias_grad_kernel,@"STO_CUDA_ENTRY STV_DEFAULT"
accumulate_bias_grad_kernel:
.text.accumulate_bias_grad_kernel:
        /* <DEDUP_REMOVED lines=23> */
.L_x_334:
        /* <DEDUP_REMOVED lines=53> */
.L_x_333:
        /* <DEDUP_REMOVED lines=32> */
.L_x_335:
        /* <DEDUP_REMOVED lines=20> */
.L_x_336:
[----:B------:R-:W-:Y:S05]  /*0800*/  BRA.U !UP1, `(.L_x_332) ;  /* 0x0000000109287547 */ /* 0x000fea000b800000 */
[----:B------:R-:W0:Y:S01]  /*0810*/  LDC.64 R4, c[0x0][0x388] ;  /* 0x0000e200ff047b82 */ /* 0x000e220000000a00 */
[----:B------:R-:W-:Y:S01]  /*0820*/  IMAD R6, R17, UR4, R0 ;  /* 0x0000000411067c24 */ /* 0x000fe2000f8e0200 */
[----:B------:R-:W-:-:S12]  /*0830*/  UIADD3 UR5, UPT, UPT, -UR5, URZ, URZ ;  /* 0x000000ff05057290 */ /* 0x000fd8000fffe1ff */
.L_x_337:
[----:B0-----:R-:W-:-:S06]  /*0840*/  IMAD.WIDE R2, R6, 0x4, R4 ;  /* 0x0000000406027825 */ /* 0x001fcc00078e0204 */
[----:B------:R-:W2:Y:S01]  /*0850*/  LDG.E R3, desc[UR8][R2.64] ;  /* 0x0000000802037981 */ /* 0x000ea2000c1e1900 */
[----:B------:R-:W-:Y:S01]  /*0860*/  UIADD3 UR5, UPT, UPT, UR5, 0x1, URZ ;  /* 0x0000000105057890 */ /* 0x000fe2000fffe0ff */
[----:B------:R-:W-:-:S03]  /*0870*/  IADD3 R6, PT, PT, R6, R17, RZ ;  /* 0x0000001106067210 */ /* 0x000fc60007ffe0ff */
[----:B------:R-:W-:Y:S01]  /*0880*/  UISETP.NE.AND UP0, UPT, UR5, URZ, UPT ;  /* 0x000000ff0500728c */ /* 0x000fe2000bf05270 */
[----:B--2---:R-:W-:-:S08]  /*0890*/  FADD R16, R3, R16 ;  /* 0x0000001003107221 */ /* 0x004fd00000000000 */
[----:B------:R-:W-:Y:S05]  /*08a0*/  BRA.U UP0, `(.L_x_337) ;  /* 0xfffffffd00e47547 */ /* 0x000fea000b83ffff */
.L_x_332:
[----:B------:R-:W0:Y:S02]  /*08b0*/  LDC.64 R2, c[0x0][0x380] ;  /* 0x0000e000ff027b82 */ /* 0x000e240000000a00 */
[----:B0-----:R-:W-:-:S05]  /*08c0*/  IMAD.WIDE R2, R0, 0x4, R2 ;  /* 0x0000000400027825 */ /* 0x001fca00078e0202 */
[----:B------:R-:W-:Y:S01]  /*08d0*/  REDG.E.ADD.F32.FTZ.RN.STRONG.GPU desc[UR8][R2.64], R16 ;  /* 0x00000010020079a6 */ /* 0x000fe2000c12f308 */
[----:B------:R-:W-:Y:S05]  /*08e0*/  EXIT ;  /* 0x000000000000794d */ /* 0x000fea0003800000 */
.L_x_338:
        /* <DEDUP_REMOVED lines=9> */
.L_x_878:


//--------------------- .text.apply_gradient_kernel --------------------------
	.section	.text.apply_gradient_kernel,"ax",@progbits
	.align	128
        .global         apply_gradient_kernel
        .type           apply_gradient_kernel,@function
        .size           apply_gradient_kernel,(.L_x_879 - apply_gradient_kernel)
        .other          apply_gradient_kernel,@"STO_CUDA_ENTRY STV_DEFAULT"
apply_gradient_kernel:
.text.apply_gradient_kernel:
        /* <DEDUP_REMOVED lines=16> */
[----:B---3--:R-:W-:-:S04]  /*0100*/  IMAD.WIDE R6, R9, 0x4, R6 ;  /* 0x0000000409067825 */ /* 0x008fc800078e0206 */
[----:B----4-:R-:W-:-:S05]  /*0110*/  FMUL R9, R2, R5 ;  /* 0x0000000502097220 */ /* 0x010fca0000400000 */
[----:B------:R-:W-:Y:S01]  /*0120*/  STG.E desc[UR4][R6.64], R9 ;  /* 0x0000000906007986 */ /* 0x000fe2000c101904 */
[----:B------:R-:W-:Y:S05]  /*0130*/  EXIT ;  /* 0x000000000000794d */ /* 0x000fea0003800000 */
.L_x_339:
        /* <DEDUP_REMOVED lines=12> */
.L_x_879:


//--------------------- .text.gelu_forward_kernel_f32 --------------------------
	.section	.text.gelu_forward_kernel_f32,"ax",@progbits
	.align	128
        .global         gelu_forward_kernel_f32
        .type           gelu_forward_kernel_f32,@function
        .size           gelu_forward_kernel_f32,(.L_x_823 - gelu_forward_kernel_f32)
        .other          gelu_forward_kernel_f32,@"STO_CUDA_ENTRY STV_DEFAULT"
gelu_forward_kernel_f32:
.text.gelu_forward_kernel_f32:
        /* <DEDUP_REMOVED lines=12> */
[----:B------:R-:W-:Y:S01]  /*00c0*/  HFMA2 R3, -RZ, RZ, 1.8017578125, 7.5519084930419921875e-05 ;  /* 0x3f3504f3ff037431 */ /* 0x000fe200000001ff */
[----:B------:R-:W-:Y:S01]  /*00d0*/  MOV R2, 0x3fb504f3 ;  /* 0x3fb504f300027802 */ /* 0x000fe20000000f00 */
[----:B------:R-:W-:Y:S04]  /*00e0*/  BSSY.RECONVERGENT B0, `(.L_x_340) ;  /* 0x000000b000007945 */ /* 0x000fe80003800200 */
[----:B------:R-:W-:-:S04]  /*00f0*/  FFMA R2, -R3, R2, 1 ;  /* 0x3f80000003027423 */ /* 0x000fc80000000102 */
[----:B------:R-:W-:Y:S01]  /*0100*/  FFMA R3, R2, -R3, -0.70710676908493041992 ;  /* 0xbf3504f302037423 */ /* 0x000fe20000000803 */
[----:B--2---:R-:W0:Y:S03]  /*0110*/  FCHK P0, R0, -1.4142135381698608398 ;  /* 0xbfb504f300007902 */ /* 0x004e260000000000 */
[----:B------:R-:W-:-:S04]  /*0120*/  FFMA R2, R0, R3, RZ ;  /* 0x0000000300027223 */ /* 0x000fc800000000ff */
[----:B------:R-:W-:-:S04]  /*0130*/  FFMA R5, R2, 1.4142135381698608398, R0 ;  /* 0x3fb504f302057823 */ /* 0x000fc80000000000 */
[----:B------:R-:W-:Y:S01]  /*0140*/  FFMA R2, R3, R5, R2 ;  /* 0x0000000503027223 */ /* 0x000fe20000000002 */
[----:B0-----:R-:W-:Y:S06]  /*0150*/  @!P0 BRA `(.L_x_341) ;  /* 0x00000000000c8947 */ /* 0x001fec0003800000 */
[----:B------:R-:W-:Y:S02]  /*0160*/  MOV R3, 0xbfb504f3 ;  /* 0xbfb504f300037802 */ /* 0x000fe40000000f00 */
[----:B------:R-:W-:-:S07]  /*0170*/  MOV R6, 0x190 ;  /* 0x0000019000067802 */ /* 0x000fce0000000f00 */
[----:B------:R-:W-:Y:S05]  /*0180*/  CALL.REL.NOINC `($__internal_8_$__cuda_sm3x_div_rn_noftz_f32_slowpath) ;  /* 0x00000004005c7944 */ /* 0x000fea0003c00000 */
.L_x_341:
[----:B------:R-:W-:Y:S05]  /*0190*/  BSYNC.RECONVERGENT B0 ;  /* 0x0000000000007941 */ /* 0x000fea0003800200 */
.L_x_340:
[C---:B------:R-:W-:Y:S01]  /*01a0*/  FADD R5, |R2|.reuse, 4 ;  /* 0x4080000002057421 */ /* 0x040fe20000000200 */
[C---:B------:R-:W-:Y:S01]  /*01b0*/  FADD R3, |R2|.reuse, -4 ;  /* 0xc080000002037421 */ /* 0x040fe20000000200 */
[----:B------:R-:W-:Y:S01]  /*01c0*/  HFMA2 R11, -RZ, RZ, 0.80126953125, -0.00891876220703125 ;  /* 0x3a69a091ff0b7431 */ /* 0x000fe200000001ff */
[----:B------:R-:W-:Y:S01]  /*01d0*/  MOV R15, 0x437c0000 ;  /* 0x437c0000000f7802 */ /* 0x000fe20000000f00 */
[----:B------:R-:W0:Y:S01]  /*01e0*/  MUFU.RCP R6, R5 ;  /* 0x0000000500067308 */ /* 0x000e220000001000 */
[C---:B------:R-:W-:Y:S01]  /*01f0*/  FSETP.GEU.AND P1, PT, R2.reuse, RZ, PT ;  /* 0x000000ff0200720b */ /* 0x040fe20003f2e000 */
[----:B------:R-:W-:Y:S01]  /*0200*/  BSSY.RECONVERGENT B0, `(.L_x_342) ;  /* 0x000004a000007945 */ /* 0x000fe20003800200 */
[----:B0-----:R-:W-:Y:S01]  /*0210*/  FMUL R7, R3, R6 ;  /* 0x0000000603077220 */ /* 0x001fe20000400000 */
[----:B------:R-:W-:-:S03]  /*0220*/  FMUL R3, R2, -R2 ;  /* 0x8000000202037220 */ /* 0x000fc60000400000 */
[----:B------:R-:W-:-:S04]  /*0230*/  FADD R9, R7, 1 ;  /* 0x3f80000007097421 */ /* 0x000fc80000000000 */
[----:B------:R-:W-:Y:S01]  /*0240*/  FFMA R8, R9, -4, |R2| ;  /* 0xc080000009087823 */ /* 0x000fe20000000402 */
[----:B------:R-:W-:-:S03]  /*0250*/  FMUL R9, R3, 1.4426950216293334961 ;  /* 0x3fb8aa3b03097820 */ /* 0x000fc60000400000 */
[----:B------:R-:W-:-:S03]  /*0260*/  FFMA R8, -R7, |R2|, R8 ;  /* 0x4000000207087223 */ /* 0x000fc60000000108 */
[----:B------:R-:W0:Y:S01]  /*0270*/  FRND.TRUNC R9, R9 ;  /* 0x0000000900097307 */ /* 0x000e22000020d000 */
[----:B------:R-:W-:Y:S01]  /*0280*/  FFMA R8, R6, R8, R7 ;  /* 0x0000000806087223 */ /* 0x000fe20000000007 */
[----:B------:R-:W-:Y:S01]  /*0290*/  IMAD.MOV.U32 R6, RZ, RZ, 0x42fc0000 ;  /* 0x42fc0000ff067424 */ /* 0x000fe200078e00ff */
[----:B------:R-:W-:Y:S02]  /*02a0*/  MOV R7, 0x40000000 ;  /* 0x4000000000077802 */ /* 0x000fe40000000f00 */
[----:B------:R-:W-:Y:S01]  /*02b0*/  FFMA R5, R8, R11, 0.0070457882247865200043 ;  /* 0x3be6e05b08057423 */ /* 0x000fe2000000000b */
[----:B------:R-:W-:-:S03]  /*02c0*/  FMUL R11, R0, -0.5 ;  /* 0xbf000000000b7820 */ /* 0x000fc60000400000 */
[----:B------:R-:W-:Y:S01]  /*02d0*/  FFMA R5, R8, R5, -0.015866896137595176697 ;  /* 0xbc81fb4b08057423 */ /* 0x000fe20000000005 */
[----:B------:R-:W-:-:S03]  /*02e0*/  FMUL R13, R0, R11 ;  /* 0x0000000b000d7220 */ /* 0x000fc60000400000 */
[----:B------:R-:W-:Y:S01]  /*02f0*/  FFMA R5, R8, R5, 0.036429625004529953003 ;  /* 0x3d15373b08057423 */ /* 0x000fe20000000005 */
[----:B0-----:R-:W-:-:S03]  /*0300*/  FSETP.GT.AND P0, PT, |R9|, 126, PT ;  /* 0x42fc00000900780b */ /* 0x001fc60003f04200 */
[----:B------:R-:W-:Y:S01]  /*0310*/  FFMA R5, R8, R5, -0.066643431782722473145 ;  /* 0xbd887c5a08057423 */ /* 0x000fe20000000005 */
[----:B------:R-:W-:-:S03]  /*0320*/  LOP3.LUT R6, R6, 0x80000000, R9, 0xb8, !PT ;  /* 0x8000000006067812 */ /* 0x000fc600078eb809 */
[----:B------:R-:W-:Y:S01]  /*0330*/  FFMA R5, R8, R5, 0.093814529478549957275 ;  /* 0x3dc021d508057423 */ /* 0x000fe20000000005 */
[----:B------:R-:W-:Y:S01]  /*0340*/  FSEL R10, R6, R9, P0 ;  /* 0x00000009060a7208 */ /* 0x000fe20000000000 */
[C---:B------:R-:W-:Y:S01]  /*0350*/  FFMA R6, |R2|.reuse, R7, 1 ;  /* 0x3f80000002067423 */ /* 0x040fe20000000207 */
[----:B------:R-:W-:Y:S01]  /*0360*/  FSETP.GT.AND P0, PT, |R2|, 10.05500030517578125, PT ;  /* 0x4120e1480200780b */ /* 0x000fe20003f04200 */
[----:B------:R-:W-:Y:S02]  /*0370*/  FFMA R7, R8, R5, -0.10099056363105773926 ;  /* 0xbdced42408077423 */ /* 0x000fe40000000005 */
[----:B------:R-:W-:Y:S01]  /*0380*/  FFMA R9, R10, -0.69314718246459960938, R3 ;  /* 0xbf3172180a097823 */ /* 0x000fe20000000003 */
[----:B------:R0:W1:Y:S01]  /*0390*/  MUFU.RCP R5, R6 ;  /* 0x0000000600057308 */ /* 0x0000620000001000 */
[----:B------:R-:W-:Y:S02]  /*03a0*/  FFMA R7, R8, R7, 0.06809400022029876709 ;  /* 0x3d8b74de08077423 */ /* 0x000fe40000000007 */
[----:B------:R-:W-:-:S02]  /*03b0*/  FFMA R9, R10, 1.9046542121259335545e-09, R9 ;  /* 0x3102e3080a097823 */ /* 0x000fc40000000009 */
[C---:B------:R-:W-:Y:S02]  /*03c0*/  FFMA R7, R8.reuse, R7, 0.015377387404441833496 ;  /* 0x3c7bf17008077423 */ /* 0x040fe40000000007 */
[----:B------:R-:W-:Y:S02]  /*03d0*/  FMUL R9, R9, 1.4426950216293334961 ;  /* 0x3fb8aa3b09097820 */ /* 0x000fe40000400000 */
[----:B------:R-:W-:Y:S01]  /*03e0*/  FFMA R7, R8, R7, -0.1396210789680480957 ;  /* 0xbe0ef8d408077423 */ /* 0x000fe20000000007 */
[----:B0-----:R-:W-:Y:S01]  /*03f0*/  FADD R6, R10, 12583039 ;  /* 0x4b40007f0a067421 */ /* 0x001fe20000000000 */
[----:B------:R0:W2:Y:S02]  /*0400*/  MUFU.EX2 R12, R9 ;  /* 0x00000009000c7308 */ /* 0x0000a40000000800 */
[----:B------:R-:W-:Y:S01]  /*0410*/  FFMA R7, R8, R7, 1.232995152473449707 ;  /* 0x3f9dd2c908077423 */ /* 0x000fe20000000007 */
[----:B------:R-:W-:Y:S02]  /*0420*/  HFMA2 R8, -RZ, RZ, 0.96630859375, -0.0022525787353515625 ;  /* 0x3bbb989dff087431 */ /* 0x000fe400000001ff */
[----:B------:R-:W-:-:S02]  /*0430*/  IMAD.SHL.U32 R11, R6, 0x800000, RZ ;  /* 0x00800000060b7824 */ /* 0x000fc400078e00ff */
[----:B-1----:R-:W-:-:S04]  /*0440*/  FMUL R10, R7, R5 ;  /* 0x00000005070a7220 */ /* 0x002fc80000400000 */
[----:B------:R-:W-:Y:S01]  /*0450*/  FMUL R6, R10, -2 ;  /* 0xc00000000a067820 */ /* 0x000fe20000400000 */
[----:B------:R-:W-:-:S03]  /*0460*/  FFMA.SAT R8, R13, R8, 0.5 ;  /* 0x3f0000000d087423 */ /* 0x000fc60000002008 */
[----:B0-----:R-:W-:Y:S02]  /*0470*/  FFMA R9, R6, |R2|, R7 ;  /* 0x4000000206097223 */ /* 0x001fe40000000007 */
[----:B------:R-:W0:Y:S01]  /*0480*/  LDC.64 R6, c[0x0][0x380] ;  /* 0x0000e000ff067b82 */ /* 0x000e220000000a00 */
[----:B------:R-:W-:Y:S01]  /*0490*/  FFMA.RM R8, R8, R15, 12582913 ;  /* 0x4b40000108087423 */ /* 0x000fe2000000400f */
[----:B--2---:R-:W-:Y:S01]  /*04a0*/  FMUL R11, R11, R12 ;  /* 0x0000000c0b0b7220 */ /* 0x004fe20000400000 */
[----:B------:R-:W-:Y:S01]  /*04b0*/  FFMA R12, -|R2|, |R2|, -R3 ;  /* 0x40000002020c7223 */ /* 0x000fe20000000b03 */
[----:B------:R-:W-:Y:S01]  /*04c0*/  FADD R9, -R10, R9 ;  /* 0x000000090a097221 */ /* 0x000fe20000000100 */
[C---:B------:R-:W-:Y:S01]  /*04d0*/  FADD R14, R8.reuse, -12583039 ;  /* 0xcb40007f080e7421 */ /* 0x040fe20000000000 */
[----:B------:R-:W-:Y:S01]  /*04e0*/  SHF.L.U32 R8, R8, 0x17, RZ ;  /* 0x0000001708087819 */ /* 0x000fe200000006ff */
[----:B------:R-:W-:Y:S01]  /*04f0*/  FFMA R12, R11, R12, R11 ;  /* 0x0000000c0b0c7223 */ /* 0x000fe2000000000b */
[----:B------:R-:W-:Y:S01]  /*0500*/  FFMA R9, R5, R9, R10 ;  /* 0x0000000905097223 */ /* 0x000fe2000000000a */
[----:B------:R-:W-:Y:S01]  /*0510*/  FFMA R14, R13, 1.4426950216293334961, -R14 ;  /* 0x3fb8aa3b0d0e7823 */ /* 0x000fe2000000080e */
[----:B------:R-:W-:-:S02]  /*0520*/  MOV R2, 0x40206c99 ;  /* 0x40206c9900027802 */ /* 0x000fc40000000f00 */
[----:B------:R-:W-:Y:S01]  /*0530*/  FMUL R9, R9, R12 ;  /* 0x0000000c09097220 */ /* 0x000fe20000400000 */
[----:B------:R-:W-:-:S04]  /*0540*/  FFMA R14, R13, 1.925963033500011079e-08, R14 ;  /* 0x32a570600d0e7823 */ /* 0x000fc8000000000e */
[----:B------:R-:W1:Y:S01]  /*0550*/  MUFU.EX2 R11, R14 ;  /* 0x0000000e000b7308 */ /* 0x000e620000000800 */
[----:B------:R-:W-:Y:S01]  /*0560*/  FSEL R5, R9, RZ, !P0 ;  /* 0x000000ff09057208 */ /* 0x000fe20004000000 */
[----:B------:R-:W-:-:S04]  /*0570*/  HFMA2 R9, -RZ, RZ, 1.69921875, 3.08203125 ;  /* 0x3ecc422aff097431 */ /* 0x000fc800000001ff */
[----:B------:R-:W-:Y:S01]  /*0580*/  @!P1 FADD R5, -R5, 2 ;  /* 0x4000000005059421 */ /* 0x000fe20000000100 */
[----:B0-----:R-:W-:-:S04]  /*0590*/  IMAD.WIDE R6, R4, 0x4, R6 ;  /* 0x0000000404067825 */ /* 0x001fc800078e0206 */
[----:B------:R-:W-:Y:S01]  /*05a0*/  FMUL R5, R5, 0.5 ;  /* 0x3f00000005057820 */ /* 0x000fe20000400000 */
[----:B------:R-:W-:-:S03]  /*05b0*/  FFMA R2, R9, -R2, 1 ;  /* 0x3f80000009027423 */ /* 0x000fc60000000802 */
[----:B------:R-:W-:Y:S01]  /*05c0*/  FMUL R3, R0, R5 ;  /* 0x0000000500037220 */ /* 0x000fe20000400000 */
[----:B------:R-:W-:Y:S01]  /*05d0*/  FFMA R9, R2, R9, 0.3989422917366027832 ;  /* 0x3ecc422a02097423 */ /* 0x000fe20000000009 */
[----:B-1----:R-:W-:-:S03]  /*05e0*/  FMUL R11, R8, R11 ;  /* 0x0000000b080b7220 */ /* 0x002fc60000400000 */
[----:B------:R0:W-:Y:S01]  /*05f0*/  STG.E desc[UR4][R6.64], R3 ;  /* 0x0000000306007986 */ /* 0x0001e2000c101904 */
[----:B------:R-:W-:-:S04]  /*0600*/  FMUL R0, R0, R11 ;  /* 0x0000000b00007220 */ /* 0x000fc80000400000 */
[----:B------:R-:W1:Y:S01]  /*0610*/  FCHK P0, R0, 2.5066282749176025391 ;  /* 0x40206c9900007902 */ /* 0x000e620000000000 */
[----:B------:R-:W-:-:S04]  /*0620*/  FFMA R2, R0, R9, RZ ;  /* 0x0000000900027223 */ /* 0x000fc800000000ff */
[----:B------:R-:W-:-:S04]  /*0630*/  FFMA R8, R2, -2.5066282749176025391, R0 ;  /* 0xc0206c9902087823 */ /* 0x000fc80000000000 */
[----:B------:R-:W-:Y:S01]  /*0640*/  FFMA R8, R9, R8, R2 ;  /* 0x0000000809087223 */ /* 0x000fe20000000002 */
[----:B01----:R-:W-:Y:S06]  /*0650*/  @!P0 BRA `(.L_x_343) ;  /* 0x0000000000108947 */ /* 0x003fec0003800000 */
[----:B------:R-:W-:Y:S01]  /*0660*/  IMAD.MOV.U32 R3, RZ, RZ, 0x40206c99 ;  /* 0x40206c99ff037424 */ /* 0x000fe200078e00ff */
[----:B------:R-:W-:-:S07]  /*0670*/  MOV R6, 0x690 ;  /* 0x0000069000067802 */ /* 0x000fce0000000f00 */
[----:B------:R-:W-:Y:S05]  /*0680*/  CALL.REL.NOINC `($__internal_8_$__cuda_sm3x_div_rn_noftz_f32_slowpath) ;  /* 0x00000000001c7944 */ /* 0x000fea0003c00000 */
[----:B------:R-:W-:-:S07]  /*0690*/  MOV R8, R2 ;  /* 0x0000000200087202 */ /* 0x000fce0000000f00 */
.L_x_343:
[----:B------:R-:W-:Y:S05]  /*06a0*/  BSYNC.RECONVERGENT B0 ;  /* 0x0000000000007941 */ /* 0x000fea0003800200 */
.L_x_342:
[----:B------:R-:W0:Y:S01]  /*06b0*/  LDC.64 R2, c[0x0][0x388] ;  /* 0x0000e200ff027b82 */ /* 0x000e220000000a00 */
[----:B------:R-:W-:Y:S01]  /*06c0*/  FADD R7, R5, R8 ;  /* 0x0000000805077221 */ /* 0x000fe20000000000 */
[----:B0-----:R-:W-:-:S05]  /*06d0*/  IMAD.WIDE R4, R4, 0x4, R2 ;  /* 0x0000000404047825 */ /* 0x001fca00078e0202 */
[----:B------:R-:W-:Y:S01]  /*06e0*/  STG.E desc[UR4][R4.64], R7 ;  /* 0x0000000704007986 */ /* 0x000fe2000c101904 */
[----:B------:R-:W-:Y:S05]  /*06f0*/  EXIT ;  /* 0x000000000000794d */ /* 0x000fea0003800000 */
        .weak           $__internal_8_$__cuda_sm3x_div_rn_noftz_f32_slowpath
        .type           $__internal_8_$__cuda_sm3x_div_rn_noftz_f32_slowpath,@function
        .size           $__internal_8_$__cuda_sm3x_div_rn_noftz_f32_slowpath,(.L_x_823 - $__internal_8_$__cuda_sm3x_div_rn_noftz_f32_slowpath)
$__internal_8_$__cuda_sm3x_div_rn_noftz_f32_slowpath:
[----:B------:R-:W-:Y:S01]  /*0700*/  SHF.R.U32.HI R7, RZ, 0x17, R3 ;  /* 0x00000017ff077819 */ /* 0x000fe20000011603 */
[----:B------:R-:W-:Y:S01]  /*0710*/  BSSY.RECONVERGENT B1, `(.L_x_344) ;  /* 0x0000063000017945 */ /* 0x000fe20003800200 */
[--C-:B------:R-:W-:Y:S02]  /*0720*/  SHF.R.U32.HI R2, RZ, 0x17, R0.reuse ;  /* 0x00000017ff027819 */ /* 0x100fe40000011600 */
[----:B------:R-:W-:Y:S02]  /*0730*/  LOP3.LUT R12, R7, 0xff, RZ, 0xc0, !PT ;  /* 0x000000ff070c7812 */ /* 0x000fe400078ec0ff */
[----:B------:R-:W-:Y:S01]  /*0740*/  LOP3.LUT R10, R2, 0xff, RZ, 0xc0, !PT ;  /* 0x000000ff020a7812 */ /* 0x000fe200078ec0ff */
[----:B------:R-:W-:Y:S01]  /*0750*/  IMAD.MOV.U32 R2, RZ, RZ, R0 ;  /* 0x000000ffff027224 */ /* 0x000fe200078e0000 */
        /* <DEDUP_REMOVED lines=29> */
.L_x_345:
[----:B------:R-:W-:Y:S01]  /*0930*/  LEA R8, R12, 0xc0800000, 0x17 ;  /* 0xc08000000c087811 */ /* 0x000fe200078eb8ff */
[----:B------:R-:W-:Y:S04]  /*0940*/  BSSY.RECONVERGENT B2, `(.L_x_350) ;  /* 0x0000036000027945 */ /* 0x000fe80003800200 */
[----:B------:R-:W-:Y:S01]  /*0950*/  IMAD.IADD R8, R3, 0x1, -R8 ;  /* 0x0000000103087824 */ /* 0x000fe200078e0a08 */
[----:B------:R-:W-:-:S03]  /*0960*/  IADD3 R3, PT, PT, R10, -0x7f, RZ ;  /* 0xffffff810a037810 */ /* 0x000fc60007ffe0ff */
[----:B------:R0:W1:Y:S01]  /*0970*/  MUFU.RCP R9, R8 ;  /* 0x0000000800097308 */ /* 0x0000620000001000 */
[----:B------:R-:W-:Y:S01]  /*0980*/  FADD.FTZ R11, -R8, -RZ ;  /* 0x800000ff080b7221 */ /* 0x000fe20000010100 */
[C---:B------:R-:W-:Y:S01]  /*0990*/  IMAD R2, R3.reuse, -0x800000, R2 ;  /* 0xff80000003027824 */ /* 0x040fe200078e0202 */
        /* <DEDUP_REMOVED lines=28> */
[C---:B------:R-:W-:Y:S01]  /*0b60*/  VIADD R10, R11.reuse, 0x20 ;  /* 0x000000200b0a7836 */ /* 0x040fe20000000000 */
[----:B------:R-:W-:Y:S02]  /*0b70*/  IADD3 R9, PT, PT, -R11, RZ, RZ ;  /* 0x000000ff0b097210 */ /* 0x000fe40007ffe1ff */
[----:B------:R-:W-:-:S02]  /*0b80*/  LOP3.LUT R7, R7, 0x800000, RZ, 0xfc, !PT ;  /* 0x0080000007077812 */ /* 0x000fc400078efcff */
[----:B------:R-:W-:Y:S02]  /*0b90*/  FSETP.NEU.FTZ.AND P0, PT, R3, R8, PT ;  /* 0x000000080300720b */ /* 0x000fe40003f1d000 */
[----:B------:R-:W-:Y:S02]  /*0ba0*/  SHF.L.U32 R10, R7, R10, RZ ;  /* 0x0000000a070a7219 */ /* 0x000fe400000006ff */
[----:B------:R-:W-:Y:S02]  /*0bb0*/  SEL R8, R9, RZ, P2 ;  /* 0x000000ff09087207 */ /* 0x000fe40001000000 */
[----:B------:R-:W-:Y:S02]  /*0bc0*/  ISETP.NE.AND P1, PT, R10, RZ, P1 ;  /* 0x000000ff0a00720c */ /* 0x000fe40000f25270 */
[----:B------:R-:W-:Y:S02]  /*0bd0*/  SHF.R.U32.HI R8, RZ, R8, R7 ;  /* 0x00000008ff087219 */ /* 0x000fe40000011607 */
[----:B------:R-:W-:-:S02]  /*0be0*/  PLOP3.LUT P0, PT, P0, P1, PT, 0xf8, 0x8f ;  /* 0x00000000008f781c */ /* 0x000fc40000703f70 */
[----:B------:R-:W-:Y:S02]  /*0bf0*/  SHF.R.U32.HI R10, RZ, 0x1, R8 ;  /* 0x00000001ff0a7819 */ /* 0x000fe40000011608 */
[----:B------:R-:W-:-:S04]  /*0c00*/  SEL R3, RZ, 0x1, !P0 ;  /* 0x00000001ff037807 */ /* 0x000fc80004000000 */
[----:B------:R-:W-:-:S04]  /*0c10*/  LOP3.LUT R3, R3, 0x1, R10, 0xf8, !PT ;  /* 0x0000000103037812 */ /* 0x000fc800078ef80a */
[----:B------:R-:W-:-:S04]  /*0c20*/  LOP3.LUT R3, R3, R8, RZ, 0xc0, !PT ;  /* 0x0000000803037212 */ /* 0x000fc800078ec0ff */
[----:B------:R-:W-:-:S04]  /*0c30*/  IADD3 R3, PT, PT, R10, R3, RZ ;  /* 0x000000030a037210 */ /* 0x000fc80007ffe0ff */
[----:B------:R-:W-:Y:S01]  /*0c40*/  LOP3.LUT R2, R3, R2, RZ, 0xfc, !PT ;  /* 0x0000000203027212 */ /* 0x000fe200078efcff */
[----:B------:R-:W-:Y:S06]  /*0c50*/  BRA `(.L_x_353) ;  /* 0x0000000000107947 */ /* 0x000fec0003800000 */
.L_x_352:
[----:B------:R-:W-:-:S04]  /*0c60*/  LOP3.LUT R2, R2, 0x80000000, RZ, 0xc0, !PT ;  /* 0x8000000002027812 */ /* 0x000fc800078ec0ff */
[----:B------:R-:W-:Y:S01]  /*0c70*/  LOP3.LUT R2, R2, 0x7f800000, RZ, 0xfc, !PT ;  /* 0x7f80000002027812 */ /* 0x000fe200078efcff */
[----:B------:R-:W-:Y:S06]  /*0c80*/  BRA `(.L_x_353) ;  /* 0x0000000000047947 */ /* 0x000fec0003800000 */
.L_x_351:
[----:B------:R-:W-:-:S07]  /*0c90*/  LEA R2, R8, R2, 0x17 ;  /* 0x0000000208027211 */ /* 0x000fce00078eb8ff */
.L_x_353:
[----:B------:R-:W-:Y:S05]  /*0ca0*/  BSYNC.RECONVERGENT B2 ;  /* 0x0000000000027941 */ /* 0x000fea0003800200 */
.L_x_350:
[----:B------:R-:W-:Y:S05]  /*0cb0*/  BRA `(.L_x_354) ;  /* 0x0000000000207947 */ /* 0x000fea0003800000 */
.L_x_349:
[----:B------:R-:W-:-:S04]  /*0cc0*/  LOP3.LUT R2, R3, 0x80000000, R2, 0x48, !PT ;  /* 0x8000000003027812 */ /* 0x000fc800078e4802 */
[----:B------:R-:W-:Y:S01]  /*0cd0*/  LOP3.LUT R2, R2, 0x7f800000, RZ, 0xfc, !PT ;  /* 0x7f80000002027812 */ /* 0x000fe200078efcff */
[----:B------:R-:W-:Y:S06]  /*0ce0*/  BRA `(.L_x_354) ;  /* 0x0000000000147947 */ /* 0x000fec0003800000 */
.L_x_348:
[----:B------:R-:W-:Y:S01]  /*0cf0*/  LOP3.LUT R2, R3, 0x80000000, R2, 0x48, !PT ;  /* 0x8000000003027812 */ /* 0x000fe200078e4802 */
[----:B------:R-:W-:Y:S06]  /*0d00*/  BRA `(.L_x_354) ;  /* 0x00000000000c7947 */ /* 0x000fec0003800000 */
.L_x_347:
[----:B------:R-:W0:Y:S01]  /*0d10*/  MUFU.RSQ R2, -QNAN ;  /* 0xffc0000000027908 */ /* 0x000e220000001400 */
[----:B------:R-:W-:Y:S05]  /*0d20*/  BRA `(.L_x_354) ;  /* 0x0000000000047947 */ /* 0x000fea0003800000 */
.L_x_346:
[----:B------:R-:W-:-:S07]  /*0d30*/  FADD.FTZ R2, R0, R3 ;  /* 0x0000000300027221 */ /* 0x000fce0000010000 */
.L_x_354:
[----:B------:R-:W-:Y:S05]  /*0d40*/  BSYNC.RECONVERGENT B1 ;  /* 0x0000000000017941 */ /* 0x000fea0003800200 */
.L_x_344:
[----:B------:R-:W-:-:S04]  /*0d50*/  HFMA2 R7, -RZ, RZ, 0, 0 ;  /* 0x00000000ff077431 */ /* 0x000fc800000001ff */
[----:B0-----:R-:W-:Y:S05]  /*0d60*/  RET.REL.NODEC R6 `(gelu_forward_kernel_f32) ;  /* 0xfffffff006a47950 */ /* 0x001fea0003c3ffff */
.L_x_355:
        /* <DEDUP_REMOVED lines=9> */
.L_x_823:


//--------------------- .text.sigmoid_forward_kernel_f32 --------------------------
	.section	.text.sigmoid_forward_kernel_f32,"ax",@progbits
	.align	128
        .global         sigmoid_forward_kernel_f32
        .type           sigmoid_forward_kernel_f32,@function
        .size           sigmoid_forward_kernel_f32,(.L_x_824 - sigmoid_forward_kernel_f32)
        .other          sigmoid_forward_kernel_f32,@"STO_CUDA_ENTRY STV_DEFAULT"
sigmoid_forward_kernel_f32:
.text.sigmoid_forward_kernel_f32:
        /* <DEDUP_REMOVED lines=10> */
[----:B0-----:R-:W-:-:S06]  /*00a0*/  IMAD.WIDE R4, R3, 0x4, R4 ;  /* 0x0000000403047825 */ /* 0x001fcc00078e0204 */
[----:B-1----:R-:W2:Y:S01]  /*00b0*/  LDG.E R4, desc[UR4][R4.64] ;  /* 0x0000000404047981 */ /* 0x002ea2000c1e1900 */
[----:B------:R-:W-:Y:S02]  /*00c0*/  HFMA2 R9, -RZ, RZ, 3.7421875, 0 ;  /* 0x437c0000ff097431 */ /* 0x000fe400000001ff */
[----:B------:R-:W-:Y:S01]  /*00d0*/  IMAD.MOV.U32 R7, RZ, RZ, 0x3bbb989d ;  /* 0x3bbb989dff077424 */ /* 0x000fe200078e00ff */
[----:B------:R-:W-:Y:S03]  /*00e0*/  BSSY.RECONVERGENT B0, `(.L_x_356) ;  /* 0x0000014000007945 */ /* 0x000fe60003800200 */
[----:B--2---:R-:W-:-:S04]  /*00f0*/  FFMA.SAT R0, R4, -R7, 0.5 ;  /* 0x3f00000004007423 */ /* 0x004fc80000002807 */
[----:B------:R-:W-:-:S04]  /*0100*/  FFMA.RM R0, R0, R9, 12582913 ;  /* 0x4b40000100007423 */ /* 0x000fc80000004009 */
[C---:B------:R-:W-:Y:S01]  /*0110*/  FADD R7, R0.reuse, -12583039 ;  /* 0xcb40007f00077421 */ /* 0x040fe20000000000 */
[----:B------:R-:W-:-:S03]  /*0120*/  IMAD.SHL.U32 R0, R0, 0x800000, RZ ;  /* 0x0080000000007824 */ /* 0x000fc600078e00ff */
[----:B------:R-:W-:-:S04]  /*0130*/  FFMA R7, R4, -1.4426950216293334961, -R7 ;  /* 0xbfb8aa3b04077823 */ /* 0x000fc80000000807 */
[----:B------:R-:W-:-:S06]  /*0140*/  FFMA R7, R4, -1.925963033500011079e-08, R7 ;  /* 0xb2a5706004077823 */ /* 0x000fcc0000000007 */
[----:B------:R-:W0:Y:S02]  /*0150*/  MUFU.EX2 R7, R7 ;  /* 0x0000000700077308 */ /* 0x000e240000000800 */
[----:B0-----:R-:W-:-:S05]  /*0160*/  FFMA R0, R0, R7, 1 ;  /* 0x3f80000000007423 */ /* 0x001fca0000000007 */
[----:B------:R-:W-:-:S04]  /*0170*/  IADD3 R2, PT, PT, R0, 0x1800000, RZ ;  /* 0x0180000000027810 */ /* 0x000fc80007ffe0ff */
[----:B------:R-:W-:-:S04]  /*0180*/  LOP3.LUT R2, R2, 0x7f800000, RZ, 0xc0, !PT ;  /* 0x7f80000002027812 */ /* 0x000fc800078ec0ff */
[----:B------:R-:W-:-:S13]  /*0190*/  ISETP.GT.U32.AND P0, PT, R2, 0x1ffffff, PT ;  /* 0x01ffffff0200780c */ /* 0x000fda0003f04070 */
[----:B------:R-:W-:Y:S05]  /*01a0*/  @P0 BRA `(.L_x_357) ;  /* 0x00000000000c0947 */ /* 0x000fea0003800000 */
[----:B------:R-:W-:-:S07]  /*01b0*/  MOV R4, 0x1d0 ;  /* 0x000001d000047802 */ /* 0x000fce0000000f00 */
[----:B------:R-:W-:Y:S05]  /*01c0*/  CALL.REL.NOINC `($__internal_9_$__cuda_sm20_rcp_rn_f32_slowpath) ;  /* 0x00000000003c7944 */ /* 0x000fea0003c00000 */
[----:B------:R-:W-:Y:S05]  /*01d0*/  BRA `(.L_x_358) ;  /* 0x0000000000107947 */ /* 0x000fea0003800000 */
.L_x_357:
[----:B------:R-:W0:Y:S02]  /*01e0*/  MUFU.RCP R9, R0 ;  /* 0x0000000000097308 */ /* 0x000e240000001000 */
[----:B0-----:R-:W-:-:S04]  /*01f0*/  FFMA R2, R0, R9, -1 ;  /* 0xbf80000000027423 */ /* 0x001fc80000000009 */
[----:B------:R-:W-:-:S04]  /*0200*/  FADD.FTZ R2, -R2, -RZ ;  /* 0x800000ff02027221 */ /* 0x000fc80000010100 */
[----:B------:R-:W-:-:S07]  /*0210*/  FFMA R9, R9, R2, R9 ;  /* 0x0000000209097223 */ /* 0x000fce0000000009 */
.L_x_358:
[----:B------:R-:W-:Y:S05]  /*0220*/  BSYNC.RECONVERGENT B0 ;  /* 0x0000000000007941 */ /* 0x000fea0003800200 */
.L_x_356:
[----:B------:R-:W0:Y:S01]  /*0230*/  LDC.64 R4, c[0x0][0x380] ;  /* 0x0000e000ff047b82 */ /* 0x000e220000000a00 */
[----:B------:R-:W-:-:S07]  /*0240*/  FADD R0, -R9, 1 ;  /* 0x3f80000009007421 */ /* 0x000fce0000000100 */
[----:B------:R-:W1:Y:S01]  /*0250*/  LDC.64 R6, c[0x0][0x388] ;  /* 0x0000e200ff067b82 */ /* 0x000e620000000a00 */
[----:B0-----:R-:W-:-:S05]  /*0260*/  IMAD.WIDE R4, R3, 0x4, R4 ;  /* 0x0000000403047825 */ /* 0x001fca00078e0204 */
[----:B------:R-:W-:Y:S01]  /*0270*/  STG.E desc[UR4][R4.64], R9 ;  /* 0x0000000904007986 */ /* 0x000fe2000c101904 */
[----:B-1----:R-:W-:-:S04]  /*0280*/  IMAD.WIDE R2, R3, 0x4, R6 ;  /* 0x0000000403027825 */ /* 0x002fc800078e0206 */
[----:B------:R-:W-:-:S05]  /*0290*/  FMUL R7, R0, R9 ;  /* 0x0000000900077220 */ /* 0x000fca0000400000 */
[----:B------:R-:W-:Y:S01]  /*02a0*/  STG.E desc[UR4][R2.64], R7 ;  /* 0x0000000702007986 */ /* 0x000fe2000c101904 */
[----:B------:R-:W-:Y:S05]  /*02b0*/  EXIT ;  /* 0x000000000000794d */ /* 0x000fea0003800000 */
        .weak           $__internal_9_$__cuda_sm20_rcp_rn_f32_slowpath
        .type           $__internal_9_$__cuda_sm20_rcp_rn_f32_slowpath,@function
        .size           $__internal_9_$__cuda_sm20_rcp_rn_f32_slowpath,(.L_x_824 - $__internal_9_$__cuda_sm20_rcp_rn_f32_slowpath)
$__internal_9_$__cuda_sm20_rcp_rn_f32_slowpath:
[----:B------:R-:W-:Y:S01]  /*02c0*/  IMAD.SHL.U32 R2, R0, 0x2, RZ ;  /* 0x0000000200027824 */ /* 0x000fe200078e00ff */
[----:B------:R-:W-:Y:S04]  /*02d0*/  BSSY.RECONVERGENT B1, `(.L_x_359) ;  /* 0x0000030000017945 */ /* 0x000fe80003800200 */
[----:B------:R-:W-:-:S04]  /*02e0*/  SHF.R.U32.HI R2, RZ, 0x18, R2 ;  /* 0x00000018ff027819 */ /* 0x000fc80000011602 */
[----:B------:R-:W-:-:S13]  /*02f0*/  ISETP.NE.U32.AND P0, PT, R2, RZ, PT ;  /* 0x000000ff0200720c */ /* 0x000fda0003f05070 */
[----:B------:R-:W-:Y:S05]  /*0300*/  @P0 BRA `(.L_x_360) ;  /* 0x0000000000280947 */ /* 0x000fea0003800000 */
[----:B------:R-:W-:-:S04]  /*0310*/  SHF.L.U32 R2, R0, 0x1, RZ ;  /* 0x0000000100027819 */ /* 0x000fc800000006ff */
[----:B------:R-:W-:-:S13]  /*0320*/  ISETP.NE.AND P0, PT, R2, RZ, PT ;  /* 0x000000ff0200720c */ /* 0x000fda0003f05270 */
[----:B------:R-:W-:Y:S01]  /*0330*/  @P0 FFMA R6, R0, 1.84467440737095516160e+19, RZ ;  /* 0x5f80000000060823 */ /* 0x000fe200000000ff */
[----:B------:R-:W-:Y:S08]  /*0340*/  @!P0 MUFU.RCP R5, R0 ;  /* 0x0000000000058308 */ /* 0x000ff00000001000 */
[----:B------:R-:W0:Y:S02]  /*0350*/  @P0 MUFU.RCP R7, R6 ;  /* 0x0000000600070308 */ /* 0x000e240000001000 */
[----:B0-----:R-:W-:-:S04]  /*0360*/  @P0 FFMA R2, R6, R7, -1 ;  /* 0xbf80000006020423 */ /* 0x001fc80000000007 */
[----:B------:R-:W-:-:S04]  /*0370*/  @P0 FADD.FTZ R2, -R2, -RZ ;  /* 0x800000ff02020221 */ /* 0x000fc80000010100 */
[----:B------:R-:W-:-:S04]  /*0380*/  @P0 FFMA R2, R7, R2, R7 ;  /* 0x0000000207020223 */ /* 0x000fc80000000007 */
[----:B------:R-:W-:Y:S01]  /*0390*/  @P0 FFMA R5, R2, 1.84467440737095516160e+19, RZ ;  /* 0x5f80000002050823 */ /* 0x000fe200000000ff */
[----:B------:R-:W-:Y:S06]  /*03a0*/  BRA `(.L_x_361) ;  /* 0x0000000000887947 */ /* 0x000fec0003800000 */
.L_x_360:
[----:B------:R-:W-:-:S05]  /*03b0*/  VIADD R5, R2, 0xffffff03 ;  /* 0xffffff0302057836 */ /* 0x000fca0000000000 */
[----:B------:R-:W-:-:S13]  /*03c0*/  ISETP.GT.U32.AND P0, PT, R5, 0x1, PT ;  /* 0x000000010500780c */ /* 0x000fda0003f04070 */
[----:B------:R-:W-:Y:S05]  /*03d0*/  @P0 BRA `(.L_x_362) ;  /* 0x0000000000780947 */ /* 0x000fea0003800000 */
[----:B------:R-:W-:Y:S02]  /*03e0*/  LOP3.LUT R6, R0, 0x7fffff, RZ, 0xc0, !PT ;  /* 0x007fffff00067812 */ /* 0x000fe400078ec0ff */
[----:B------:R-:W-:Y:S02]  /*03f0*/  MOV R10, 0x3 ;  /* 0x00000003000a7802 */ /* 0x000fe40000000f00 */
[----:B------:R-:W-:Y:S02]  /*0400*/  LOP3.LUT R6, R6, 0x3f800000, RZ, 0xfc, !PT ;  /* 0x3f80000006067812 */ /* 0x000fe400078efcff */
[----:B------:R-:W-:Y:S02]  /*0410*/  SHF.L.U32 R11, R10, R5, RZ ;  /* 0x000000050a0b7219 */ /* 0x000fe400000006ff */
[----:B------:R-:W0:Y:S02]  /*0420*/  MUFU.RCP R7, R6 ;  /* 0x0000000600077308 */ /* 0x000e240000001000 */
[----:B0-----:R-:W-:-:S04]  /*0430*/  FFMA R8, R6, R7, -1 ;  /* 0xbf80000006087423 */ /* 0x001fc80000000007 */
[----:B------:R-:W-:-:S04]  /*0440*/  FADD.FTZ R8, -R8, -RZ ;  /* 0x800000ff08087221 */ /* 0x000fc80000010100 */
[CCC-:B------:R-:W-:Y:S01]  /*0450*/  FFMA.RM R9, R7.reuse, R8.reuse, R7.reuse ;  /* 0x0000000807097223 */ /* 0x1c0fe20000004007 */
[----:B------:R-:W-:-:S04]  /*0460*/  FFMA.RP R8, R7, R8, R7 ;  /* 0x0000000807087223 */ /* 0x000fc80000008007 */
[C---:B------:R-:W-:Y:S02]  /*0470*/  LOP3.LUT R7, R9.reuse, 0x7fffff, RZ, 0xc0, !PT ;  /* 0x007fffff09077812 */ /* 0x040fe400078ec0ff */
[----:B------:R-:W-:Y:S02]  /*0480*/  FSETP.NEU.FTZ.AND P0, PT, R9, R8, PT ;  /* 0x000000080900720b */ /* 0x000fe40003f1d000 */
[----:B------:R-:W-:Y:S02]  /*0490*/  LOP3.LUT R8, R7, 0x800000, RZ, 0xfc, !PT ;  /* 0x0080000007087812 */ /* 0x000fe400078efcff */
[----:B------:R-:W-:Y:S02]  /*04a0*/  SEL R7, RZ, 0xffffffff, !P0 ;  /* 0xffffffffff077807 */ /* 0x000fe40004000000 */
[----:B------:R-:W-:-:S03]  /*04b0*/  LOP3.LUT R6, R11, R8, RZ, 0xc0, !PT ;  /* 0x000000080b067212 */ /* 0x000fc600078ec0ff */
[----:B------:R-:W-:Y:S01]  /*04c0*/  IMAD.MOV R7, RZ, RZ, -R7 ;  /* 0x000000ffff077224 */ /* 0x000fe200078e0a07 */
[----:B------:R-:W-:-:S04]  /*04d0*/  SHF.R.U32.HI R6, RZ, R5, R6 ;  /* 0x00000005ff067219 */ /* 0x000fc80000011606 */
[----:B------:R-:W-:Y:S02]  /*04e0*/  LOP3.LUT P1, RZ, R7, R5, R8, 0xf8, !PT ;  /* 0x0000000507ff7212 */ /* 0x000fe4000782f808 */
[C---:B------:R-:W-:Y:S02]  /*04f0*/  LOP3.LUT P0, RZ, R6.reuse, 0x1, RZ, 0xc0, !PT ;  /* 0x0000000106ff7812 */ /* 0x040fe4000780c0ff */
[----:B------:R-:W-:-:S04]  /*0500*/  LOP3.LUT P2, RZ, R6, 0x2, RZ, 0xc0, !PT ;  /* 0x0000000206ff7812 */ /* 0x000fc8000784c0ff */
[----:B------:R-:W-:Y:S02]  /*0510*/  PLOP3.LUT P0, PT, P0, P1, P2, 0xe0, 0x0 ;  /* 0x000000000000781c */ /* 0x000fe40000703c20 */
[----:B------:R-:W-:Y:S02]  /*0520*/  LOP3.LUT P1, RZ, R0, 0x7fffff, RZ, 0xc0, !PT ;  /* 0x007fffff00ff7812 */ /* 0x000fe4000782c0ff */
[----:B------:R-:W-:-:S04]  /*0530*/  SEL R5, RZ, 0x1, !P0 ;  /* 0x00000001ff057807 */ /* 0x000fc80004000000 */
[----:B------:R-:W-:-:S04]  /*0540*/  IADD3 R5, PT, PT, -R5, RZ, RZ ;  /* 0x000000ff05057210 */ /* 0x000fc80007ffe1ff */
[----:B------:R-:W-:Y:S01]  /*0550*/  ISETP.GE.AND P0, PT, R5, RZ, PT ;  /* 0x000000ff0500720c */ /* 0x000fe20003f06270 */
[----:B------:R-:W-:-:S05]  /*0560*/  VIADD R5, R2, 0xffffff04 ;  /* 0xffffff0402057836 */ /* 0x000fca0000000000 */
[----:B------:R-:W-:-:S07]  /*0570*/  SHF.R.U32.HI R5, RZ, R5, R8 ;  /* 0x00000005ff057219 */ /* 0x000fce0000011608 */
[----:B------:R-:W-:-:S05]  /*0580*/  @!P0 IADD3 R5, PT, PT, R5, 0x1, RZ ;  /* 0x0000000105058810 */ /* 0x000fca0007ffe0ff */
[----:B------:R-:W-:-:S05]  /*0590*/  @!P1 IMAD.SHL.U32 R5, R5, 0x2, RZ ;  /* 0x0000000205059824 */ /* 0x000fca00078e00ff */
[----:B------:R-:W-:Y:S01]  /*05a0*/  LOP3.LUT R5, R5, 0x80000000, R0, 0xf8, !PT ;  /* 0x8000000005057812 */ /* 0x000fe200078ef800 */
[----:B------:R-:W-:Y:S06]  /*05b0*/  BRA `(.L_x_361) ;  /* 0x0000000000047947 */ /* 0x000fec0003800000 */
.L_x_362:
[----:B------:R0:W1:Y:S02]  /*05c0*/  MUFU.RCP R5, R0 ;  /* 0x0000000000057308 */ /* 0x0000640000001000 */
.L_x_361:
[----:B------:R-:W-:Y:S05]  /*05d0*/  BSYNC.RECONVERGENT B1 ;  /* 0x0000000000017941 */ /* 0x000fea0003800200 */
.L_x_359:
[----:B-1----:R-:W-:Y:S01]  /*05e0*/  MOV R9, R5 ;  /* 0x0000000500097202 */ /* 0x002fe20000000f00 */
[----:B------:R-:W-:-:S04]  /*05f0*/  IMAD.MOV.U32 R5, RZ, RZ, 0x0 ;  /* 0x00000000ff057424 */ /* 0x000fc800078e00ff */
[----:B0-----:R-:W-:Y:S05]  /*0600*/  RET.REL.NODEC R4 `(sigmoid_forward_kernel_f32) ;  /* 0xfffffff8047c7950 */ /* 0x001fea0003c3ffff */
.L_x_363:
        /* <DEDUP_REMOVED lines=15> */
.L_x_824:


//--------------------- .text.gelu_forward_kernel --------------------------
	.section	.text.gelu_forward_kernel,"ax",@progbits
	.align	128
        .global         gelu_forward_kernel
        .type           gelu_forward_kernel,@function
        .size           gelu_forward_kernel,(.L_x_825 - gelu_forward_kernel)
        .other          gelu_forward_kernel,@"STO_CUDA_ENTRY STV_DEFAULT"
gelu_forward_kernel:
.text.gelu_forward_kernel:
        /* <DEDUP_REMOVED lines=24> */
[----:B------:R-:W-:Y:S05]  /*0180*/  CALL.REL.NOINC `($__internal_10_$__cuda_sm3x_div_rn_noftz_f32_slowpath) ;  /* 0x00000004005c7944 */ /* 0x000fea0003c00000 */
.L_x_365:
[----:B------:R-:W-:Y:S05]  /*0190*/  BSYNC.RECONVERGENT B0 ;  /* 0x0000000000007941 */ /* 0x000fea0003800200 */
.L_x_364:
        /* <DEDUP_REMOVED lines=78> */
[----:B------:R-:W-:Y:S05]  /*0680*/  CALL.REL.NOINC `($__internal_10_$__cuda_sm3x_div_rn_noftz_f32_slowpath) ;  /* 0x00000000001c7944 */ /* 0x000fea0003c00000 */
[----:B------:R-:W-:-:S07]  /*0690*/  MOV R8, R2 ;  /* 0x0000000200087202 */ /* 0x000fce0000000f00 */
.L_x_367:
[----:B------:R-:W-:Y:S05]  /*06a0*/  BSYNC.RECONVERGENT B0 ;  /* 0x0000000000007941 */ /* 0x000fea0003800200 */
.L_x_366:
[----:B------:R-:W0:Y:S01]  /*06b0*/  LDC.64 R2, c[0x0][0x388] ;  /* 0x0000e200ff027b82 */ /* 0x000e220000000a00 */
[----:B------:R-:W-:Y:S01]  /*06c0*/  FADD R7, R5, R8 ;  /* 0x0000000805077221 */ /* 0x000fe20000000000 */
[----:B0-----:R-:W-:-:S05]  /*06d0*/  IMAD.WIDE R4, R4, 0x4, R2 ;  /* 0x0000000404047825 */ /* 0x001fca00078e0202 */
[----:B------:R-:W-:Y:S01]  /*06e0*/  STG.E desc[UR4][R4.64], R7 ;  /* 0x0000000704007986 */ /* 0x000fe2000c101904 */
[----:B------:R-:W-:Y:S05]  /*06f0*/  EXIT ;  /* 0x000000000000794d */ /* 0x000fea0003800000 */
        .weak           $__internal_10_$__cuda_sm3x_div_rn_noftz_f32_slowpath
        .type           $__internal_10_$__cuda_sm3x_div_rn_noftz_f32_slowpath,@function
        .size           $__internal_10_$__cuda_sm3x_div_rn_noftz_f32_slowpath,(.L_x_825 - $__internal_10_$__cuda_sm3x_div_rn_noftz_f32_slowpath)
$__internal_10_$__cuda_sm3x_div_rn_noftz_f32_slowpath:
        /* <DEDUP_REMOVED lines=35> */
.L_x_369:
        /* <DEDUP_REMOVED lines=51> */
.L_x_376:
[----:B------:R-:W-:-:S04]  /*0c60*/  LOP3.LUT R2, R2, 0x80000000, RZ, 0xc0, !PT ;  /* 0x8000000002027812 */ /* 0x000fc800078ec0ff */
[----:B------:R-:W-:Y:S01]  /*0c70*/  LOP3.LUT R2, R2, 0x7f800000, RZ, 0xfc, !PT ;  /* 0x7f80000002027812 */ /* 0x000fe200078efcff */
[----:B------:R-:W-:Y:S06]  /*0c80*/  BRA `(.L_x_377) ;  /* 0x0000000000047947 */ /* 0x000fec0003800000 */
.L_x_375:
[----:B------:R-:W-:-:S07]  /*0c90*/  LEA R2, R8, R2, 0x17 ;  /* 0x0000000208027211 */ /* 0x000fce00078eb8ff */
.L_x_377:
[----:B------:R-:W-:Y:S05]  /*0ca0*/  BSYNC.RECONVERGENT B2 ;  /* 0x0000000000027941 */ /* 0x000fea0003800200 */
.L_x_374:
[----:B------:R-:W-:Y:S05]  /*0cb0*/  BRA `(.L_x_378) ;  /* 0x0000000000207947 */ /* 0x000fea0003800000 */
.L_x_373:
[----:B------:R-:W-:-:S04]  /*0cc0*/  LOP3.LUT R2, R3, 0x80000000, R2, 0x48, !PT ;  /* 0x8000000003027812 */ /* 0x000fc800078e4802 */
[----:B------:R-:W-:Y:S01]  /*0cd0*/  LOP3.LUT R2, R2, 0x7f800000, RZ, 0xfc, !PT ;  /* 0x7f80000002027812 */ /* 0x000fe200078efcff */
[----:B------:R-:W-:Y:S06]  /*0ce0*/  BRA `(.L_x_378) ;  /* 0x0000000000147947 */ /* 0x000fec0003800000 */
.L_x_372:
[----:B------:R-:W-:Y:S01]  /*0cf0*/  LOP3.LUT R2, R3, 0x80000000, R2, 0x48, !PT ;  /* 0x8000000003027812 */ /* 0x000fe200078e4802 */
[----:B------:R-:W-:Y:S06]  /*0d00*/  BRA `(.L_x_378) ;  /* 0x00000000000c7947 */ /* 0x000fec0003800000 */
.L_x_371:
[----:B------:R-:W0:Y:S01]  /*0d10*/  MUFU.RSQ R2, -QNAN ;  /* 0xffc0000000027908 */ /* 0x000e220000001400 */
[----:B------:R-:W-:Y:S05]  /*0d20*/  BRA `(.L_x_378) ;  /* 0x0000000000047947 */ /* 0x000fea0003800000 */
.L_x_370:
[----:B------:R-:W-:-:S07]  /*0d30*/  FADD.FTZ R2, R0, R3 ;  /* 0x0000000300027221 */ /* 0x000fce0000010000 */
.L_x_378:
[----:B------:R-:W-:Y:S05]  /*0d40*/  BSYNC.RECONVERGENT B1 ;  /* 0x0000000000017941 */ /* 0x000fea0003800200 */
.L_x_368:
[----:B------:R-:W-:-:S04]  /*0d50*/  HFMA2 R7, -RZ, RZ, 0, 0 ;  /* 0x00000000ff077431 */ /* 0x000fc800000001ff */
[----:B0-----:R-:W-:Y:S05]  /*0d60*/  RET.REL.NODEC R6 `(gelu_forward_kernel) ;  /* 0xfffffff006a47950 */ /* 0x001fea0003c3ffff */
.L_x_379:
        /* <DEDUP_REMOVED lines=9> */
.L_x_825:


//--------------------- .text.sigmoid_forward_kernel --------------------------
	.section	.text.sigmoid_forward_kernel,"ax",@progbits
	.align	128
        .global         sigmoid_forward_kernel
        .type           sigmoid_forward_kernel,@function
        .size           sigmoid_forward_kernel,(.L_x_826 - sigmoid_forward_kernel)
        .other          sigmoid_forward_kernel,@"STO_CUDA_ENTRY STV_DEFAULT"
sigmoid_forward_kernel:
.text.sigmoid_forward_kernel:
        /* <DEDUP_REMOVED lines=28> */
[----:B------:R-:W-:Y:S05]  /*01c0*/  CALL.REL.NOINC `($__internal_11_$__cuda_sm20_rcp_rn_f32_slowpath) ;  /* 0x00000000003c7944 */ /* 0x000fea0003c00000 */
[----:B------:R-:W-:Y:S05]  /*01d0*/  BRA `(.L_x_382) ;  /* 0x0000000000107947 */ /* 0x000fea0003800000 */
.L_x_381:
[----:B------:R-:W0:Y:S02]  /*01e0*/  MUFU.RCP R9, R0 ;  /* 0x0000000000097308 */ /* 0x000e240000001000 */
[----:B0-----:R-:W-:-:S04]  /*01f0*/  FFMA R2, R0, R9, -1 ;  /* 0xbf80000000027423 */ /* 0x001fc80000000009 */
[----:B------:R-:W-:-:S04]  /*0200*/  FADD.FTZ R2, -R2, -RZ ;  /* 0x800000ff02027221 */ /* 0x000fc80000010100 */
[----:B------:R-:W-:-:S07]  /*0210*/  FFMA R9, R9, R2, R9 ;  /* 0x0000000209097223 */ /* 0x000fce0000000009 */
.L_x_382:
[----:B------:R-:W-:Y:S05]  /*0220*/  BSYNC.RECONVERGENT B0 ;  /* 0x0000000000007941 */ /* 0x000fea0003800200 */
.L_x_380:
        /* <DEDUP_REMOVED lines=9> */
        .weak           $__internal_11_$__cuda_sm20_rcp_rn_f32_slowpath
        .type           $__internal_11_$__cuda_sm20_rcp_rn_f32_slowpath,@function
        .size           $__internal_11_$__cuda_sm20_rcp_rn_f32_slowpath,(.L_x_826 - $__internal_11_$__cuda_sm20_rcp_rn_f32_slowpath)
$__internal_11_$__cuda_sm20_rcp_rn_f32_slowpath:
        /* <DEDUP_REMOVED lines=15> */
.L_x_384:
        /* <DEDUP_REMOVED lines=33> */
.L_x_386:
[----:B------:R0:W1:Y:S02]  /*05c0*/  MUFU.RCP R5, R0 ;  /* 0x0000000000057308 */ /* 0x0000640000001000 */
.L_x_385:
[----:B------:R-:W-:Y:S05]  /*05d0*/  BSYNC.RECONVERGENT B1 ;  /* 0x0000000000017941 */ /* 0x000fea0003800200 */
.L_x_383:
[----:B-1----:R-:W-:Y:S01]  /*05e0*/  MOV R9, R5 ;  /* 0x0000000500097202 */ /* 0x002fe20000000f00 */
[----:B------:R-:W-:-:S04]  /*05f0*/  IMAD.MOV.U32 R5, RZ, RZ, 0x0 ;  /* 0x00000000ff057424 */ /* 0x000fc800078e00ff */
[----:B0-----:R-:W-:Y:S05]  /*0600*/  RET.REL.NODEC R4 `(sigmoid_forward_kernel) ;  /* 0xfffffff8047c7950 */ /* 0x001fea0003c3ffff */
.L_x_387:
        /* <DEDUP_REMOVED lines=15> */
.L_x_826:


//--------------------- .text._Z18transpose_kernel_tI13__nv_bfloat16EvPT_PKS1_ii --------------------------
	.section	.text._Z18transpose_kernel_tI13__nv_bfloat16EvPT_PKS1_ii,"ax",@progbits
	.align	128
        .global         _Z18transpose_kernel_tI13__nv_bfloat16EvPT_PKS1_ii
        .type           _Z18transpose_kernel_tI13__nv_bfloat16EvPT_PKS1_ii,@function
        .size           _Z18transpose_kernel_tI13__nv_bfloat16EvPT_PKS1_ii,(.L_x_884 - _Z18transpose_kernel_tI13__nv_bfloat16EvPT_PKS1_ii)
        .other          _Z18transpose_kernel_tI13__nv_bfloat16EvPT_PKS1_ii,@"STO_CUDA_ENTRY STV_DEFAULT"
_Z18transpose_kernel_tI13__nv_bfloat16EvPT_PKS1_ii:
.text._Z18transpose_kernel_tI13__nv_bfloat16EvPT_PKS1_ii:
        /* <DEDUP_REMOVED lines=9> */
[----:B------:R-:W0:Y:S01]  /*0090*/  LDC.64 R4, c[0x0][0x388] ;  /* 0x0000e200ff047b82 */ /* 0x000e220000000a00 */
[----:B------:R-:W1:Y:S01]  /*00a0*/  LDCU.64 UR4, c[0x0][0x358] ;  /* 0x00006b00ff0477ac */ /* 0x000e620008000a00 */
[----:B0-----:R-:W-:-:S05]  /*00b0*/  IMAD.WIDE R4, R0, 0x2, R4 ;  /* 0x0000000200047825 */ /* 0x001fca00078e0204 */
[----:B-1----:R0:W2:Y:S01]  /*00c0*/  LDG.E.U16 R9, desc[UR4][R4.64] ;  /* 0x0000000404097981 */ /* 0x0020a2000c1e1500 */
[----:B------:R-:W-:-:S04]  /*00d0*/  IABS R11, R3 ;  /* 0x00000003000b7213 */ /* 0x000fc80000000000 */
[----:B------:R-:W1:Y:S01]  /*00e0*/  I2F.RP R8, R11 ;  /* 0x0000000b00087306 */ /* 0x000e620000209400 */
[----:B0-----:R-:W-:-:S07]  /*00f0*/  IABS R4, R0 ;  /* 0x0000000000047213 */ /* 0x001fce0000000000 */
[----:B-1----:R-:W0:Y:S02]  /*0100*/  MUFU.RCP R8, R8 ;  /* 0x0000000800087308 */ /* 0x002e240000001000 */
[----:B0-----:R-:W-:-:S06]  /*0110*/  IADD3 R6, PT, PT, R8, 0xffffffe, RZ ;  /* 0x0ffffffe08067810 */ /* 0x001fcc0007ffe0ff */
[----:B------:R0:W1:Y:S02]  /*0120*/  F2I.FTZ.U32.TRUNC.NTZ R7, R6 ;  /* 0x0000000600077305 */ /* 0x000064000021f000 */
[----:B0-----:R-:W-:Y:S01]  /*0130*/  IMAD.MOV.U32 R6, RZ, RZ, RZ ;  /* 0x000000ffff067224 */ /* 0x001fe200078e00ff */
[----:B-1----:R-:W-:-:S05]  /*0140*/  IADD3 R10, PT, PT, RZ, -R7, RZ ;  /* 0x80000007ff0a7210 */ /* 0x002fca0007ffe0ff */
[----:B------:R-:W-:-:S04]  /*0150*/  IMAD R13, R10, R11, RZ ;  /* 0x0000000b0a0d7224 */ /* 0x000fc800078e02ff */
[----:B------:R-:W-:-:S06]  /*0160*/  IMAD.HI.U32 R7, R7, R13, R6 ;  /* 0x0000000d07077227 */ /* 0x000fcc00078e0006 */
[----:B------:R-:W-:-:S05]  /*0170*/  IMAD.HI.U32 R7, R7, R4, RZ ;  /* 0x0000000407077227 */ /* 0x000fca00078e00ff */
[----:B------:R-:W-:-:S05]  /*0180*/  IADD3 R5, PT, PT, -R7, RZ, RZ ;  /* 0x000000ff07057210 */ /* 0x000fca0007ffe1ff */
[----:B------:R-:W-:-:S05]  /*0190*/  IMAD R4, R11, R5, R4 ;  /* 0x000000050b047224 */ /* 0x000fca00078e0204 */
[----:B------:R-:W-:-:S13]  /*01a0*/  ISETP.GT.U32.AND P2, PT, R11, R4, PT ;  /* 0x000000040b00720c */ /* 0x000fda0003f44070 */
[----:B------:R-:W-:Y:S01]  /*01b0*/  @!P2 IMAD.IADD R4, R4, 0x1, -R11 ;  /* 0x000000010404a824 */ /* 0x000fe200078e0a0b */
[----:B------:R-:W-:Y:S02]  /*01c0*/  @!P2 IADD3 R7, PT, PT, R7, 0x1, RZ ;  /* 0x000000010707a810 */ /* 0x000fe40007ffe0ff */
[----:B------:R-:W-:Y:S02]  /*01d0*/  ISETP.NE.AND P2, PT, R3, RZ, PT ;  /* 0x000000ff0300720c */ /* 0x000fe40003f45270 */
[----:B------:R-:W-:Y:S02]  /*01e0*/  ISETP.GE.U32.AND P0, PT, R4, R11, PT ;  /* 0x0000000b0400720c */ /* 0x000fe40003f06070 */
[----:B------:R-:W-:-:S04]  /*01f0*/  LOP3.LUT R4, R0, R3, RZ, 0x3c, !PT ;  /* 0x0000000300047212 */ /* 0x000fc800078e3cff */
[----:B------:R-:W-:Y:S02]  /*0200*/  ISETP.GE.AND P1, PT, R4, RZ, PT ;  /* 0x000000ff0400720c */ /* 0x000fe40003f26270 */
[----:B------:R-:W0:Y:S05]  /*0210*/  LDC.64 R4, c[0x0][0x380] ;  /* 0x0000e000ff047b82 */ /* 0x000e2a0000000a00 */
[----:B------:R-:W-:-:S06]  /*0220*/  @P0 VIADD R7, R7, 0x1 ;  /* 0x0000000107070836 */ /* 0x000fcc0000000000 */
[----:B------:R-:W-:Y:S02]  /*0230*/  @!P1 IADD3 R7, PT, PT, -R7, RZ, RZ ;  /* 0x000000ff07079210 */ /* 0x000fe40007ffe1ff */
[----:B------:R-:W-:-:S05]  /*0240*/  @!P2 LOP3.LUT R7, RZ, R3, RZ, 0x33, !PT ;  /* 0x00000003ff07a212 */ /* 0x000fca00078e33ff */
[----:B------:R-:W-:-:S04]  /*0250*/  IMAD.MOV R6, RZ, RZ, -R7 ;  /* 0x000000ffff067224 */ /* 0x000fc800078e0a07 */
[----:B------:R-:W-:-:S04]  /*0260*/  IMAD R0, R3, R6, R0 ;  /* 0x0000000603007224 */ /* 0x000fc800078e0200 */
[----:B------:R-:W-:-:S04]  /*0270*/  IMAD R3, R0, R2, R7 ;  /* 0x0000000200037224 */ /* 0x000fc800078e0207 */
[----:B0-----:R-:W-:-:S05]  /*0280*/  IMAD.WIDE R2, R3, 0x2, R4 ;  /* 0x0000000203027825 */ /* 0x001fca00078e0204 */
[----:B--2---:R-:W-:Y:S01]  /*0290*/  STG.E.U16 desc[UR4][R2.64], R9 ;  /* 0x0000000902007986 */ /* 0x004fe2000c101504 */
[----:B------:R-:W-:Y:S05]  /*02a0*/  EXIT ;  /* 0x000000000000794d */ /* 0x000fea0003800000 */
.L_x_388:
        /* <DEDUP_REMOVED lines=13> */
.L_x_884:


//--------------------- .text._Z18transpose_kernel_tI6__halfEvPT_PKS1_ii --------------------------
	.section	.text._Z18transpose_kernel_tI6__halfEvPT_PKS1_ii,"ax",@progbits
	.align	128
        .global         _Z18transpose_kernel_tI6__halfEvPT_PKS1_ii
        .type           _Z18transpose_kernel_tI6__halfEvPT_PKS1_ii,@function
        .size           _Z18transpose_kernel_tI6__halfEvPT_PKS1_ii,(.L_x_885 - _Z18transpose_kernel_tI6__halfEvPT_PKS1_ii)
        .other          _Z18transpose_kernel_tI6__halfEvPT_PKS1_ii,@"STO_CUDA_ENTRY STV_DEFAULT"
_Z18transpose_kernel_tI6__halfEvPT_PKS1_ii:
.text._Z18transpose_kernel_tI6__halfEvPT_PKS1_ii:
        /* <DEDUP_REMOVED lines=43> */
.L_x_389:
        /* <DEDUP_REMOVED lines=13> */
.L_x_885:


//--------------------- .text._Z18transpose_kernel_tIfEvPT_PKS0_ii --------------------------
	.section	.text._Z18transpose_kernel_tIfEvPT_PKS0_ii,"ax",@progbits
	.align	128
        .global         _Z18transpose_kernel_tIfEvPT_PKS0_ii
        .type           _Z18transpose_kernel_tIfEvPT_PKS0_ii,@function
        .size           _Z18transpose_kernel_tIfEvPT_PKS0_ii,(.L_x_886 - _Z18transpose_kernel_tIfEvPT_PKS0_ii)
        .other          _Z18transpose_kernel_tIfEvPT_PKS0_ii,@"STO_CUDA_ENTRY STV_DEFAULT"
_Z18transpose_kernel_tIfEvPT_PKS0_ii:
.text._Z18transpose_kernel_tIfEvPT_PKS0_ii:
        /* <DEDUP_REMOVED lines=12> */
[----:B-1----:R0:W2:Y:S01]  /*00c0*/  LDG.E R9, desc[UR4][R4.64] ;  /* 0x0000000404097981 */ /* 0x0020a2000c1e1900 */
        /* <DEDUP_REMOVED lines=28> */
[----:B--2---:R-:W-:Y:S01]  /*0290*/  STG.E desc[UR4][R2.64], R9 ;  /* 0x0000000902007986 */ /* 0x004fe2000c101904 */
[----:B------:R-:W-:Y:S05]  /*02a0*/  EXIT ;  /* 0x000000000000794d */ /* 0x000fea0003800000 */
.L_x_390:
        /* <DEDUP_REMOVED lines=13> */
.L_x_886:


//--------------------- .text.mul_row_vector_kernel --------------------------
	.section	.text.mul_row_vector_kernel,"ax",@progbits
	.align	128
        .global         mul_row_vector_kernel
        .type           mul_row_vector_kernel,@function
        .size           mul_row_vector_kernel,(.L_x_887 - mul_row_vector_kernel)
        .other          mul_row_vector_kernel,@"STO_CUDA_ENTRY STV_DEFAULT"
mul_row_vector_kernel:
.text.mul_row_vector_kernel:
        /* <DEDUP_REMOVED lines=29> */
[----:B------:R-:W-:Y:S01]  /*01d0*/  ISETP.GT.U32.AND P1, PT, R11, R0, PT ;  /* 0x000000000b00720c */ /* 0x000fe20003f24070 */
[----:B--2---:R-:W-:-:S12]  /*01e0*/  IMAD.WIDE R4, R9, 0x4, R4 ;  /* 0x0000000409047825 */ /* 0x004fd800078e0204 */
[----:B------:R-:W-:-:S05]  /*01f0*/  @!P1 IADD3 R0, PT, PT, R0, -R11, RZ ;  /* 0x8000000b00009210 */ /* 0x000fca0007ffe0ff */
[----:B------:R-:W-:Y:S01]  /*0200*/  @!P2 IMAD.MOV R0, RZ, RZ, -R0 ;  /* 0x000000ffff00a224 */ /* 0x000fe200078e0a00 */
[----:B------:R-:W-:-:S05]  /*0210*/  @!P0 LOP3.LUT R0, RZ, R3, RZ, 0x33, !PT ;  /* 0x00000003ff008212 */ /* 0x000fca00078e33ff */
[----:B-1----:R-:W-:Y:S02]  /*0220*/  IMAD.WIDE R2, R0, 0x4, R6 ;  /* 0x0000000400027825 */ /* 0x002fe400078e0206 */
[----:B0-----:R-:W2:Y:S04]  /*0230*/  LDG.E R7, desc[UR4][R4.64] ;  /* 0x0000000404077981 */ /* 0x001ea8000c1e1900 */
[----:B------:R-:W2:Y:S02]  /*0240*/  LDG.E R2, desc[UR4][R2.64] ;  /* 0x0000000402027981 */ /* 0x000ea4000c1e1900 */
[----:B--2---:R-:W-:-:S05]  /*0250*/  FMUL R7, R2, R7 ;  /* 0x0000000702077220 */ /* 0x004fca0000400000 */
[----:B------:R-:W-:Y:S01]  /*0260*/  STG.E desc[UR4][R4.64], R7 ;  /* 0x0000000704007986 */ /* 0x000fe2000c101904 */
[----:B------:R-:W-:Y:S05]  /*0270*/  EXIT ;  /* 0x000000000000794d */ /* 0x000fea0003800000 */
.L_x_391:
        /* <DEDUP_REMOVED lines=16> */
.L_x_887:


//--------------------- .text._Z17sum_cols_kernel_tI13__nv_bfloat16EvPT_PKS1_ii --------------------------
	.section	.text._Z17sum_cols_kernel_tI13__nv_bfloat16EvPT_PKS1_ii,"ax",@progbits
	.align	128
        .global         _Z17sum_cols_kernel_tI13__nv_bfloat16EvPT_PKS1_ii
        .type           _Z17sum_cols_kernel_tI13__nv_bfloat16EvPT_PKS1_ii,@function
        .size           _Z17sum_cols_kernel_tI13__nv_bfloat16EvPT_PKS1_ii,(.L_x_888 - _Z17sum_cols_kernel_tI13__nv_bfloat16EvPT_PKS1_ii)
        .other          _Z17sum_cols_kernel_tI13__nv_bfloat16EvPT_PKS1_ii,@"STO_CUDA_ENTRY STV_DEFAULT"
_Z17sum_cols_kernel_tI13__nv_bfloat16EvPT_PKS1_ii:
.text._Z17sum_cols_kernel_tI13__nv_bfloat16EvPT_PKS1_ii:
[----:B------:R-:W-:Y:S01]  /*0000*/  LDC R1, c[0x0][0x37c] ;  /* 0x0000df00ff017b82 */ /* 0x000fe20000000800 */
[----:B------:R-:W0:Y:S07]  /*0010*/  S2R R0, SR_CTAID.X ;  /* 0x0000000000007919 */ /* 0x000e2e0000002500 */
[----:B------:R-:W0:Y:S02]  /*0020*/  LDC R3, c[0x0][0x394] ;  /* 0x0000e500ff037b82 */ /* 0x000e240000000800 */
[----:B0-----:R-:W-:-:S13]  /*0030*/  ISETP.GE.AND P0, PT, R0, R3, PT ;  /* 0x000000030000720c */ /* 0x001fda0003f06270 */
[----:B------:R-:W-:Y:S05]  /*0040*/  @P0 EXIT ;  /* 0x000000000000094d */ /* 0x000fea0003800000 */
[----:B------:R-:W0:Y:S01]  /*0050*/  LDC R2, c[0x0][0x390] ;  /* 0x0000e400ff027b82 */ /* 0x000e220000000800 */
[----:B------:R-:W1:Y:S01]  /*0060*/  LDCU.64 UR4, c[0x0][0x358] ;  /* 0x00006b00ff0477ac */ /* 0x000e620008000a00 */
[----:B------:R-:W-:Y:S01]  /*0070*/  HFMA2 R6, -RZ, RZ, 0, 0 ;  /* 0x00000000ff067431 */ /* 0x000fe200000001ff */
[----:B0-----:R-:W-:-:S13]  /*0080*/  ISETP.GE.AND P0, PT, R2, 0x1, PT ;  /* 0x000000010200780c */ /* 0x001fda0003f06270 */
[----:B-1----:R-:W-:Y:S05]  /*0090*/  @!P0 BRA `(.L_x_392) ;  /* 0x00000008006c8947 */ /* 0x002fea0003800000 */
[C---:B------:R-:W-:Y:S02]  /*00a0*/  ISETP.GE.U32.AND P1, PT, R2.reuse, 0x10, PT ;  /* 0x000000100200780c */ /* 0x040fe40003f26070 */
[----:B------:R-:W-:Y:S02]  /*00b0*/  LOP3.LUT R4, R2, 0xf, RZ, 0xc0, !PT ;  /* 0x0000000f02047812 */ /* 0x000fe400078ec0ff */
[----:B------:R-:W-:Y:S02]  /*00c0*/  MOV R6, RZ ;  /* 0x000000ff00067202 */ /* 0x000fe40000000f00 */
[----:B------:R-:W-:Y:S02]  /*00d0*/  ISETP.NE.AND P0, PT, R4, RZ, PT ;  /* 0x000000ff0400720c */ /* 0x000fe40003f05270 */
[----:B------:R-:W-:-:S05]  /*00e0*/  MOV R5, RZ ;  /* 0x000000ff00057202 */ /* 0x000fca0000000f00 */
[----:B------:R-:W-:Y:S06]  /*00f0*/  @!P1 BRA `(.L_x_393) ;  /* 0x0000000400249947 */ /* 0x000fec0003800000 */
[----:B------:R-:W-:Y:S02]  /*0100*/  LOP3.LUT R5, R2, 0x7ffffff0, RZ, 0xc0, !PT ;  /* 0x7ffffff002057812 */ /* 0x000fe400078ec0ff */
[----:B------:R-:W-:Y:S02]  /*0110*/  MOV R6, RZ ;  /* 0x000000ff00067202 */ /* 0x000fe40000000f00 */
[----:B------:R-:W-:Y:S02]  /*0120*/  MOV R8, R0 ;  /* 0x0000000000087202 */ /* 0x000fe40000000f00 */
[----:B------:R-:W-:-:S07]  /*0130*/  IADD3 R9, PT, PT, -R5, RZ, RZ ;  /* 0x000000ff05097210 */ /* 0x000fce0007ffe1ff */
.L_x_394:
[----:B------:R-:W0:Y:S02]  /*0140*/  LDC.64 R12, c[0x0][0x388] ;  /* 0x0000e200ff0c7b82 */ /* 0x000e240000000a00 */
[----:B0-----:R-:W-:-:S05]  /*0150*/  IMAD.WIDE R12, R8, 0x2, R12 ;  /* 0x00000002080c7825 */ /* 0x001fca00078e020c */
[----:B------:R0:W2:Y:S01]  /*0160*/  LDG.E.U16 R7, desc[UR4][R12.64] ;  /* 0x000000040c077981 */ /* 0x0000a2000c1e1500 */
[----:B------:R-:W-:-:S04]  /*0170*/  IMAD.WIDE R10, R3, 0x2, R12 ;  /* 0x00000002030a7825 */ /* 0x000fc800078e020c */
[C---:B------:R-:W-:Y:S02]  /*0180*/  IMAD.WIDE R28, R3.reuse, 0x2, R10 ;  /* 0x00000002031c7825 */ /* 0x040fe400078e020a */
[----:B------:R-:W3:Y:S02]  /*0190*/  LDG.E.U16 R10, desc[UR4][R10.64] ;  /* 0x000000040a0a7981 */ /* 0x000ee4000c1e1500 */
[C---:B------:R-:W-:Y:S02]  /*01a0*/  IMAD.WIDE R26, R3.reuse, 0x2, R28 ;  /* 0x00000002031a7825 */ /* 0x040fe400078e021c */
[----:B------:R-:W4:Y:S02]  /*01b0*/  LDG.E.U16 R28, desc[UR4][R28.64] ;  /* 0x000000041c1c7981 */ /* 0x000f24000c1e1500 */
[C---:B------:R-:W-:Y:S02]  /*01c0*/  IMAD.WIDE R24, R3.reuse, 0x2, R26 ;  /* 0x0000000203187825 */ /* 0x040fe400078e021a */
[----:B------:R-:W5:Y:S02]  /*01d0*/  LDG.E.U16 R27, desc[UR4][R26.64] ;  /* 0x000000041a1b7981 */ /* 0x000f64000c1e1500 */
[----:B------:R-:W-:-:S05]  /*01e0*/  IMAD.WIDE R20, R3, 0x2, R24 ;  /* 0x0000000203147825 */ /* 0x000fca00078e0218 */
[----:B------:R-:W5:Y:S01]  /*01f0*/  LDG.E.U16 R23, desc[UR4][R20.64] ;  /* 0x0000000414177981 */ /* 0x000f62000c1e1500 */
[----:B0-----:R-:W-:-:S03]  /*0200*/  IMAD.WIDE R12, R3, 0x2, R20 ;  /* 0x00000002030c7825 */ /* 0x001fc600078e0214 */
[----:B------:R-:W5:Y:S01]  /*0210*/  LDG.E.U16 R26, desc[UR4][R24.64] ;  /* 0x00000004181a7981 */ /* 0x000f62000c1e1500 */
[----:B------:R-:W-:-:S03]  /*0220*/  IMAD.WIDE R18, R3, 0x2, R12 ;  /* 0x0000000203127825 */ /* 0x000fc600078e020c */
[----:B------:R0:W5:Y:S04]  /*0230*/  LDG.E.U16 R22, desc[UR4][R12.64] ;  /* 0x000000040c167981 */ /* 0x000168000c1e1500 */
[----:B------:R1:W5:Y:S01]  /*0240*/  LDG.E.U16 R11, desc[UR4][R18.64] ;  /* 0x00000004120b7981 */ /* 0x000362000c1e1500 */
[----:B------:R-:W-:-:S04]  /*0250*/  IMAD.WIDE R14, R3, 0x2, R18 ;  /* 0x00000002030e7825 */ /* 0x000fc800078e0212 */
[C---:B------:R-:W-:Y:S02]  /*0260*/  IMAD.WIDE R16, R3.reuse, 0x2, R14 ;  /* 0x0000000203107825 */ /* 0x040fe400078e020e */
[----:B------:R-:W5:Y:S02]  /*0270*/  LDG.E.U16 R14, desc[UR4][R14.64] ;  /* 0x000000040e0e7981 */ /* 0x000f64000c1e1500 */
[C---:B0-----:R-:W-:Y:S02]  /*0280*/  IMAD.WIDE R12, R3.reuse, 0x2, R16 ;  /* 0x00000002030c7825 */ /* 0x041fe400078e0210 */
[----:B------:R-:W5:Y:S02]  /*0290*/  LDG.E.U16 R16, desc[UR4][R16.64] ;  /* 0x0000000410107981 */ /* 0x000f64000c1e1500 */
[C---:B-1----:R-:W-:Y:S02]  /*02a0*/  IMAD.WIDE R18, R3.reuse, 0x2, R12 ;  /* 0x0000000203127825 */ /* 0x042fe400078e020c */
[----:B------:R0:W5:Y:S04]  /*02b0*/  LDG.E.U16 R29, desc[UR4][R12.64] ;  /* 0x000000040c1d7981 */ /* 0x000168000c1e1500 */
[----:B------:R1:W5:Y:S01]  /*02c0*/  LDG.E.U16 R15, desc[UR4][R18.64] ;  /* 0x00000004120f7981 */ /* 0x000362000c1e1500 */
[----:B------:R-:W-:-:S04]  /*02d0*/  IMAD.WIDE R20, R3, 0x2, R18 ;  /* 0x0000000203147825 */ /* 0x000fc800078e0212 */
[C---:B------:R-:W-:Y:S02]  /*02e0*/  IMAD.WIDE R24, R3.reuse, 0x2, R20 ;  /* 0x0000000203187825 */ /* 0x040fe400078e0214 */
[----:B------:R5:W5:Y:S02]  /*02f0*/  LDG.E.U16 R20, desc[UR4][R20.64] ;  /* 0x0000000414147981 */ /* 0x000b64000c1e1500 */
[C---:B0-----:R-:W-:Y:S02]  /*0300*/  IMAD.WIDE R12, R3.reuse, 0x2, R24 ;  /* 0x00000002030c7825 */ /* 0x041fe400078e0218 */
[----:B------:R-:W5:Y:S02]  /*0310*/  LDG.E.U16 R24, desc[UR4][R24.64] ;  /* 0x0000000418187981 */ /* 0x000f64000c1e1500 */
[----:B-1----:R-:W-:Y:S02]  /*0320*/  IMAD.WIDE R18, R3, 0x2, R12 ;  /* 0x0000000203127825 */ /* 0x002fe400078e020c */
[----:B------:R-:W5:Y:S04]  /*0330*/  LDG.E.U16 R17, desc[UR4][R12.64] ;  /* 0x000000040c117981 */ /* 0x000f68000c1e1500 */
[----:B------:R-:W5:Y:S01]  /*0340*/  LDG.E.U16 R18, desc[UR4][R18.64] ;  /* 0x0000000412127981 */ /* 0x000f62000c1e1500 */
[----:B------:R-:W-:-:S04]  /*0350*/  IADD3 R9, PT, PT, R9, 0x10, RZ ;  /* 0x0000001009097810 */ /* 0x000fc80007ffe0ff */
[----:B------:R-:W-:Y:S02]  /*0360*/  ISETP.NE.AND P1, PT, R9, RZ, PT ;  /* 0x000000ff0900720c */ /* 0x000fe40003f25270 */
[----:B------:R-:W-:Y:S02]  /*0370*/  LEA R8, R3, R8, 0x4 ;  /* 0x0000000803087211 */ /* 0x000fe400078e20ff */
        /* <DEDUP_REMOVED lines=8> */
[----:B------:R-:W-:Y:S02]  /*0400*/  SHF.L.U32 R23, R23, 0x10, RZ ;  /* 0x0000001017177819 */ /* 0x000fe400000006ff */
[----:B------:R-:W-:-:S05]  /*0410*/  SHF.L.U32 R21, R26, 0x10, RZ ;  /* 0x000000101a157819 */ /* 0x000fca00000006ff */
[----:B------:R-:W-:Y:S01]  /*0420*/  FADD R6, R6, R21 ;  /* 0x0000001506067221 */ /* 0x000fe20000000000 */
[----:B------:R-:W-:-:S03]  /*0430*/  SHF.L.U32 R7, R22, 0x10, RZ ;  /* 0x0000001016077819 */ /* 0x000fc600000006ff */
[----:B------:R-:W-:Y:S01]  /*0440*/  FADD R6, R6, R23 ;  /* 0x0000001706067221 */ /* 0x000fe20000000000 */
[----:B------:R-:W-:-:S03]  /*0450*/  SHF.L.U32 R11, R11, 0x10, RZ ;  /* 0x000000100b0b7819 */ /* 0x000fc600000006ff */
[----:B------:R-:W-:Y:S01]  /*0460*/  FADD R6, R6, R7 ;  /* 0x0000000706067221 */ /* 0x000fe20000000000 */
[----:B------:R-:W-:-:S03]  /*0470*/  SHF.L.U32 R7, R14, 0x10, RZ ;  /* 0x000000100e077819 */ /* 0x000fc600000006ff */
[----:B------:R-:W-:-:S04]  /*0480*/  FADD R6, R6, R11 ;  /* 0x0000000b06067221 */ /* 0x000fc80000000000 */
[----:B------:R-:W-:Y:S01]  /*0490*/  FADD R6, R6, R7 ;  /* 0x0000000706067221 */ /* 0x000fe20000000000 */
[----:B------:R-:W-:Y:S02]  /*04a0*/  SHF.L.U32 R11, R16, 0x10, RZ ;  /* 0x00000010100b7819 */ /* 0x000fe400000006ff */
[----:B------:R-:W-:-:S03]  /*04b0*/  SHF.L.U32 R29, R29, 0x10, RZ ;  /* 0x000000101d1d7819 */ /* 0x000fc600000006ff */
[----:B------:R-:W-:Y:S01]  /*04c0*/  FADD R6, R6, R11 ;  /* 0x0000000b06067221 */ /* 0x000fe20000000000 */
[----:B------:R-:W-:-:S03]  /*04d0*/  SHF.L.U32 R15, R15, 0x10, RZ ;  /* 0x000000100f0f7819 */ /* 0x000fc600000006ff */
[----:B------:R-:W-:-:S04]  /*04e0*/  FADD R6, R6, R29 ;  /* 0x0000001d06067221 */ /* 0x000fc80000000000 */
[----:B------:R-:W-:Y:S01]  /*04f0*/  FADD R6, R6, R15 ;  /* 0x0000000f06067221 */ /* 0x000fe20000000000 */
[----:B------:R-:W-:-:S05]  /*0500*/  SHF.L.U32 R7, R20, 0x10, RZ ;  /* 0x0000001014077819 */ /* 0x000fca00000006ff */
[----:B------:R-:W-:Y:S01]  /*0510*/  FADD R6, R6, R7 ;  /* 0x0000000706067221 */ /* 0x000fe20000000000 */
[----:B------:R-:W-:Y:S02]  /*0520*/  SHF.L.U32 R11, R24, 0x10, RZ ;  /* 0x00000010180b7819 */ /* 0x000fe400000006ff */
[----:B------:R-:W-:-:S03]  /*0530*/  SHF.L.U32 R17, R17, 0x10, RZ ;  /* 0x0000001011117819 */ /* 0x000fc600000006ff */
[----:B------:R-:W-:Y:S01]  /*0540*/  FADD R6, R6, R11 ;  /* 0x0000000b06067221 */ /* 0x000fe20000000000 */
[----:B------:R-:W-:-:S03]  /*0550*/  SHF.L.U32 R7, R18, 0x10, RZ ;  /* 0x0000001012077819 */ /* 0x000fc600000006ff */
[----:B------:R-:W-:-:S04]  /*0560*/  FADD R6, R6, R17 ;  /* 0x0000001106067221 */ /* 0x000fc80000000000 */
[----:B------:R-:W-:Y:S01]  /*0570*/  FADD R6, R6, R7 ;  /* 0x0000000706067221 */ /* 0x000fe20000000000 */
[----:B------:R-:W-:Y:S06]  /*0580*/  @P1 BRA `(.L_x_394) ;  /* 0xfffffff800ec1947 */ /* 0x000fec000383ffff */
.L_x_393:
[----:B------:R-:W-:Y:S05]  /*0590*/  @!P0 BRA `(.L_x_392) ;  /* 0x00000004002c8947 */ /* 0x000fea0003800000 */
[----:B------:R-:W-:Y:S02]  /*05a0*/  ISETP.GE.U32.AND P0, PT, R4, 0x8, PT ;  /* 0x000000080400780c */ /* 0x000fe40003f06070 */
[----:B------:R-:W-:-:S04]  /*05b0*/  LOP3.LUT R24, R2, 0x7, RZ, 0xc0, !PT ;  /* 0x0000000702187812 */ /* 0x000fc800078ec0ff */
[----:B------:R-:W-:-:S07]  /*05c0*/  ISETP.NE.AND P1, PT, R24, RZ, PT ;  /* 0x000000ff1800720c */ /* 0x000fce0003f25270 */
[----:B------:R-:W-:Y:S06]  /*05d0*/  @!P0 BRA `(.L_x_395) ;  /* 0x00000000008c8947 */ /* 0x000fec0003800000 */
[----:B------:R-:W0:Y:S01]  /*05e0*/  LDC.64 R16, c[0x0][0x388] ;  /* 0x0000e200ff107b82 */ /* 0x000e220000000a00 */
[----:B------:R-:W-:-:S04]  /*05f0*/  IMAD R7, R5, R3, R0 ;  /* 0x0000000305077224 */ /* 0x000fc800078e0200 */
        /* <DEDUP_REMOVED lines=16> */
[----:B------:R-:W-:Y:S02]  /*0700*/  IADD3 R5, PT, PT, R5, 0x8, RZ ;  /* 0x0000000805057810 */ /* 0x000fe40007ffe0ff */
        /* <DEDUP_REMOVED lines=16> */
.L_x_395:
        /* <DEDUP_REMOVED lines=15> */
[----:B------:R-:W-:-:S02]  /*0900*/  IADD3 R5, PT, PT, R5, 0x4, RZ ;  /* 0x0000000405057810 */ /* 0x000fc40007ffe0ff */
        /* <DEDUP_REMOVED lines=8> */
.L_x_396:
[----:B------:R-:W-:Y:S05]  /*0990*/  @!P1 BRA `(.L_x_392) ;  /* 0x00000000002c9947 */ /* 0x000fea0003800000 */
[----:B------:R-:W0:Y:S01]  /*09a0*/  LDC.64 R8, c[0x0][0x388] ;  /* 0x0000e200ff087b82 */ /* 0x000e220000000a00 */
[----:B------:R-:W-:Y:S01]  /*09b0*/  IMAD R7, R5, R3, R0 ;  /* 0x0000000305077224 */ /* 0x000fe200078e0200 */
[----:B------:R-:W-:-:S07]  /*09c0*/  IADD3 R2, PT, PT, -R2, RZ, RZ ;  /* 0x000000ff02027210 */ /* 0x000fce0007ffe1ff */
.L_x_397:
[----:B0-----:R-:W-:-:S06]  /*09d0*/  IMAD.WIDE R4, R7, 0x2, R8 ;  /* 0x0000000207047825 */ /* 0x001fcc00078e0208 */
[----:B------:R-:W2:Y:S01]  /*09e0*/  LDG.E.U16 R4, desc[UR4][R4.64] ;  /* 0x0000000404047981 */ /* 0x000ea2000c1e1500 */
[----:B------:R-:W-:Y:S02]  /*09f0*/  IADD3 R2, PT, PT, R2, 0x1, RZ ;  /* 0x0000000102027810 */ /* 0x000fe40007ffe0ff */
[----:B------:R-:W-:Y:S02]  /*0a00*/  IADD3 R7, PT, PT, R7, R3, RZ ;  /* 0x0000000307077210 */ /* 0x000fe40007ffe0ff */
[----:B------:R-:W-:Y:S02]  /*0a10*/  ISETP.NE.AND P0, PT, R2, RZ, PT ;  /* 0x000000ff0200720c */ /* 0x000fe40003f05270 */
[----:B--2---:R-:W-:-:S05]  /*0a20*/  SHF.L.U32 R11, R4, 0x10, RZ ;  /* 0x00000010040b7819 */ /* 0x004fca00000006ff */
[----:B------:R-:W-:-:S06]  /*0a30*/  FADD R6, R11, R6 ;  /* 0x000000060b067221 */ /* 0x000fcc0000000000 */
[----:B------:R-:W-:Y:S05]  /*0a40*/  @P0 BRA `(.L_x_397) ;  /* 0xfffffffc00e00947 */ /* 0x000fea000383ffff */
.L_x_392:
[----:B------:R-:W0:Y:S01]  /*0a50*/  LDC.64 R2, c[0x0][0x380] ;  /* 0x0000e000ff027b82 */ /* 0x000e220000000a00 */
[----:B------:R-:W-:Y:S01]  /*0a60*/  F2FP.BF16.F32.PACK_AB R6, RZ, R6 ;  /* 0x00000006ff06723e */ /* 0x000fe200000010ff */
[----:B0-----:R-:W-:-:S05]  /*0a70*/  IMAD.WIDE.U32 R2, R0, 0x2, R2 ;  /* 0x0000000200027825 */ /* 0x001fca00078e0002 */
[----:B------:R-:W-:Y:S01]  /*0a80*/  STG.E.U16 desc[UR4][R2.64], R6 ;  /* 0x0000000602007986 */ /* 0x000fe2000c101504 */
[----:B------:R-:W-:Y:S05]  /*0a90*/  EXIT ;  /* 0x000000000000794d */ /* 0x000fea0003800000 */
.L_x_398:
        /* <DEDUP_REMOVED lines=14> */
.L_x_888:


//--------------------- .text._Z17sum_cols_kernel_tI6__halfEvPT_PKS1_ii --------------------------
	.section	.text._Z17sum_cols_kernel_tI6__halfEvPT_PKS1_ii,"ax",@progbits
	.align	128
        .global         _Z17sum_cols_kernel_tI6__halfEvPT_PKS1_ii
        .type           _Z17sum_cols_kernel_tI6__halfEvPT_PKS1_ii,@function
        .size           _Z17sum_cols_kernel_tI6__halfEvPT_PKS1_ii,(.L_x_889 - _Z17sum_cols_kernel_tI6__halfEvPT_PKS1_ii)
        .other          _Z17sum_cols_kernel_tI6__halfEvPT_PKS1_ii,@"STO_CUDA_ENTRY STV_DEFAULT"
_Z17sum_cols_kernel_tI6__halfEvPT_PKS1_ii:
.text._Z17sum_cols_kernel_tI6__halfEvPT_PKS1_ii:
        /* <DEDUP_REMOVED lines=20> */
.L_x_401:
        /* <DEDUP_REMOVED lines=35> */
[----:B------:R-:W-:Y:S01]  /*0370*/  LEA R8, R3, R8, 0x4 ;  /* 0x0000000803087211 */ /* 0x000fe200078e20ff */
        /* <DEDUP_REMOVED lines=8> */
[----:B------:R-:W-:Y:S02]  /*0400*/  HADD2.F32 R23, -RZ, R23.H0_H0 ;  /* 0x20000017ff177230 */ /* 0x000fe40000004100 */
[----:B------:R-:W-:-:S05]  /*0410*/  HADD2.F32 R21, -RZ, R26.H0_H0 ;  /* 0x2000001aff157230 */ /* 0x000fca0000004100 */
[----:B------:R-:W-:Y:S01]  /*0420*/  FADD R6, R6, R21 ;  /* 0x0000001506067221 */ /* 0x000fe20000000000 */
[----:B------:R-:W-:-:S03]  /*0430*/  HADD2.F32 R7, -RZ, R22.H0_H0 ;  /* 0x20000016ff077230 */ /* 0x000fc60000004100 */
[----:B------:R-:W-:Y:S01]  /*0440*/  FADD R6, R6, R23 ;  /* 0x0000001706067221 */ /* 0x000fe20000000000 */
[----:B------:R-:W-:-:S03]  /*0450*/  HADD2.F32 R11, -RZ, R11.H0_H0 ;  /* 0x2000000bff0b7230 */ /* 0x000fc60000004100 */
[----:B------:R-:W-:Y:S01]  /*0460*/  FADD R6, R6, R7 ;  /* 0x0000000706067221 */ /* 0x000fe20000000000 */
[----:B------:R-:W-:-:S03]  /*0470*/  HADD2.F32 R7, -RZ, R14.H0_H0 ;  /* 0x2000000eff077230 */ /* 0x000fc60000004100 */
[----:B------:R-:W-:-:S04]  /*0480*/  FADD R6, R6, R11 ;  /* 0x0000000b06067221 */ /* 0x000fc80000000000 */
[----:B------:R-:W-:Y:S01]  /*0490*/  FADD R6, R6, R7 ;  /* 0x0000000706067221 */ /* 0x000fe20000000000 */
[----:B------:R-:W-:Y:S02]  /*04a0*/  HADD2.F32 R11, -RZ, R16.H0_H0 ;  /* 0x20000010ff0b7230 */ /* 0x000fe40000004100 */
[----:B------:R-:W-:-:S03]  /*04b0*/  HADD2.F32 R29, -RZ, R29.H0_H0 ;  /* 0x2000001dff1d7230 */ /* 0x000fc60000004100 */
[----:B------:R-:W-:Y:S01]  /*04c0*/  FADD R6, R6, R11 ;  /* 0x0000000b06067221 */ /* 0x000fe20000000000 */
[----:B------:R-:W-:-:S03]  /*04d0*/  HADD2.F32 R15, -RZ, R15.H0_H0 ;  /* 0x2000000fff0f7230 */ /* 0x000fc60000004100 */
[----:B------:R-:W-:-:S04]  /*04e0*/  FADD R6, R6, R29 ;  /* 0x0000001d06067221 */ /* 0x000fc80000000000 */
[----:B------:R-:W-:Y:S01]  /*04f0*/  FADD R6, R6, R15 ;  /* 0x0000000f06067221 */ /* 0x000fe20000000000 */
[----:B------:R-:W-:-:S05]  /*0500*/  HADD2.F32 R7, -RZ, R20.H0_H0 ;  /* 0x20000014ff077230 */ /* 0x000fca0000004100 */
[----:B------:R-:W-:Y:S01]  /*0510*/  FADD R6, R6, R7 ;  /* 0x0000000706067221 */ /* 0x000fe20000000000 */
[----:B------:R-:W-:Y:S02]  /*0520*/  HADD2.F32 R11, -RZ, R24.H0_H0 ;  /* 0x20000018ff0b7230 */ /* 0x000fe40000004100 */
[----:B------:R-:W-:-:S03]  /*0530*/  HADD2.F32 R17, -RZ, R17.H0_H0 ;  /* 0x20000011ff117230 */ /* 0x000fc60000004100 */
[----:B------:R-:W-:Y:S01]  /*0540*/  FADD R6, R6, R11 ;  /* 0x0000000b06067221 */ /* 0x000fe20000000000 */
[----:B------:R-:W-:-:S03]  /*0550*/  HADD2.F32 R7, -RZ, R18.H0_H0 ;  /* 0x20000012ff077230 */ /* 0x000fc60000004100 */
[----:B------:R-:W-:-:S04]  /*0560*/  FADD R6, R6, R17 ;  /* 0x0000001106067221 */ /* 0x000fc80000000000 */
[----:B------:R-:W-:Y:S01]  /*0570*/  FADD R6, R6, R7 ;  /* 0x0000000706067221 */ /* 0x000fe20000000000 */
[----:B------:R-:W-:Y:S06]  /*0580*/  @P1 BRA `(.L_x_401) ;  /* 0xfffffff800ec1947 */ /* 0x000fec000383ffff */
.L_x_400:
        /* <DEDUP_REMOVED lines=23> */
[----:B------:R-:W-:Y:S01]  /*0700*/  IADD3 R5, PT, PT, R5, 0x8, RZ ;  /* 0x0000000805057810 */ /* 0x000fe20007ffe0ff */
        /* <DEDUP_REMOVED lines=16> */
.L_x_402:
        /* <DEDUP_REMOVED lines=15> */
[----:B------:R-:W-:Y:S01]  /*0900*/  IADD3 R5, PT, PT, R5, 0x4, RZ ;  /* 0x0000000405057810 */ /* 0x000fe20007ffe0ff */
        /* <DEDUP_REMOVED lines=8> */
.L_x_403:
[----:B------:R-:W-:Y:S05]  /*0990*/  @!P1 BRA `(.L_x_399) ;  /* 0x00000000002c9947 */ /* 0x000fea0003800000 */
[----:B------:R-:W0:Y:S01]  /*09a0*/  LDC.64 R8, c[0x0][0x388] ;  /* 0x0000e200ff087b82 */ /* 0x000e220000000a00 */
[----:B------:R-:W-:Y:S01]  /*09b0*/  IMAD R7, R5, R3, R0 ;  /* 0x0000000305077224 */ /* 0x000fe200078e0200 */
[----:B------:R-:W-:-:S07]  /*09c0*/  IADD3 R2, PT, PT, -R2, RZ, RZ ;  /* 0x000000ff02027210 */ /* 0x000fce0007ffe1ff */
.L_x_404:
[----:B0-----:R-:W-:-:S06]  /*09d0*/  IMAD.WIDE R4, R7, 0x2, R8 ;  /* 0x0000000207047825 */ /* 0x001fcc00078e0208 */
[----:B------:R-:W2:Y:S01]  /*09e0*/  LDG.E.U16 R4, desc[UR4][R4.64] ;  /* 0x0000000404047981 */ /* 0x000ea2000c1e1500 */
[----:B------:R-:W-:Y:S02]  /*09f0*/  IADD3 R2, PT, PT, R2, 0x1, RZ ;  /* 0x0000000102027810 */ /* 0x000fe40007ffe0ff */
[----:B------:R-:W-:Y:S02]  /*0a00*/  IADD3 R7, PT, PT, R7, R3, RZ ;  /* 0x0000000307077210 */ /* 0x000fe40007ffe0ff */
[----:B------:R-:W-:Y:S01]  /*0a10*/  ISETP.NE.AND P0, PT, R2, RZ, PT ;  /* 0x000000ff0200720c */ /* 0x000fe20003f05270 */
[----:B--2---:R-:W-:-:S05]  /*0a20*/  HADD2.F32 R11, -RZ, R4.H0_H0 ;  /* 0x20000004ff0b7230 */ /* 0x004fca0000004100 */
[----:B------:R-:W-:-:S07]  /*0a30*/  FADD R6, R11, R6 ;  /* 0x000000060b067221 */ /* 0x000fce0000000000 */
[----:B------:R-:W-:Y:S05]  /*0a40*/  @P0 BRA `(.L_x_404) ;  /* 0xfffffffc00e00947 */ /* 0x000fea000383ffff */
.L_x_399:
[----:B------:R-:W0:Y:S01]  /*0a50*/  LDC.64 R2, c[0x0][0x380] ;  /* 0x0000e000ff027b82 */ /* 0x000e220000000a00 */
[----:B------:R-:W-:Y:S01]  /*0a60*/  F2FP.F16.F32.PACK_AB R6, RZ, R6 ;  /* 0x00000006ff06723e */ /* 0x000fe200000000ff */
[----:B0-----:R-:W-:-:S05]  /*0a70*/  IMAD.WIDE.U32 R2, R0, 0x2, R2 ;  /* 0x0000000200027825 */ /* 0x001fca00078e0002 */
[----:B------:R-:W-:Y:S01]  /*0a80*/  STG.E.U16 desc[UR4][R2.64], R6 ;  /* 0x0000000602007986 */ /* 0x000fe2000c101504 */
[----:B------:R-:W-:Y:S05]  /*0a90*/  EXIT ;  /* 0x000000000000794d */ /* 0x000fea0003800000 */
.L_x_405:
        /* <DEDUP_REMOVED lines=14> */
.L_x_889:


//--------------------- .text._Z17sum_cols_kernel_tIfEvPT_PKS0_ii --------------------------
	.section	.text._Z17sum_cols_kernel_tIfEvPT_PKS0_ii,"ax",@progbits
	.align	128
        .global         _Z17sum_cols_kernel_tIfEvPT_PKS0_ii
        .type           _Z17sum_cols_kernel_tIfEvPT_PKS0_ii,@function
        .size           _Z17sum_cols_kernel_tIfEvPT_PKS0_ii,(.L_x_890 - _Z17sum_cols_kernel_tIfEvPT_PKS0_ii)
        .other          _Z17sum_cols_kernel_tIfEvPT_PKS0_ii,@"STO_CUDA_ENTRY STV_DEFAULT"
_Z17sum_cols_kernel_tIfEvPT_PKS0_ii:
.text._Z17sum_cols_kernel_tIfEvPT_PKS0_ii:
        /* <DEDUP_REMOVED lines=11> */
[----:B------:R-:W-:Y:S02]  /*00b0*/  CS2R R6, SRZ ;  /* 0x0000000000067805 */ /* 0x000fe4000001ff00 */
[----:B------:R-:W-:-:S04]  /*00c0*/  LOP3.LUT R5, R2, 0xf, RZ, 0xc0, !PT ;  /* 0x0000000f02057812 */ /* 0x000fc800078ec0ff */
[----:B------:R-:W-:-:S05]  /*00d0*/  ISETP.NE.AND P0, PT, R5, RZ, PT ;  /* 0x000000ff0500720c */ /* 0x000fca0003f05270 */
[----:B------:R-:W-:Y:S08]  /*00e0*/  @!P1 BRA `(.L_x_407) ;  /* 0x0000000000e49947 */ /* 0x000ff00003800000 */
[----:B------:R-:W-:Y:S02]  /*00f0*/  LOP3.LUT R6, R2, 0x7ffffff0, RZ, 0xc0, !PT ;  /* 0x7ffffff002067812 */ /* 0x000fe400078ec0ff */
[----:B------:R-:W-:Y:S02]  /*0100*/  MOV R7, RZ ;  /* 0x000000ff00077202 */ /* 0x000fe40000000f00 */
[----:B------:R-:W-:Y:S02]  /*0110*/  MOV R8, R0 ;  /* 0x0000000000087202 */ /* 0x000fe40000000f00 */
[----:B------:R-:W-:-:S07]  /*0120*/  IADD3 R9, PT, PT, -R6, RZ, RZ ;  /* 0x000000ff06097210 */ /* 0x000fce0007ffe1ff */
.L_x_408:
[----:B------:R-:W0:Y:S02]  /*0130*/  LDC.64 R14, c[0x0][0x388] ;  /* 0x0000e200ff0e7b82 */ /* 0x000e240000000a00 */
[----:B0-----:R-:W-:-:S05]  /*0140*/  IMAD.WIDE R14, R8, 0x4, R14 ;  /* 0x00000004080e7825 */ /* 0x001fca00078e020e */
[----:B------:R-:W2:Y:S01]  /*0150*/  LDG.E R4, desc[UR4][R14.64] ;  /* 0x000000040e047981 */ /* 0x000ea2000c1e1900 */
[----:B------:R-:W-:-:S04]  /*0160*/  IMAD.WIDE R28, R3, 0x4, R14 ;  /* 0x00000004031c7825 */ /* 0x000fc800078e020e */
[C---:B------:R-:W-:Y:S02]  /*0170*/  IMAD.WIDE R12, R3.reuse, 0x4, R28 ;  /* 0x00000004030c7825 */ /* 0x040fe400078e021c */
[----:B------:R-:W3:Y:S02]  /*0180*/  LDG.E R28, desc[UR4][R28.64] ;  /* 0x000000041c1c7981 */ /* 0x000ee4000c1e1900 */
[C---:B------:R-:W-:Y:S02]  /*0190*/  IMAD.WIDE R20, R3.reuse, 0x4, R12 ;  /* 0x0000000403147825 */ /* 0x040fe400078e020c */
[----:B------:R0:W4:Y:S04]  /*01a0*/  LDG.E R27, desc[UR4][R12.64] ;  /* 0x000000040c1b7981 */ /* 0x000128000c1e1900 */
[----:B------:R-:W5:Y:S01]  /*01b0*/  LDG.E R26, desc[UR4][R20.64] ;  /* 0x00000004141a7981 */ /* 0x000f62000c1e1900 */
[----:B------:R-:W-:-:S05]  /*01c0*/  IMAD.WIDE R24, R3, 0x4, R20 ;  /* 0x0000000403187825 */ /* 0x000fca00078e0214 */
[----:B------:R-:W5:Y:S01]  /*01d0*/  LDG.E R23, desc[UR4][R24.64] ;  /* 0x0000000418177981 */ /* 0x000f62000c1e1900 */
[----:B------:R-:W-:-:S05]  /*01e0*/  IMAD.WIDE R16, R3, 0x4, R24 ;  /* 0x0000000403107825 */ /* 0x000fca00078e0218 */
[----:B------:R1:W5:Y:S01]  /*01f0*/  LDG.E R22, desc[UR4][R16.64] ;  /* 0x0000000410167981 */ /* 0x000362000c1e1900 */
[----:B------:R-:W-:-:S04]  /*0200*/  IMAD.WIDE R10, R3, 0x4, R16 ;  /* 0x00000004030a7825 */ /* 0x000fc800078e0210 */
[C---:B------:R-:W-:Y:S02]  /*0210*/  IMAD.WIDE R18, R3.reuse, 0x4, R10 ;  /* 0x0000000403127825 */ /* 0x040fe400078e020a */
[----:B------:R-:W5:Y:S02]  /*0220*/  LDG.E R11, desc[UR4][R10.64] ;  /* 0x000000040a0b7981 */ /* 0x000f64000c1e1900 */
[----:B0-----:R-:W-:-:S05]  /*0230*/  IMAD.WIDE R12, R3, 0x4, R18 ;  /* 0x00000004030c7825 */ /* 0x001fca00078e0212 */
[----:B------:R-:W5:Y:S01]  /*0240*/  LDG.E R29, desc[UR4][R12.64] ;  /* 0x000000040c1d7981 */ /* 0x000f62000c1e1900 */
[----:B------:R-:W-:-:S03]  /*0250*/  IMAD.WIDE R14, R3, 0x4, R12 ;  /* 0x00000004030e7825 */ /* 0x000fc600078e020c */
[----:B------:R0:W5:Y:S01]  /*0260*/  LDG.E R10, desc[UR4][R18.64] ;  /* 0x00000004120a7981 */ /* 0x000162000c1e1900 */
[----:B-1----:R-:W-:-:S03]  /*0270*/  IMAD.WIDE R16, R3, 0x4, R14 ;  /* 0x0000000403107825 */ /* 0x002fc600078e020e */
[----:B------:R-:W5:Y:S01]  /*0280*/  LDG.E R14, desc[UR4][R14.64] ;  /* 0x000000040e0e7981 */ /* 0x000f62000c1e1900 */
[----:B0-----:R-:W-:-:S03]  /*0290*/  IMAD.WIDE R18, R3, 0x4, R16 ;  /* 0x0000000403127825 */ /* 0x001fc600078e0210 */
[----:B------:R0:W5:Y:S01]  /*02a0*/  LDG.E R15, desc[UR4][R16.64] ;  /* 0x00000004100f7981 */ /* 0x000162000c1e1900 */
[----:B------:R-:W-:-:S03]  /*02b0*/  IMAD.WIDE R20, R3, 0x4, R18 ;  /* 0x0000000403147825 */ /* 0x000fc600078e0212 */
[----:B------:R-:W5:Y:S01]  /*02c0*/  LDG.E R18, desc[UR4][R18.64] ;  /* 0x0000000412127981 */ /* 0x000f62000c1e1900 */
[----:B------:R-:W-:-:S03]  /*02d0*/  IMAD.WIDE R24, R3, 0x4, R20 ;  /* 0x0000000403187825 */ /* 0x000fc600078e0214 */
[----:B------:R-:W5:Y:S01]  /*02e0*/  LDG.E R20, desc[UR4][R20.64] ;  /* 0x0000000414147981 */ /* 0x000f62000c1e1900 */
[----:B------:R-:W-:-:S03]  /*02f0*/  IMAD.WIDE R12, R3, 0x4, R24 ;  /* 0x00000004030c7825 */ /* 0x000fc600078e0218 */
[----:B------:R-:W5:Y:S01]  /*0300*/  LDG.E R24, desc[UR4][R24.64] ;  /* 0x0000000418187981 */ /* 0x000f62000c1e1900 */
[----:B0-----:R-:W-:-:S03]  /*0310*/  IMAD.WIDE R16, R3, 0x4, R12 ;  /* 0x0000000403107825 */ /* 0x001fc600078e020c */
[----:B------:R-:W5:Y:S04]  /*0320*/  LDG.E R19, desc[UR4][R12.64] ;  /* 0x000000040c137981 */ /* 0x000f68000c1e1900 */
[----:B------:R-:W5:Y:S01]  /*0330*/  LDG.E R16, desc[UR4][R16.64] ;  /* 0x0000000410107981 */ /* 0x000f62000c1e1900 */
[----:B------:R-:W-:-:S04]  /*0340*/  IADD3 R9, PT, PT, R9, 0x10, RZ ;  /* 0x0000001009097810 */ /* 0x000fc80007ffe0ff */
[----:B------:R-:W-:Y:S02]  /*0350*/  ISETP.NE.AND P1, PT, R9, RZ, PT ;  /* 0x000000ff0900720c */ /* 0x000fe40003f25270 */
        /* <DEDUP_REMOVED lines=17> */
[----:B------:R-:W-:Y:S06]  /*0470*/  @P1 BRA `(.L_x_408) ;  /* 0xfffffffc002c1947 */ /* 0x000fec000383ffff */
.L_x_407:
        /* <DEDUP_REMOVED lines=23> */
[----:B------:R-:W-:Y:S01]  /*05f0*/  IADD3 R6, PT, PT, R6, 0x8, RZ ;  /* 0x0000000806067810 */ /* 0x000fe20007ffe0ff */
        /* <DEDUP_REMOVED lines=8> */
.L_x_409:
        /* <DEDUP_REMOVED lines=15> */
[----:B------:R-:W-:Y:S01]  /*0770*/  IADD3 R6, PT, PT, R6, 0x4, RZ ;  /* 0x0000000406067810 */ /* 0x000fe20007ffe0ff */
[----:B--2---:R-:W-:-:S04]  /*0780*/  FADD R7, R7, R4 ;  /* 0x0000000407077221 */ /* 0x004fc80000000000 */
[----:B---3--:R-:W-:-:S04]  /*0790*/  FADD R7, R7, R8 ;  /* 0x0000000807077221 */ /* 0x008fc80000000000 */
[----:B----4-:R-:W-:-:S04]  /*07a0*/  FADD R7, R7, R10 ;  /* 0x0000000a07077221 */ /* 0x010fc80000000000 */
[----:B-----5:R-:W-:-:S07]  /*07b0*/  FADD R7, R7, R12 ;  /* 0x0000000c07077221 */ /* 0x020fce0000000000 */
.L_x_410:
[----:B------:R-:W-:Y:S05]  /*07c0*/  @!P1 BRA `(.L_x_406) ;  /* 0x0000000000289947 */ /* 0x000fea0003800000 */
[----:B------:R-:W0:Y:S01]  /*07d0*/  LDC.64 R8, c[0x0][0x388] ;  /* 0x0000e200ff087b82 */ /* 0x000e220000000a00 */
[----:B------:R-:W-:Y:S01]  /*07e0*/  IMAD R6, R6, R3, R0 ;  /* 0x0000000306067224 */ /* 0x000fe200078e0200 */
[----:B------:R-:W-:-:S07]  /*07f0*/  IADD3 R2, PT, PT, -R2, RZ, RZ ;  /* 0x000000ff02027210 */ /* 0x000fce0007ffe1ff */
.L_x_411:
[----:B0-----:R-:W-:-:S06]  /*0800*/  IMAD.WIDE R4, R6, 0x4, R8 ;  /* 0x0000000406047825 */ /* 0x001fcc00078e0208 */
[----:B------:R-:W2:Y:S01]  /*0810*/  LDG.E R4, desc[UR4][R4.64] ;  /* 0x0000000404047981 */ /* 0x000ea2000c1e1900 */
[----:B------:R-:W-:Y:S02]  /*0820*/  IADD3 R2, PT, PT, R2, 0x1, RZ ;  /* 0x0000000102027810 */ /* 0x000fe40007ffe0ff */
[----:B------:R-:W-:Y:S02]  /*0830*/  IADD3 R6, PT, PT, R6, R3, RZ ;  /* 0x0000000306067210 */ /* 0x000fe40007ffe0ff */
[----:B------:R-:W-:Y:S01]  /*0840*/  ISETP.NE.AND P0, PT, R2, RZ, PT ;  /* 0x000000ff0200720c */ /* 0x000fe20003f05270 */
[----:B--2---:R-:W-:-:S12]  /*0850*/  FADD R7, R4, R7 ;  /* 0x0000000704077221 */ /* 0x004fd80000000000 */
[----:B------:R-:W-:Y:S05]  /*0860*/  @P0 BRA `(.L_x_411) ;  /* 0xfffffffc00e40947 */ /* 0x000fea000383ffff */
.L_x_406:
[----:B------:R-:W0:Y:S02]  /*0870*/  LDC.64 R2, c[0x0][0x380] ;  /* 0x0000e000ff027b82 */ /* 0x000e240000000a00 */
[----:B0-----:R-:W-:-:S05]  /*0880*/  IMAD.WIDE.U32 R2, R0, 0x4, R2 ;  /* 0x0000000400027825 */ /* 0x001fca00078e0002 */
[----:B------:R-:W-:Y:S01]  /*0890*/  STG.E desc[UR4][R2.64], R7 ;  /* 0x0000000702007986 */ /* 0x000fe2000c101904 */
[----:B------:R-:W-:Y:S05]  /*08a0*/  EXIT ;  /* 0x000000000000794d */ /* 0x000fea0003800000 */
.L_x_412:
        /* <DEDUP_REMOVED lines=13> */
.L_x_890:


//--------------------- .text.layer_norm_backward_kernel --------------------------
	.section	.text.layer_norm_backward_kernel,"ax",@progbits
	.align	128
        .global         layer_norm_backward_kernel
        .type           layer_norm_backward_kernel,@function
        .size           layer_norm_backward_kernel,(.L_x_829 - layer_norm_backward_kernel)
        .other          layer_norm_backward_kernel,@"STO_CUDA_ENTRY STV_DEFAULT"
layer_norm_backward_kernel:
.text.layer_norm_backward_kernel:
[----:B------:R-:W-:Y:S08]  /*0000*/  LDC R1, c[0x0][0x37c] ;  /* 0x0000df00ff017b82 */ /* 0x000ff00000000800 */
[----:B------:R-:W0:Y:S01]  /*0010*/  S2UR UR6, SR_CTAID.X ;  /* 0x00000000000679c3 */ /* 0x000e220000002500 */
[----:B------:R-:W0:Y:S02]  /*0020*/  LDCU UR4, c[0x0][0x3c8] ;  /* 0x00007900ff0477ac */ /* 0x000e240008000800 */
[----:B0-----:R-:W-:-:S06]  /*0030*/  UISETP.GE.AND UP0, UPT, UR6, UR4, UPT ;  /* 0x000000040600728c */ /* 0x001fcc000bf06270 */
[----:B------:R-:W-:-:S13]  /*0040*/  PLOP3.LUT P0, PT, PT, PT, UP0, 0x80, 0x8 ;  /* 0x000000000008781c */ /* 0x000fda0003f0f008 */
[----:B------:R-:W-:Y:S05]  /*0050*/  @P0 EXIT ;  /* 0x000000000000094d */ /* 0x000fea0003800000 */
[----:B------:R-:W0:Y:S01]  /*0060*/  LDCU.128 UR8, c[0x0][0x3b0] ;  /* 0x00007600ff0877ac */ /* 0x000e220008000c00 */
[----:B------:R-:W1:Y:S01]  /*0070*/  LDCU.64 UR22, c[0x0][0x358] ;  /* 0x00006b00ff1677ac */ /* 0x000e620008000a00 */
[----:B0-----:R-:W-:-:S06]  /*0080*/  UIMAD.WIDE.U32 UR4, UR6, 0x4, UR10 ;  /* 0x00000004060478a5 */ /* 0x001fcc000f8e000a */
[----:B------:R-:W-:Y:S02]  /*0090*/  MOV R4, UR4 ;  /* 0x0000000400047c02 */ /* 0x000fe40008000f00 */
[----:B------:R-:W-:Y:S01]  /*00a0*/  MOV R5, UR5 ;  /* 0x0000000500057c02 */ /* 0x000fe20008000f00 */
[----:B------:R-:W-:Y:S01]  /*00b0*/  UIMAD.WIDE.U32 UR4, UR6, 0x4, UR8 ;  /* 0x00000004060478a5 */ /* 0x000fe2000f8e0008 */
[----:B------:R-:W0:Y:S03]  /*00c0*/  LDCU UR8, c[0x0][0x3cc] ;  /* 0x00007980ff0877ac */ /* 0x000e260008000800 */
[----:B-1----:R-:W2:Y:S02]  /*00d0*/  LDG.E R4, desc[UR22][R4.64] ;  /* 0x0000001604047981 */ /* 0x002ea4000c1e1900 */
[----:B------:R-:W-:Y:S02]  /*00e0*/  MOV R2, UR4 ;  /* 0x0000000400027c02 */ /* 0x000fe40008000f00 */
[----:B------:R-:W-:-:S03]  /*00f0*/  MOV R3, UR5 ;  /* 0x0000000500037c02 */ /* 0x000fc60008000f00 */
[----:B------:R-:W2:Y:S02]  /*0100*/  LDCU UR4, c[0x0][0x3d0] ;  /* 0x00007a00ff0477ac */ /* 0x000ea40008000800 */
[----:B------:R-:W3:Y:S01]  /*0110*/  LDG.E R2, desc[UR22][R2.64] ;  /* 0x0000001602027981 */ /* 0x000ee2000c1e1900 */
[----:B0-----:R-:W-:-:S04]  /*0120*/  UIMAD UR8, UR6, UR8, URZ ;  /* 0x00000008060872a4 */ /* 0x001fc8000f8e02ff */
[----:B------:R-:W-:Y:S01]  /*0130*/  USHF.R.S32.HI UR27, URZ, 0x1f, UR8 ;  /* 0x0000001fff1b7899 */ /* 0x000fe20008011408 */
[----:B--2---:R-:W-:-:S04]  /*0140*/  FADD R0, R4, UR4 ;  /* 0x0000000404007e21 */ /* 0x004fc80008000000 */
[----:B------:R0:W1:Y:S01]  /*0150*/  MUFU.RSQ R7, R0 ;  /* 0x0000000000077308 */ /* 0x0000620000001400 */
[----:B------:R-:W-:-:S04]  /*0160*/  IADD3 R6, PT, PT, R0, -0xd000000, RZ ;  /* 0xf300000000067810 */ /* 0x000fc80007ffe0ff */
[----:B------:R-:W-:Y:S02]  /*0170*/  ISETP.GT.U32.AND P0, PT, R6, 0x727fffff, PT ;  /* 0x727fffff0600780c */ /* 0x000fe40003f04070 */
[----:B---3--:R-:W-:-:S11]  /*0180*/  R2UR UR26, R2 ;  /* 0x00000000021a72ca */ /* 0x008fd600000e0000 */
[----:B01----:R-:W-:Y:S05]  /*0190*/  @!P0 BRA `(.L_x_413) ;  /* 0x00000000000c8947 */ /* 0x003fea0003800000 */
[----:B------:R-:W-:-:S07]  /*01a0*/  MOV R4, 0x1c0 ;  /* 0x000001c000047802 */ /* 0x000fce0000000f00 */
[----:B------:R-:W-:Y:S05]  /*01b0*/  CALL.REL.NOINC `($__internal_13_$__cuda_sm20_sqrt_rn_f32_slowpath) ;  /* 0x0000003000b87944 */ /* 0x000fea0003c00000 */
[----:B------:R-:W-:Y:S05]  /*01c0*/  BRA `(.L_x_414) ;  /* 0x0000000000107947 */ /* 0x000fea0003800000 */
.L_x_413:
[----:B------:R-:W-:Y:S01]  /*01d0*/  FMUL.FTZ R3, R0, R7 ;  /* 0x0000000700037220 */ /* 0x000fe20000410000 */
[----:B------:R-:W-:-:S03]  /*01e0*/  FMUL.FTZ R7, R7, 0.5 ;  /* 0x3f00000007077820 */ /* 0x000fc60000410000 */
[----:B------:R-:W-:-:S04]  /*01f0*/  FFMA R0, -R3, R3, R0 ;  /* 0x0000000303007223 */ /* 0x000fc80000000100 */
[----:B------:R-:W-:-:S07]  /*0200*/  FFMA R0, R0, R7, R3 ;  /* 0x0000000700007223 */ /* 0x000fce0000000003 */
.L_x_414:
[----:B------:R-:W-:-:S04]  /*0210*/  IADD3 R2, PT, PT, R0, 0x1800000, RZ ;  /* 0x0180000000027810 */ /* 0x000fc80007ffe0ff */
[----:B------:R-:W-:-:S04]  /*0220*/  LOP3.LUT R2, R2, 0x7f800000, RZ, 0xc0, !PT ;  /* 0x7f80000002027812 */ /* 0x000fc800078ec0ff */
[----:B------:R-:W-:-:S13]  /*0230*/  ISETP.GT.U32.AND P0, PT, R2, 0x1ffffff, PT ;  /* 0x01ffffff0200780c */ /* 0x000fda0003f04070 */
[----:B------:R-:W-:Y:S05]  /*0240*/  @P0 BRA `(.L_x_415) ;  /* 0x0000000000100947 */ /* 0x000fea0003800000 */
[----:B------:R-:W-:-:S07]  /*0250*/  MOV R2, 0x270 ;  /* 0x0000027000027802 */ /* 0x000fce0000000f00 */
[----:B------:R-:W-:Y:S05]  /*0260*/  CALL.REL.NOINC `($__internal_12_$__cuda_sm20_rcp_rn_f32_slowpath) ;  /* 0x0000002c00b07944 */ /* 0x000fea0003c00000 */
[----:B------:R-:W-:Y:S01]  /*0270*/  UMOV UR9, UR4 ;  /* 0x0000000400097c82 */ /* 0x000fe20008000000 */
[----:B------:R-:W-:Y:S05]  /*0280*/  BRA `(.L_x_416) ;  /* 0x0000000000147947 */ /* 0x000fea0003800000 */
.L_x_415:
[----:B------:R-:W0:Y:S02]  /*0290*/  MUFU.RCP R3, R0 ;  /* 0x0000000000037308 */ /* 0x000e240000001000 */
[----:B0-----:R-:W-:-:S04]  /*02a0*/  FFMA R2, R3, R0, -1 ;  /* 0xbf80000003027423 */ /* 0x001fc80000000000 */
[----:B------:R-:W-:-:S04]  /*02b0*/  FADD.FTZ R2, -R2, -RZ ;  /* 0x800000ff02027221 */ /* 0x000fc80000010100 */
[----:B------:R-:W-:-:S05]  /*02c0*/  FFMA R2, R3, R2, R3 ;  /* 0x0000000203027223 */ /* 0x000fca0000000003 */
[----:B------:R-:W-:-:S15]  /*02d0*/  R2UR UR9, R2 ;  /* 0x00000000020972ca */ /* 0x000fde00000e0000 */
.L_x_416:
[----:B------:R-:W0:Y:S01]  /*02e0*/  LDCU UR19, c[0x0][0x3cc] ;  /* 0x00007980ff1377ac */ /* 0x000e220008000800 */
[----:B------:R-:W-:Y:S01]  /*02f0*/  HFMA2 R16, -RZ, RZ, 0, 0 ;  /* 0x00000000ff107431 */ /* 0x000fe200000001ff */
[----:B------:R-:W-:Y:S01]  /*0300*/  MOV R4, RZ ;  /* 0x000000ff00047202 */ /* 0x000fe20000000f00 */
[----:B0-----:R-:W-:-:S09]  /*0310*/  UISETP.GE.AND UP0, UPT, UR19, 0x1, UPT ;  /* 0x000000011300788c */ /* 0x001fd2000bf06270 */
[----:B------:R-:W-:Y:S05]  /*0320*/  BRA.U !UP0, `(.L_x_417) ;  /* 0x00000011089c7547 */ /* 0x000fea000b800000 */
[----:B------:R-:W-:Y:S01]  /*0330*/  UISETP.GE.U32.AND UP0, UPT, UR19, 0x8, UPT ;  /* 0x000000081300788c */ /* 0x000fe2000bf06070 */
[----:B------:R-:W-:Y:S02]  /*0340*/  MOV R4, RZ ;  /* 0x000000ff00047202 */ /* 0x000fe40000000f00 */
[----:B------:R-:W-:Y:S02]  /*0350*/  MOV R0, RZ ;  /* 0x000000ff00007202 */ /* 0x000fe40000000f00 */
[----:B------:R-:W-:-:S04]  /*0360*/  MOV R16, RZ ;  /* 0x000000ff00107202 */ /* 0x000fc80000000f00 */
[----:B------:R-:W-:Y:S05]  /*0370*/  BRA.U !UP0, `(.L_x_418) ;  /* 0x0000000908447547 */ /* 0x000fea000b800000 */
[----:B------:R-:W0:Y:S01]  /*0380*/  LDCU.128 UR28, c[0x0][0x390] ;  /* 0x00007200ff1c77ac */ /* 0x000e220008000c00 */
[----:B------:R-:W-:Y:S01]  /*0390*/  HFMA2 R4, -RZ, RZ, 0, 0 ;  /* 0x00000000ff047431 */ /* 0x000fe200000001ff */
[----:B------:R-:W1:Y:S01]  /*03a0*/  LDCU.128 UR4, c[0x0][0x3a0] ;  /* 0x00007400ff0477ac */ /* 0x000e620008000c00 */
[----:B------:R-:W2:Y:S01]  /*03b0*/  LDCU.64 UR20, c[0x0][0x3c0] ;  /* 0x00007800ff1477ac */ /* 0x000ea20008000a00 */
[----:B------:R-:W3:Y:S01]  /*03c0*/  LDCU.64 UR24, c[0x0][0x388] ;  /* 0x00007100ff1877ac */ /* 0x000ee20008000a00 */
[----:B------:R-:W-:Y:S02]  /*03d0*/  ULEA UR11, UP2, UR8, 0x10, 0x2 ;  /* 0x00000010080b7891 */ /* 0x000fe4000f8410ff */
[----:B0-----:R-:W-:Y:S02]  /*03e0*/  UIADD3 UR10, UP0, UPT, UR28, 0x10, URZ ;  /* 0x000000101c0a7890 */ /* 0x001fe4000ff1e0ff */
[----:B------:R-:W-:Y:S02]  /*03f0*/  UIADD3 UR17, UP1, UPT, UR11, UR30, URZ ;  /* 0x0000001e0b117290 */ /* 0x000fe4000ff3e0ff */
[----:B------:R-:W-:-:S02]  /*0400*/  ULEA.HI.X UR12, UR8, URZ, UR27, 0x2, UP2 ;  /* 0x000000ff080c7291 */ /* 0x000fc400090f141b */
[----:B-1----:R-:W-:Y:S01]  /*0410*/  UIADD3 UR13, UP3, UPT, UR11, UR4, URZ ;  /* 0x000000040b0d7290 */ /* 0x002fe2000ff7e0ff */
[----:B------:R-:W-:Y:S01]  /*0420*/  MOV R14, UR10 ;  /* 0x0000000a000e7c02 */ /* 0x000fe20008000f00 */
[----:B------:R-:W-:Y:S01]  /*0430*/  UIADD3 UR15, UP2, UPT, UR6, 0x10, URZ ;  /* 0x00000010060f7890 */ /* 0x000fe2000ff5e0ff */
[----:B------:R-:W-:Y:S01]  /*0440*/  MOV R6, UR17 ;  /* 0x0000001100067c02 */ /* 0x000fe20008000f00 */
[----:B------:R-:W-:Y:S02]  /*0450*/  UIADD3.X UR18, UPT, UPT, UR12, UR31, URZ, UP1, !UPT ;  /* 0x0000001f0c127290 */ /* 0x000fe40008ffe4ff */
[----:B------:R-:W-:Y:S01]  /*0460*/  UIADD3.X UR6, UPT, UPT, URZ, UR29, URZ, UP0, !UPT ;  /* 0x0000001dff067290 */ /* 0x000fe200087fe4ff */
[----:B------:R-:W-:Y:S01]  /*0470*/  MOV R2, UR13 ;  /* 0x0000000d00027c02 */ /* 0x000fe20008000f00 */
[----:B------:R-:W-:Y:S01]  /*0480*/  UIADD3.X UR14, UPT, UPT, UR12, UR5, URZ, UP3, !UPT ;  /* 0x000000050c0e7290 */ /* 0x000fe20009ffe4ff */
[----:B------:R-:W-:Y:S01]  /*0490*/  MOV R10, UR15 ;  /* 0x0000000f000a7c02 */ /* 0x000fe20008000f00 */
[----:B--2---:R-:W-:Y:S01]  /*04a0*/  UIADD3 UR11, UP0, UPT, UR11, UR20, URZ ;  /* 0x000000140b0b7290 */ /* 0x004fe2000ff1e0ff */
[----:B------:R-:W-:Y:S01]  /*04b0*/  MOV R7, UR18 ;  /* 0x0000001200077c02 */ /* 0x000fe20008000f00 */
[----:B---3--:R-:W-:Y:S01]  /*04c0*/  UIADD3 UR5, UP1, UPT, UR24, 0x10, URZ ;  /* 0x0000001018057890 */ /* 0x008fe2000ff3e0ff */
[----:B------:R-:W-:Y:S01]  /*04d0*/  MOV R15, UR6 ;  /* 0x00000006000f7c02 */ /* 0x000fe20008000f00 */
[----:B------:R-:W-:Y:S01]  /*04e0*/  UIADD3.X UR16, UPT, UPT, URZ, UR7, URZ, UP2, !UPT ;  /* 0x00000007ff107290 */ /* 0x000fe200097fe4ff */
[----:B------:R-:W-:Y:S01]  /*04f0*/  MOV R3, UR14 ;  /* 0x0000000e00037c02 */ /* 0x000fe20008000f00 */
[----:B------:R-:W-:Y:S01]  /*0500*/  ULOP3.LUT UR4, UR19, 0x7ffffff8, URZ, 0xc0, !UPT ;  /* 0x7ffffff813047892 */ /* 0x000fe2000f8ec0ff */
[----:B------:R-:W-:Y:S01]  /*0510*/  MOV R12, UR11 ;  /* 0x0000000b000c7c02 */ /* 0x000fe20008000f00 */
[----:B------:R-:W-:Y:S01]  /*0520*/  UIADD3.X UR12, UPT, UPT, UR12, UR21, URZ, UP0, !UPT ;  /* 0x000000150c0c7290 */ /* 0x000fe200087fe4ff */
[----:B------:R-:W-:Y:S01]  /*0530*/  MOV R8, UR5 ;  /* 0x0000000500087c02 */ /* 0x000fe20008000f00 */
[----:B------:R-:W-:Y:S01]  /*0540*/  UIADD3.X UR7, UPT, UPT, URZ, UR25, URZ, UP1, !UPT ;  /* 0x00000019ff077290 */ /* 0x000fe20008ffe4ff */
[----:B------:R-:W-:Y:S01]  /*0550*/  MOV R11, UR16 ;  /* 0x00000010000b7c02 */ /* 0x000fe20008000f00 */
[----:B------:R-:W-:-:S02]  /*0560*/  UIADD3 UR19, UPT, UPT, -UR4, URZ, URZ ;  /* 0x000000ff04137290 */ /* 0x000fc4000fffe1ff */
[----:B------:R-:W-:Y:S02]  /*0570*/  MOV R0, UR4 ;  /* 0x0000000400007c02 */ /* 0x000fe40008000f00 */
[----:B------:R-:W-:Y:S02]  /*0580*/  MOV R13, UR12 ;  /* 0x0000000c000d7c02 */ /* 0x000fe40008000f00 */
[----:B------:R-:W-:-:S07]  /*0590*/  MOV R9, UR7 ;  /* 0x0000000700097c02 */ /* 0x000fce0008000f00 */
.L_x_419:
[----:B------:R-:W2:Y:S04]  /*05a0*/  LDG.E R5, desc[UR22][R6.64+-0x10] ;  /* 0xfffff01606057981 */ /* 0x000ea8000c1e1900 */
[----:B------:R-:W2:Y:S04]  /*05b0*/  LDG.E R18, desc[UR22][R12.64+-0x10] ;  /* 0xfffff0160c127981 */ /* 0x000ea8000c1e1900 */
[----:B------:R-:W3:Y:S01]  /*05c0*/  LDG.E R20, desc[UR22][R10.64+-0x10] ;  /* 0xfffff0160a147981 */ /* 0x000ee2000c1e1900 */
[----:B--2---:R-:W-:-:S03]  /*05d0*/  FMUL R17, R5, R18 ;  /* 0x0000001205117220 */ /* 0x004fc60000400000 */
[----:B------:R-:W2:Y:S04]  /*05e0*/  LDG.E R18, desc[UR22][R2.64+-0x10] ;  /* 0xfffff01602127981 */ /* 0x000ea8000c1e1900 */
[----:B------:R0:W-:Y:S04]  /*05f0*/  REDG.E.ADD.F32.FTZ.RN.STRONG.GPU desc[UR22][R8.64+-0x10], R17 ;  /* 0xfffff011080079a6 */ /* 0x0001e8000c12f316 */
[----:B------:R-:W4:Y:S04]  /*0600*/  LDG.E R19, desc[UR22][R6.64+-0x10] ;  /* 0xfffff01606137981 */ /* 0x000f28000c1e1900 */
[----:B----4-:R1:W-:Y:S04]  /*0610*/  REDG.E.ADD.F32.FTZ.RN.STRONG.GPU desc[UR22][R14.64+-0x10], R19 ;  /* 0xfffff0130e0079a6 */ /* 0x0103e8000c12f316 */
[----:B------:R-:W4:Y:S04]  /*0620*/  LDG.E R27, desc[UR22][R6.64+-0xc] ;  /* 0xfffff416061b7981 */ /* 0x000f28000c1e1900 */
[----:B------:R-:W4:Y:S04]  /*0630*/  LDG.E R22, desc[UR22][R12.64+-0xc] ;  /* 0xfffff4160c167981 */ /* 0x000f28000c1e1900 */
[----:B------:R-:W5:Y:S04]  /*0640*/  LDG.E R24, desc[UR22][R10.64+-0xc] ;  /* 0xfffff4160a187981 */ /* 0x000f68000c1e1900 */
[----:B------:R-:W5:Y:S01]  /*0650*/  LDG.E R25, desc[UR22][R2.64+-0xc] ;  /* 0xfffff41602197981 */ /* 0x000f62000c1e1900 */
[----:B----4-:R-:W-:-:S05]  /*0660*/  FMUL R29, R27, R22 ;  /* 0x000000161b1d7220 */ /* 0x010fca0000400000 */
[----:B------:R-:W-:Y:S04]  /*0670*/  REDG.E.ADD.F32.FTZ.RN.STRONG.GPU desc[UR22][R8.64+-0xc], R29 ;  /* 0xfffff41d080079a6 */ /* 0x000fe8000c12f316 */
[----:B------:R-:W4:Y:S04]  /*0680*/  LDG.E R26, desc[UR22][R6.64+-0xc] ;  /* 0xfffff416061a7981 */ /* 0x000f28000c1e1900 */
[----:B----4-:R-:W-:Y:S04]  /*0690*/  REDG.E.ADD.F32.FTZ.RN.STRONG.GPU desc[UR22][R14.64+-0xc], R26 ;  /* 0xfffff41a0e0079a6 */ /* 0x010fe8000c12f316 */
[----:B------:R-:W4:Y:S04]  /*06a0*/  LDG.E R21, desc[UR22][R6.64+-0x8] ;  /* 0xfffff81606157981 */ /* 0x000f28000c1e1900 */
[----:B------:R-:W4:Y:S04]  /*06b0*/  LDG.E R22, desc[UR22][R12.64+-0x8] ;  /* 0xfffff8160c167981 */ /* 0x000f28000c1e1900 */
[----:B------:R-:W5:Y:S01]  /*06c0*/  LDG.E R23, desc[UR22][R2.64+-0x8] ;  /* 0xfffff81602177981 */ /* 0x000f62000c1e1900 */
[----:B----4-:R-:W-:-:S03]  /*06d0*/  FMUL R28, R21, R22 ;  /* 0x00000016151c7220 */ /* 0x010fc60000400000 */
[----:B------:R-:W4:Y:S04]  /*06e0*/  LDG.E R22, desc[UR22][R10.64+-0x8] ;  /* 0xfffff8160a167981 */ /* 0x000f28000c1e1900 */
[----:B------:R-:W-:Y:S04]  /*06f0*/  REDG.E.ADD.F32.FTZ.RN.STRONG.GPU desc[UR22][R8.64+-0x8], R28 ;  /* 0xfffff81c080079a6 */ /* 0x000fe8000c12f316 */
[----:B0-----:R-:W3:Y:S01]  /*0700*/  LDG.E R17, desc[UR22][R6.64+-0x8] ;  /* 0xfffff81606117981 */ /* 0x001ee2000c1e1900 */
[----:B--2---:R-:W-:-:S03]  /*0710*/  FADD R18, R18, -UR26 ;  /* 0x8000001a12127e21 */ /* 0x004fc60008000000 */
[----:B---3--:R0:W-:Y:S04]  /*0720*/  REDG.E.ADD.F32.FTZ.RN.STRONG.GPU desc[UR22][R14.64+-0x8], R17 ;  /* 0xfffff8110e0079a6 */ /* 0x0081e8000c12f316 */
[----:B-1----:R-:W2:Y:S04]  /*0730*/  LDG.E R19, desc[UR22][R12.64+-0x4] ;  /* 0xfffffc160c137981 */ /* 0x002ea8000c1e1900 */
[----:B0-----:R-:W2:Y:S01]  /*0740*/  LDG.E R17, desc[UR22][R6.64+-0x4] ;  /* 0xfffffc1606117981 */ /* 0x001ea2000c1e1900 */
[----:B------:R-:W-:-:S04]  /*0750*/  FMUL R5, R5, R20 ;  /* 0x0000001405057220 */ /* 0x000fc80000400000 */
[----:B------:R-:W-:Y:S02]  /*0760*/  FFMA R4, R5, R18, R4 ;  /* 0x0000001205047223 */ /* 0x000fe40000000004 */
[----:B------:R-:W3:Y:S01]  /*0770*/  LDG.E R18, desc[UR22][R10.64+-0x4] ;  /* 0xfffffc160a127981 */ /* 0x000ee2000c1e1900 */
[----:B--2---:R-:W-:-:S03]  /*0780*/  FMUL R29, R17, R19 ;  /* 0x00000013111d7220 */ /* 0x004fc60000400000 */
[----:B------:R-:W2:Y:S04]  /*0790*/  LDG.E R19, desc[UR22][R2.64+-0x4] ;  /* 0xfffffc1602137981 */ /* 0x000ea8000c1e1900 */
[----:B------:R0:W-:Y:S04]  /*07a0*/  REDG.E.ADD.F32.FTZ.RN.STRONG.GPU desc[UR22][R8.64+-0x4], R29 ;  /* 0xfffffc1d080079a6 */ /* 0x0001e8000c12f316 */
[----:B------:R-:W5:Y:S01]  /*07b0*/  LDG.E R28, desc[UR22][R6.64+-0x4] ;  /* 0xfffffc16061c7981 */ /* 0x000f62000c1e1900 */
[----:B------:R-:W-:-:S03]  /*07c0*/  FADD R16, R5, R16 ;  /* 0x0000001005107221 */ /* 0x000fc60000000000 */
[----:B-----5:R-:W-:Y:S04]  /*07d0*/  REDG.E.ADD.F32.FTZ.RN.STRONG.GPU desc[UR22][R14.64+-0x4], R28 ;  /* 0xfffffc1c0e0079a6 */ /* 0x020fe8000c12f316 */
[----:B------:R-:W5:Y:S04]  /*07e0*/  LDG.E R20, desc[UR22][R6.64] ;  /* 0x0000001606147981 */ /* 0x000f68000c1e1900 */
[----:B------:R-:W5:Y:S01]  /*07f0*/  LDG.E R5, desc[UR22][R12.64] ;  /* 0x000000160c057981 */ /* 0x000f62000c1e1900 */
[----:B------:R-:W-:Y:S01]  /*0800*/  FADD R25, R25, -UR26 ;  /* 0x8000001a19197e21 */ /* 0x000fe20008000000 */
[----:B------:R-:W-:-:S02]  /*0810*/  FMUL R27, R27, R24 ;  /* 0x000000181b1b7220 */ /* 0x000fc40000400000 */
[----:B------:R-:W2:Y:S02]  /*0820*/  LDG.E R24, desc[UR22][R2.64] ;  /* 0x0000001602187981 */ /* 0x000ea4000c1e1900 */
[----:B------:R-:W-:Y:S02]  /*0830*/  FFMA R26, R27, R25, R4 ;  /* 0x000000191b1a7223 */ /* 0x000fe40000000004 */
[----:B------:R-:W2:Y:S01]  /*0840*/  LDG.E R25, desc[UR22][R10.64] ;  /* 0x000000160a197981 */ /* 0x000ea2000c1e1900 */
[----:B-----5:R-:W-:-:S05]  /*0850*/  FMUL R5, R20, R5 ;  /* 0x0000000514057220 */ /* 0x020fca0000400000 */
[----:B------:R1:W-:Y:S04]  /*0860*/  REDG.E.ADD.F32.FTZ.RN.STRONG.GPU desc[UR22][R8.64], R5 ;  /* 0x00000005080079a6 */ /* 0x0003e8000c12f316 */
[----:B0-----:R-:W5:Y:S01]  /*0870*/  LDG.E R29, desc[UR22][R6.64] ;  /* 0x00000016061d7981 */ /* 0x001f62000c1e1900 */
[----:B------:R-:W-:-:S03]  /*0880*/  FADD R4, R16, R27 ;  /* 0x0000001b10047221 */ /* 0x000fc60000000000 */
[----:B-----5:R0:W-:Y:S04]  /*0890*/  REDG.E.ADD.F32.FTZ.RN.STRONG.GPU desc[UR22][R14.64], R29 ;  /* 0x0000001d0e0079a6 */ /* 0x0201e8000c12f316 */
[----:B-1----:R-:W5:Y:S04]  /*08a0*/  LDG.E R5, desc[UR22][R6.64+0x4] ;  /* 0x0000041606057981 */ /* 0x002f68000c1e1900 */
[----:B------:R-:W5:Y:S01]  /*08b0*/  LDG.E R16, desc[UR22][R12.64+0x4] ;  /* 0x000004160c107981 */ /* 0x000f62000c1e1900 */
[----:B----4-:R-:W-:Y:S01]  /*08c0*/  FMUL R21, R21, R22 ;  /* 0x0000001615157220 */ /* 0x010fe20000400000 */
[----:B------:R-:W-:-:S04]  /*08d0*/  FADD R22, R23, -UR26 ;  /* 0x8000001a17167e21 */ /* 0x000fc80008000000 */
[----:B------:R-:W-:Y:S02]  /*08e0*/  FFMA R22, R21, R22, R26 ;  /* 0x0000001615167223 */ /* 0x000fe4000000001a */
[----:B------:R-:W4:Y:S01]  /*08f0*/  LDG.E R26, desc[UR22][R10.64+0x4] ;  /* 0x000004160a1a7981 */ /* 0x000f22000c1e1900 */
[----:B-----5:R-:W-:-:S03]  /*0900*/  FMUL R27, R5, R16 ;  /* 0x00000010051b7220 */ /* 0x020fc60000400000 */
[----:B------:R-:W5:Y:S04]  /*0910*/  LDG.E R16, desc[UR22][R2.64+0x4] ;  /* 0x0000041602107981 */ /* 0x000f68000c1e1900 */
[----:B------:R1:W-:Y:S04]  /*0920*/  REDG.E.ADD.F32.FTZ.RN.STRONG.GPU desc[UR22][R8.64+0x4], R27 ;  /* 0x0000041b080079a6 */ /* 0x0003e8000c12f316 */
[----:B------:R-:W3:Y:S01]  /*0930*/  LDG.E R28, desc[UR22][R6.64+0x4] ;  /* 0x00000416061c7981 */ /* 0x000ee2000c1e1900 */
[----:B------:R-:W-:-:S03]  /*0940*/  FADD R21, R4, R21 ;  /* 0x0000001504157221 */ /* 0x000fc60000000000 */
[----:B---3--:R3:W-:Y:S04]  /*0950*/  REDG.E.ADD.F32.FTZ.RN.STRONG.GPU desc[UR22][R14.64+0x4], R28 ;  /* 0x0000041c0e0079a6 */ /* 0x0087e8000c12f316 */
[----:B------:R-:W2:Y:S04]  /*0960*/  LDG.E R4, desc[UR22][R6.64+0x8] ;  /* 0x0000081606047981 */ /* 0x000ea8000c1e1900 */
[----:B0-----:R-:W2:Y:S01]  /*0970*/  LDG.E R29, desc[UR22][R12.64+0x8] ;  /* 0x000008160c1d7981 */ /* 0x001ea2000c1e1900 */
[----:B------:R-:W-:-:S03]  /*0980*/  FMUL R23, R17, R18 ;  /* 0x0000001211177220 */ /* 0x000fc60000400000 */
[----:B------:R-:W5:Y:S04]  /*0990*/  LDG.E R17, desc[UR22][R10.64+0x8] ;  /* 0x000008160a117981 */ /* 0x000f68000c1e1900 */
[----:B------:R-:W5:Y:S01]  /*09a0*/  LDG.E R18, desc[UR22][R2.64+0x8] ;  /* 0x0000081602127981 */ /* 0x000f62000c1e1900 */
[----:B--2---:R-:W-:-:S05]  /*09b0*/  FMUL R29, R4, R29 ;  /* 0x0000001d041d7220 */ /* 0x004fca0000400000 */
[----:B------:R0:W-:Y:S04]  /*09c0*/  REDG.E.ADD.F32.FTZ.RN.STRONG.GPU desc[UR22][R8.64+0x8], R29 ;  /* 0x0000081d080079a6 */ /* 0x0001e8000c12f316 */
[----:B-1----:R-:W2:Y:S01]  /*09d0*/  LDG.E R27, desc[UR22][R6.64+0x8] ;  /* 0x00000816061b7981 */ /* 0x002ea2000c1e1900 */
[----:B------:R-:W-:-:S04]  /*09e0*/  FADD R19, R19, -UR26 ;  /* 0x8000001a13137e21 */ /* 0x000fc80008000000 */
[----:B------:R-:W-:Y:S01]  /*09f0*/  FFMA R22, R23, R19, R22 ;  /* 0x0000001317167223 */ /* 0x000fe20000000016 */
[----:B--2---:R-:W-:Y:S04]  /*0a00*/  REDG.E.ADD.F32.FTZ.RN.STRONG.GPU desc[UR22][R14.64+0x8], R27 ;  /* 0x0000081b0e0079a6 */ /* 0x004fe8000c12f316 */
[----:B------:R-:W2:Y:S04]  /*0a10*/  LDG.E R19, desc[UR22][R6.64+0xc] ;  /* 0x00000c1606137981 */ /* 0x000ea8000c1e1900 */
[----:B---3--:R-:W2:Y:S01]  /*0a20*/  LDG.E R28, desc[UR22][R12.64+0xc] ;  /* 0x00000c160c1c7981 */ /* 0x008ea2000c1e1900 */
[----:B------:R-:W-:Y:S01]  /*0a30*/  FADD R23, R21, R23 ;  /* 0x0000001715177221 */ /* 0x000fe20000000000 */
[----:B------:R-:W-:Y:S01]  /*0a40*/  FMUL R25, R20, R25 ;  /* 0x0000001914197220 */ /* 0x000fe20000400000 */
[----:B------:R-:W-:Y:S01]  /*0a50*/  FADD R21, R24, -UR26 ;  /* 0x8000001a18157e21 */ /* 0x000fe20008000000 */
[----:B------:R-:W3:Y:S03]  /*0a60*/  LDG.E R20, desc[UR22][R2.64+0xc] ;  /* 0x00000c1602147981 */ /* 0x000ee6000c1e1900 */
[----:B------:R-:W-:-:S02]  /*0a70*/  FFMA R21, R25, R21, R22 ;  /* 0x0000001519157223 */ /* 0x000fc40000000016 */
[----:B------:R1:W3:Y:S01]  /*0a80*/  LDG.E R22, desc[UR22][R10.64+0xc] ;  /* 0x00000c160a167981 */ /* 0x0002e2000c1e1900 */
[----:B--2---:R-:W-:-:S05]  /*0a90*/  FMUL R28, R19, R28 ;  /* 0x0000001c131c7220 */ /* 0x004fca0000400000 */
[----:B------:R2:W-:Y:S04]  /*0aa0*/  REDG.E.ADD.F32.FTZ.RN.STRONG.GPU desc[UR22][R8.64+0xc], R28 ;  /* 0x00000c1c080079a6 */ /* 0x0005e8000c12f316 */
[----:B0-----:R0:W2:Y:S01]  /*0ab0*/  LDG.E R29, desc[UR22][R6.64+0xc] ;  /* 0x00000c16061d7981 */ /* 0x0010a2000c1e1900 */
[----:B------:R-:W-:Y:S01]  /*0ac0*/  UIADD3 UR19, UPT, UPT, UR19, 0x8, URZ ;  /* 0x0000000813137890 */ /* 0x000fe2000fffe0ff */
[----:B-1----:R-:W-:Y:S01]  /*0ad0*/  IADD3 R10, P1, PT, R10, 0x20, RZ ;  /* 0x000000200a0a7810 */ /* 0x002fe20007f3e0ff */
[----:B------:R-:W-:Y:S01]  /*0ae0*/  FADD R23, R23, R25 ;  /* 0x0000001917177221 */ /* 0x000fe20000000000 */
[----:B----4-:R-:W-:Y:S01]  /*0af0*/  FMUL R26, R5, R26 ;  /* 0x0000001a051a7220 */ /* 0x010fe20000400000 */
[----:B-----5:R-:W-:Y:S01]  /*0b00*/  FADD R16, R16, -UR26 ;  /* 0x8000001a10107e21 */ /* 0x020fe20008000000 */
[----:B------:R-:W-:Y:S01]  /*0b10*/  UISETP.NE.AND UP0, UPT, UR19, URZ, UPT ;  /* 0x000000ff1300728c */ /* 0x000fe2000bf05270 */
[----:B0-----:R-:W-:-:S02]  /*0b20*/  IADD3 R6, P0, PT, R6, 0x20, RZ ;  /* 0x0000002006067810 */ /* 0x001fc40007f1e0ff */
[----:B------:R-:W-:Y:S02]  /*0b30*/  IADD3.X R11, PT, PT, RZ, R11, RZ, P1, !PT ;  /* 0x0000000bff0b7210 */ /* 0x000fe40000ffe4ff */
[----:B------:R-:W-:Y:S01]  /*0b40*/  IADD3.X R7, PT, PT, RZ, R7, RZ, P0, !PT ;  /* 0x00000007ff077210 */ /* 0x000fe200007fe4ff */
[----:B------:R-:W-:Y:S01]  /*0b50*/  FADD R23, R23, R26 ;  /* 0x0000001a17177221 */ /* 0x000fe20000000000 */
[----:B------:R-:W-:Y:S01]  /*0b60*/  IADD3 R2, P0, PT, R2, 0x20, RZ ;  /* 0x0000002002027810 */ /* 0x000fe20007f1e0ff */
[----:B------:R-:W-:Y:S01]  /*0b70*/  FFMA R16, R26, R16, R21 ;  /* 0x000000101a107223 */ /* 0x000fe20000000015 */
[----:B------:R-:W-:Y:S01]  /*0b80*/  IADD3 R12, P1, PT, R12, 0x20, RZ ;  /* 0x000000200c0c7810 */ /* 0x000fe20007f3e0ff */
[----:B------:R-:W-:Y:S01]  /*0b90*/  FMUL R17, R4, R17 ;  /* 0x0000001104117220 */ /* 0x000fe20000400000 */
[----:B------:R-:W-:Y:S01]  /*0ba0*/  FADD R18, R18, -UR26 ;  /* 0x8000001a12127e21 */ /* 0x000fe20008000000 */
[----:B------:R-:W-:Y:S01]  /*0bb0*/  IADD3.X R3, PT, PT, RZ, R3, RZ, P0, !PT ;  /* 0x00000003ff037210 */ /* 0x000fe200007fe4ff */
[----:B---3--:R-:W-:Y:S01]  /*0bc0*/  FMUL R19, R19, R22 ;  /* 0x0000001613137220 */ /* 0x008fe20000400000 */
[----:B------:R-:W-:Y:S01]  /*0bd0*/  IADD3.X R13, PT, PT, RZ, R13, RZ, P1, !PT ;  /* 0x0000000dff0d7210 */ /* 0x000fe20000ffe4ff */
[----:B------:R-:W-:Y:S01]  /*0be0*/  FADD R23, R23, R17 ;  /* 0x0000001117177221 */ /* 0x000fe20000000000 */
[----:B------:R-:W-:Y:S01]  /*0bf0*/  FFMA R18, R17, R18, R16 ;  /* 0x0000001211127223 */ /* 0x000fe20000000010 */
[----:B--2---:R-:W-:Y:S01]  /*0c00*/  IADD3 R8, P0, PT, R8, 0x20, RZ ;  /* 0x0000002008087810 */ /* 0x004fe20007f1e0ff */
[----:B------:R-:W-:Y:S01]  /*0c10*/  FADD R20, R20, -UR26 ;  /* 0x8000001a14147e21 */ /* 0x000fe20008000000 */
[----:B------:R-:W-:-:S02]  /*0c20*/  FADD R16, R23, R19 ;  /* 0x0000001317107221 */ /* 0x000fc40000000000 */
[----:B------:R-:W-:Y:S01]  /*0c30*/  IADD3.X R9, PT, PT, RZ, R9, RZ, P0, !PT ;  /* 0x00000009ff097210 */ /* 0x000fe200007fe4ff */
[----:B------:R-:W-:Y:S01]  /*0c40*/  FFMA R4, R19, R20, R18 ;  /* 0x0000001413047223 */ /* 0x000fe20000000012 */
[----:B------:R0:W-:Y:S02]  /*0c50*/  REDG.E.ADD.F32.FTZ.RN.STRONG.GPU desc[UR22][R14.64+0xc], R29 ;  /* 0x00000c1d0e0079a6 */ /* 0x0001e4000c12f316 */
[----:B0-----:R-:W-:-:S04]  /*0c60*/  IADD3 R14, P1, PT, R14, 0x20, RZ ;  /* 0x000000200e0e7810 */ /* 0x001fc80007f3e0ff */
[----:B------:R-:W-:Y:S01]  /*0c70*/  IADD3.X R15, PT, PT, RZ, R15, RZ, P1, !PT ;  /* 0x0000000fff0f7210 */ /* 0x000fe20000ffe4ff */
[----:B------:R-:W-:Y:S08]  /*0c80*/  BRA.U UP0, `(.L_x_419) ;  /* 0xfffffff900447547 */ /* 0x000ff0000b83ffff */
.L_x_418:
[----:B------:R-:W0:Y:S02]  /*0c90*/  LDCU UR19, c[0x0][0x3cc] ;  /* 0x00007980ff1377ac */ /* 0x000e240008000800 */
[----:B0-----:R-:W-:-:S09]  /*0ca0*/  ULOP3.LUT UP0, UR4, UR19, 0x7, URZ, 0xc0, !UPT ;  /* 0x0000000713047892 */ /* 0x001fd2000f80c0ff */
[----:B------:R-:W-:Y:S05]  /*0cb0*/  BRA.U !UP0, `(.L_x_417) ;  /* 0x0000000908387547 */ /* 0x000fea000b800000 */
[----:B------:R-:W0:Y:S01]  /*0cc0*/  LDC.64 R8, c[0x0][0x398] ;  /* 0x0000e600ff087b82 */ /* 0x000e220000000a00 */
[----:B------:R-:W-:Y:S02]  /*0cd0*/  UISETP.GE.U32.AND UP0, UPT, UR4, 0x4, UPT ;  /* 0x000000040400788c */ /* 0x000fe4000bf06070 */
[----:B------:R-:W-:Y:S02]  /*0ce0*/  USHF.L.U32 UR5, UR8, 0x2, URZ ;  /* 0x0000000208057899 */ /* 0x000fe400080006ff */
[----:B------:R-:W-:-:S03]  /*0cf0*/  USHF.L.U64.HI UR6, UR8, 0x2, UR27 ;  /* 0x0000000208067899 */ /* 0x000fc6000801021b */
[----:B------:R-:W1:Y:S01]  /*0d00*/  LDC.64 R6, c[0x0][0x3a0] ;  /* 0x0000e800ff067b82 */ /* 0x000e620000000a00 */
[----:B0-----:R-:W-:-:S04]  /*0d10*/  IADD3 R8, P0, PT, R8, UR5, RZ ;  /* 0x0000000508087c10 */ /* 0x001fc8000ff1e0ff */
[----:B------:R-:W-:Y:S02]  /*0d20*/  IADD3.X R9, PT, PT, R9, UR6, RZ, P0, !PT ;  /* 0x0000000609097c10 */ /* 0x000fe400087fe4ff */
[----:B-1----:R-:W-:Y:S01]  /*0d30*/  IADD3 R6, P1, PT, R6, UR5, RZ ;  /* 0x0000000506067c10 */ /* 0x002fe2000ff3e0ff */
[----:B------:R-:W-:-:S03]  /*0d40*/  ULOP3.LUT UP1, UR5, UR19, 0x3, URZ, 0xc0, !UPT ;  /* 0x0000000313057892 */ /* 0x000fc6000f82c0ff */
[----:B------:R-:W-:Y:S01]  /*0d50*/  IADD3.X R7, PT, PT, R7, UR6, RZ, P1, !PT ;  /* 0x0000000607077c10 */ /* 0x000fe20008ffe4ff */
[----:B------:R-:W-:Y:S08]  /*0d60*/  BRA.U !UP0, `(.L_x_420) ;  /* 0x0000000108f87547 */ /* 0x000ff0000b800000 */
[----:B------:R-:W0:Y:S01]  /*0d70*/  LDC.64 R12, c[0x0][0x3c0] ;  /* 0x0000f000ff0c7b82 */ /* 0x000e220000000a00 */
[C---:B------:R-:W-:Y:S01]  /*0d80*/  IADD3 R2, P0, PT, R0.reuse, UR8, RZ ;  /* 0x0000000800027c10 */ /* 0x040fe2000ff1e0ff */
[----:B------:R-:W-:-:S03]  /*0d90*/  IMAD.WIDE.U32 R18, R0, 0x4, R8 ;  /* 0x0000000400127825 */ /* 0x000fc600078e0008 */
[----:B------:R-:W-:Y:S02]  /*0da0*/  IADD3.X R3, PT, PT, RZ, UR27, RZ, P0, !PT ;  /* 0x0000001bff037c10 */ /* 0x000fe400087fe4ff */
[----:B------:R-:W2:Y:S01]  /*0db0*/  LDG.E R17, desc[UR22][R18.64] ;  /* 0x0000001612117981 */ /* 0x000ea2000c1e1900 */
[----:B------:R-:W1:Y:S01]  /*0dc0*/  LDC.64 R14, c[0x0][0x3a8] ;  /* 0x0000ea00ff0e7b82 */ /* 0x000e620000000a00 */
[----:B0-----:R-:W-:-:S04]  /*0dd0*/  LEA R12, P0, R2, R12, 0x2 ;  /* 0x0000000c020c7211 */ /* 0x001fc800078010ff */
[----:B------:R-:W-:-:S03]  /*0de0*/  LEA.HI.X R13, R2, R13, R3, 0x2, P0 ;  /* 0x0000000d020d7211 */ /* 0x000fc600000f1403 */
[----:B------:R-:W0:Y:S02]  /*0df0*/  LDC.64 R2, c[0x0][0x388] ;  /* 0x0000e200ff027b82 */ /* 0x000e240000000a00 */
[----:B------:R-:W2:Y:S01]  /*0e00*/  LDG.E R20, desc[UR22][R12.64] ;  /* 0x000000160c147981 */ /* 0x000ea2000c1e1900 */
[----:B------:R-:W-:-:S04]  /*0e10*/  IMAD.WIDE.U32 R10, R0, 0x4, R6 ;  /* 0x00000004000a7825 */ /* 0x000fc800078e0006 */
[C---:B-1----:R-:W-:Y:S01]  /*0e20*/  IMAD.WIDE.U32 R14, R0.reuse, 0x4, R14 ;  /* 0x00000004000e7825 */ /* 0x042fe200078e000e */
[----:B------:R-:W3:Y:S04]  /*0e30*/  LDG.E R23, desc[UR22][R10.64] ;  /* 0x000000160a177981 */ /* 0x000ee8000c1e1900 */
[----:B------:R-:W4:Y:S01]  /*0e40*/  LDG.E R22, desc[UR22][R14.64] ;  /* 0x000000160e167981 */ /* 0x000f22000c1e1900 */
[----:B0-----:R-:W-:-:S04]  /*0e50*/  IMAD.WIDE.U32 R2, R0, 0x4, R2 ;  /* 0x0000000400027825 */ /* 0x001fc800078e0002 */
[----:B--2---:R-:W-:Y:S02]  /*0e60*/  FMUL R25, R17, R20 ;  /* 0x0000001411197220 */ /* 0x004fe40000400000 */
[----:B------:R-:W0:Y:S03]  /*0e70*/  LDC.64 R20, c[0x0][0x390] ;  /* 0x0000e400ff147b82 */ /* 0x000e260000000a00 */
[----:B------:R1:W-:Y:S04]  /*0e80*/  REDG.E.ADD.F32.FTZ.RN.STRONG.GPU desc[UR22][R2.64], R25 ;  /* 0x00000019020079a6 */ /* 0x0003e8000c12f316 */
[----:B------:R-:W2:Y:S01]  /*0e90*/  LDG.E R29, desc[UR22][R18.64] ;  /* 0x00000016121d7981 */ /* 0x000ea2000c1e1900 */
[----:B0-----:R-:W-:-:S05]  /*0ea0*/  IMAD.WIDE.U32 R20, R0, 0x4, R20 ;  /* 0x0000000400147825 */ /* 0x001fca00078e0014 */
[----:B--2---:R0:W-:Y:S04]  /*0eb0*/  REDG.E.ADD.F32.FTZ.RN.STRONG.GPU desc[UR22][R20.64], R29 ;  /* 0x0000001d140079a6 */ /* 0x0041e8000c12f316 */
[----:B------:R-:W2:Y:S04]  /*0ec0*/  LDG.E R27, desc[UR22][R18.64+0x4] ;  /* 0x00000416121b7981 */ /* 0x000ea8000c1e1900 */
[----:B------:R-:W2:Y:S04]  /*0ed0*/  LDG.E R24, desc[UR22][R12.64+0x4] ;  /* 0x000004160c187981 */ /* 0x000ea8000c1e1900 */
[----:B------:R-:W5:Y:S01]  /*0ee0*/  LDG.E R5, desc[UR22][R10.64+0x4] ;  /* 0x000004160a057981 */ /* 0x000f62000c1e1900 */
[----:B--2---:R-:W-:-:S03]  /*0ef0*/  FMUL R26, R27, R24 ;  /* 0x000000181b1a7220 */ /* 0x004fc60000400000 */
[----:B------:R-:W2:Y:S04]  /*0f00*/  LDG.E R24, desc[UR22][R14.64+0x4] ;  /* 0x000004160e187981 */ /* 0x000ea8000c1e1900 */
[----:B------:R5:W-:Y:S04]  /*0f10*/  REDG.E.ADD.F32.FTZ.RN.STRONG.GPU desc[UR22][R2.64+0x4], R26 ;  /* 0x0000041a020079a6 */ /* 0x000be8000c12f316 */
[----:B------:R-:W3:Y:S01]  /*0f20*/  LDG.E R28, desc[UR22][R18.64+0x4] ;  /* 0x00000416121c7981 */ /* 0x000ee2000c1e1900 */
[----:B----4-:R-:W-:-:S03]  /*0f30*/  FMUL R17, R17, R22 ;  /* 0x0000001611117220 */ /* 0x010fc60000400000 */
[----:B---3--:R-:W-:Y:S04]  /*0f40*/  REDG.E.ADD.F32.FTZ.RN.STRONG.GPU desc[UR22][R20.64+0x4], R28 ;  /* 0x0000041c140079a6 */ /* 0x008fe8000c12f316 */
[----:B------:R-:W0:Y:S04]  /*0f50*/  LDG.E R22, desc[UR22][R18.64+0x8] ;  /* 0x0000081612167981 */ /* 0x000e28000c1e1900 */
[----:B-1----:R-:W0:Y:S01]  /*0f60*/  LDG.E R25, desc[UR22][R12.64+0x8] ;  /* 0x000008160c197981 */ /* 0x002e22000c1e1900 */
[----:B------:R-:W-:Y:S01]  /*0f70*/  FADD R23, R23, -UR26 ;  /* 0x8000001a17177e21 */ /* 0x000fe20008000000 */
[----:B--2---:R-:W-:-:S03]  /*0f80*/  FMUL R27, R27, R24 ;  /* 0x000000181b1b7220 */ /* 0x004fc60000400000 */
[----:B------:R-:W-:Y:S02]  /*0f90*/  FFMA R4, R17, R23, R4 ;  /* 0x0000001711047223 */ /* 0x000fe40000000004 */
[----:B------:R-:W2:Y:S01]  /*0fa0*/  LDG.E R23, desc[UR22][R10.64+0x8] ;  /* 0x000008160a177981 */ /* 0x000ea2000c1e1900 */
[----:B0-----:R-:W-:-:S03]  /*0fb0*/  FMUL R29, R22, R25 ;  /* 0x00000019161d7220 */ /* 0x001fc60000400000 */
[----:B------:R-:W3:Y:S04]  /*0fc0*/  LDG.E R25, desc[UR22][R14.64+0x8] ;  /* 0x000008160e197981 */ /* 0x000ee8000c1e1900 */
[----:B------:R0:W-:Y:S04]  /*0fd0*/  REDG.E.ADD.F32.FTZ.RN.STRONG.GPU desc[UR22][R2.64+0x8], R29 ;  /* 0x0000081d020079a6 */ /* 0x0001e8000c12f316 */
[----:B------:R-:W4:Y:S04]  /*0fe0*/  LDG.E R24, desc[UR22][R18.64+0x8] ;  /* 0x0000081612187981 */ /* 0x000f28000c1e1900 */
[----:B----4-:R1:W-:Y:S04]  /*0ff0*/  REDG.E.ADD.F32.FTZ.RN.STRONG.GPU desc[UR22][R20.64+0x8], R24 ;  /* 0x00000818140079a6 */ /* 0x0103e8000c12f316 */
[----:B-----5:R-:W4:Y:S04]  /*1000*/  LDG.E R26, desc[UR22][R12.64+0xc] ;  /* 0x00000c160c1a7981 */ /* 0x020f28000c1e1900 */
[----:B0-----:R-:W5:Y:S04]  /*1010*/  LDG.E R29, desc[UR22][R14.64+0xc] ;  /* 0x00000c160e1d7981 */ /* 0x001f68000c1e1900 */
[----:B-1----:R-:W4:Y:S02]  /*1020*/  LDG.E R24, desc[UR22][R18.64+0xc] ;  /* 0x00000c1612187981 */ /* 0x002f24000c1e1900 */
[----:B----4-:R-:W-:-:S02]  /*1030*/  FMUL R28, R24, R26 ;  /* 0x0000001a181c7220 */ /* 0x010fc40000400000 */
[----:B------:R-:W4:Y:S04]  /*1040*/  LDG.E R26, desc[UR22][R10.64+0xc] ;  /* 0x00000c160a1a7981 */ /* 0x000f28000c1e1900 */
[----:B------:R0:W-:Y:S04]  /*1050*/  REDG.E.ADD.F32.FTZ.RN.STRONG.GPU desc[UR22][R2.64+0xc], R28 ;  /* 0x00000c1c020079a6 */ /* 0x0001e8000c12f316 */
[----:B------:R-:W4:Y:S01]  /*1060*/  LDG.E R13, desc[UR22][R18.64+0xc] ;  /* 0x00000c16120d7981 */ /* 0x000f22000c1e1900 */
[----:B------:R-:W-:Y:S01]  /*1070*/  FADD R5, R5, -UR26 ;  /* 0x8000001a05057e21 */ /* 0x000fe20008000000 */
[----:B------:R-:W-:Y:S01]  /*1080*/  FADD R16, R16, R17 ;  /* 0x0000001110107221 */ /* 0x000fe20000000000 */
[----:B---3--:R-:W-:Y:S01]  /*1090*/  FMUL R25, R22, R25 ;  /* 0x0000001916197220 */ /* 0x008fe20000400000 */
[----:B--2---:R-:W-:Y:S01]  /*10a0*/  FADD R23, R23, -UR26 ;  /* 0x8000001a17177e21 */ /* 0x004fe20008000000 */
[----:B------:R-:W-:Y:S01]  /*10b0*/  FFMA R4, R27, R5, R4 ;  /* 0x000000051b047223 */ /* 0x000fe20000000004 */
[----:B------:R-:W-:Y:S01]  /*10c0*/  FADD R16, R16, R27 ;  /* 0x0000001b10107221 */ /* 0x000fe20000000000 */
[----:B-----5:R-:W-:Y:S01]  /*10d0*/  FMUL R29, R24, R29 ;  /* 0x0000001d181d7220 */ /* 0x020fe20000400000 */
[----:B----4-:R0:W-:Y:S01]  /*10e0*/  REDG.E.ADD.F32.FTZ.RN.STRONG.GPU desc[UR22][R20.64+0xc], R13 ;  /* 0x00000c0d140079a6 */ /* 0x0101e2000c12f316 */
[----:B------:R-:W-:Y:S01]  /*10f0*/  FFMA R4, R25, R23, R4 ;  /* 0x0000001719047223 */ /* 0x000fe20000000004 */
[----:B------:R-:W-:Y:S01]  /*1100*/  FADD R26, R26, -UR26 ;  /* 0x8000001a1a1a7e21 */ /* 0x000fe20008000000 */
[----:B------:R-:W-:Y:S01]  /*1110*/  FADD R16, R16, R25 ;  /* 0x0000001910107221 */ /* 0x000fe20000000000 */
[----:B------:R-:W-:-:S02]  /*1120*/  IADD3 R0, PT, PT, R0, 0x4, RZ ;  /* 0x0000000400007810 */ /* 0x000fc40007ffe0ff */
[----:B------:R-:W-:Y:S01]  /*1130*/  FFMA R4, R29, R26, R4 ;  /* 0x0000001a1d047223 */ /* 0x000fe20000000004 */
[----:B------:R-:W-:-:S07]  /*1140*/  FADD R16, R16, R29 ;  /* 0x0000001d10107221 */ /* 0x000fce0000000000 */
.L_x_420:
[----:B------:R-:W-:Y:S05]  /*1150*/  BRA.U !UP1, `(.L_x_417) ;  /* 0x0000000509107547 */ /* 0x000fea000b800000 */
[----:B------:R-:W-:Y:S02]  /*1160*/  UISETP.NE.AND UP0, UPT, UR5, 0x1, UPT ;  /* 0x000000010500788c */ /* 0x000fe4000bf05270 */
[----:B------:R-:W-:-:S04]  /*1170*/  ULOP3.LUT UR4, UR19, 0x1, URZ, 0xc0, !UPT ;  /* 0x0000000113047892 */ /* 0x000fc8000f8ec0ff */
[----:B------:R-:W-:-:S03]  /*1180*/  UISETP.NE.U32.AND UP1, UPT, UR4, 0x1, UPT ;  /* 0x000000010400788c */ /* 0x000fc6000bf25070 */
[----:B------:R-:W-:Y:S08]  /*1190*/  BRA.U !UP0, `(.L_x_421) ;  /* 0x0000000108987547 */ /* 0x000ff0000b800000 */
[----:B------:R-:W1:Y:S01]  /*11a0*/  LDC.64 R14, c[0x0][0x3c0] ;  /* 0x0000f000ff0e7b82 */ /* 0x000e620000000a00 */
[C---:B0-----:R-:W-:Y:S01]  /*11b0*/  IADD3 R2, P0, PT, R0.reuse, UR8, RZ ;  /* 0x0000000800027c10 */ /* 0x041fe2000ff1e0ff */
[----:B------:R-:W-:-:S03]  /*11c0*/  IMAD.WIDE.U32 R18, R0, 0x4, R8 ;  /* 0x0000000400127825 */ /* 0x000fc600078e0008 */
[----:B------:R-:W-:Y:S02]  /*11d0*/  IADD3.X R3, PT, PT, RZ, UR27, RZ, P0, !PT ;  /* 0x0000001bff037c10 */ /* 0x000fe400087fe4ff */
[----:B------:R-:W2:Y:S01]  /*11e0*/  LDG.E R5, desc[UR22][R18.64] ;  /* 0x0000001612057981 */ /* 0x000ea2000c1e1900 */
[----:B------:R-:W0:Y:S01]  /*11f0*/  LDC.64 R12, c[0x0][0x3a8] ;  /* 0x0000ea00ff0c7b82 */ /* 0x000e220000000a00 */
[----:B-1----:R-:W-:-:S04]  /*1200*/  LEA R14, P0, R2, R14, 0x2 ;  /* 0x0000000e020e7211 */ /* 0x002fc800078010ff */
[----:B------:R-:W-:-:S03]  /*1210*/  LEA.HI.X R15, R2, R15, R3, 0x2, P0 ;  /* 0x0000000f020f7211 */ /* 0x000fc600000f1403 */
[----:B------:R-:W1:Y:S02]  /*1220*/  LDC.64 R2, c[0x0][0x388] ;  /* 0x0000e200ff027b82 */ /* 0x000e640000000a00 */
[----:B------:R-:W2:Y:S01]  /*1230*/  LDG.E R20, desc[UR22][R14.64] ;  /* 0x000000160e147981 */ /* 0x000ea2000c1e1900 */
[----:B------:R-:W-:-:S04]  /*1240*/  IMAD.WIDE.U32 R10, R0, 0x4, R6 ;  /* 0x00000004000a7825 */ /* 0x000fc800078e0006 */
[C---:B0-----:R-:W-:Y:S01]  /*1250*/  IMAD.WIDE.U32 R12, R0.reuse, 0x4, R12 ;  /* 0x00000004000c7825 */ /* 0x041fe200078e000c */
[----:B------:R-:W3:Y:S04]  /*1260*/  LDG.E R17, desc[UR22][R10.64] ;  /* 0x000000160a117981 */ /* 0x000ee8000c1e1900 */
[----:B------:R-:W4:Y:S01]  /*1270*/  LDG.E R22, desc[UR22][R12.64] ;  /* 0x000000160c167981 */ /* 0x000f22000c1e1900 */
[----:B-1----:R-:W-:-:S04]  /*1280*/  IMAD.WIDE.U32 R2, R0, 0x4, R2 ;  /* 0x0000000400027825 */ /* 0x002fc800078e0002 */
[----:B--2---:R-:W-:Y:S02]  /*1290*/  FMUL R23, R5, R20 ;  /* 0x0000001405177220 */ /* 0x004fe40000400000 */
[----:B------:R-:W0:Y:S03]  /*12a0*/  LDC.64 R20, c[0x0][0x390] ;  /* 0x0000e400ff147b82 */ /* 0x000e260000000a00 */
[----:B------:R1:W-:Y:S04]  /*12b0*/  REDG.E.ADD.F32.FTZ.RN.STRONG.GPU desc[UR22][R2.64], R23 ;  /* 0x00000017020079a6 */ /* 0x0003e8000c12f316 */
[----:B------:R-:W2:Y:S01]  /*12c0*/  LDG.E R25, desc[UR22][R18.64] ;  /* 0x0000001612197981 */ /* 0x000ea2000c1e1900 */
[----:B0-----:R-:W-:-:S05]  /*12d0*/  IMAD.WIDE.U32 R20, R0, 0x4, R20 ;  /* 0x0000000400147825 */ /* 0x001fca00078e0014 */
[----:B--2---:R2:W-:Y:S04]  /*12e0*/  REDG.E.ADD.F32.FTZ.RN.STRONG.GPU desc[UR22][R20.64], R25 ;  /* 0x00000019140079a6 */ /* 0x0045e8000c12f316 */
[----:B------:R-:W5:Y:S04]  /*12f0*/  LDG.E R15, desc[UR22][R14.64+0x4] ;  /* 0x000004160e0f7981 */ /* 0x000f68000c1e1900 */
[----:B------:R-:W5:Y:S04]  /*1300*/  LDG.E R24, desc[UR22][R18.64+0x4] ;  /* 0x0000041612187981 */ /* 0x000f68000c1e1900 */
[----:B------:R-:W2:Y:S04]  /*1310*/  LDG.E R27, desc[UR22][R12.64+0x4] ;  /* 0x000004160c1b7981 */ /* 0x000ea8000c1e1900 */
[----:B------:R-:W2:Y:S01]  /*1320*/  LDG.E R10, desc[UR22][R10.64+0x4] ;  /* 0x000004160a0a7981 */ /* 0x000ea2000c1e1900 */
[----:B-----5:R-:W-:-:S05]  /*1330*/  FMUL R29, R24, R15 ;  /* 0x0000000f181d7220 */ /* 0x020fca0000400000 */
[----:B------:R0:W-:Y:S04]  /*1340*/  REDG.E.ADD.F32.FTZ.RN.STRONG.GPU desc[UR22][R2.64+0x4], R29 ;  /* 0x0000041d020079a6 */ /* 0x0001e8000c12f316 */
[----:B-1----:R-:W5:Y:S01]  /*1350*/  LDG.E R23, desc[UR22][R18.64+0x4] ;  /* 0x0000041612177981 */ /* 0x002f62000c1e1900 */
[----:B---3--:R-:W-:Y:S01]  /*1360*/  FADD R17, R17, -UR26 ;  /* 0x8000001a11117e21 */ /* 0x008fe20008000000 */
[----:B----4-:R-:W-:Y:S01]  /*1370*/  FMUL R5, R5, R22 ;  /* 0x0000001605057220 */ /* 0x010fe20000400000 */
[----:B--2---:R-:W-:Y:S01]  /*1380*/  FMUL R27, R24, R27 ;  /* 0x0000001b181b7220 */ /* 0x004fe20000400000 */
[----:B------:R-:W-:Y:S02]  /*1390*/  FADD R14, R10, -UR26 ;  /* 0x8000001a0a0e7e21 */ /* 0x000fe40008000000 */
[----:B------:R-:W-:Y:S01]  /*13a0*/  FFMA R4, R5, R17, R4 ;  /* 0x0000001105047223 */ /* 0x000fe20000000004 */
[----:B------:R-:W-:Y:S01]  /*13b0*/  FADD R16, R16, R5 ;  /* 0x0000000510107221 */ /* 0x000fe20000000000 */
[----:B-----5:R0:W-:Y:S02]  /*13c0*/  REDG.E.ADD.F32.FTZ.RN.STRONG.GPU desc[UR22][R20.64+0x4], R23 ;  /* 0x00000417140079a6 */ /* 0x0201e4000c12f316 */
[----:B------:R-:W-:Y:S01]  /*13d0*/  FFMA R4, R27, R14, R4 ;  /* 0x0000000e1b047223 */ /* 0x000fe20000000004 */
[----:B------:R-:W-:Y:S01]  /*13e0*/  FADD R16, R16, R27 ;  /* 0x0000001b10107221 */ /* 0x000fe20000000000 */
[----:B------:R-:W-:-:S07]  /*13f0*/  IADD3 R0, PT, PT, R0, 0x2, RZ ;  /* 0x0000000200007810 */ /* 0x000fce0007ffe0ff */
.L_x_421:
[----:B------:R-:W-:Y:S05]  /*1400*/  BRA.U UP1, `(.L_x_417) ;  /* 0x0000000101647547 */ /* 0x000fea000b800000 */
[----:B------:R-:W1:Y:S01]  /*1410*/  LDC.64 R14, c[0x0][0x3c0] ;  /* 0x0000f000ff0e7b82 */ /* 0x000e620000000a00 */
[C---:B0-----:R-:W-:Y:S01]  /*1420*/  IADD3 R2, P0, PT, R0.reuse, UR8, RZ ;  /* 0x0000000800027c10 */ /* 0x041fe2000ff1e0ff */
[----:B------:R-:W-:-:S03]  /*1430*/  IMAD.WIDE.U32 R8, R0, 0x4, R8 ;  /* 0x0000000400087825 */ /* 0x000fc600078e0008 */
[----:B------:R-:W-:-:S03]  /*1440*/  IADD3.X R3, PT, PT, RZ, UR27, RZ, P0, !PT ;  /* 0x0000001bff037c10 */ /* 0x000fc600087fe4ff */
[----:B------:R-:W0:Y:S08]  /*1450*/  LDC.64 R12, c[0x0][0x3a8] ;  /* 0x0000ea00ff0c7b82 */ /* 0x000e300000000a00 */
[----:B------:R-:W2:Y:S01]  /*1460*/  LDC.64 R18, c[0x0][0x388] ;  /* 0x0000e200ff127b82 */ /* 0x000ea20000000a00 */
[----:B-1----:R-:W-:-:S04]  /*1470*/  LEA R14, P0, R2, R14, 0x2 ;  /* 0x0000000e020e7211 */ /* 0x002fc800078010ff */
[----:B------:R-:W-:Y:S02]  /*1480*/  LEA.HI.X R15, R2, R15, R3, 0x2, P0 ;  /* 0x0000000f020f7211 */ /* 0x000fe400000f1403 */
[----:B------:R-:W3:Y:S04]  /*1490*/  LDG.E R2, desc[UR22][R8.64] ;  /* 0x0000001608027981 */ /* 0x000ee8000c1e1900 */
[----:B------:R-:W3:Y:S01]  /*14a0*/  LDG.E R15, desc[UR22][R14.64] ;  /* 0x000000160e0f7981 */ /* 0x000ee2000c1e1900 */
[----:B------:R-:W-:-:S04]  /*14b0*/  IMAD.WIDE.U32 R10, R0, 0x4, R6 ;  /* 0x00000004000a7825 */ /* 0x000fc800078e0006 */
[C---:B0-----:R-:W-:Y:S02]  /*14c0*/  IMAD.WIDE.U32 R6, R0.reuse, 0x4, R12 ;  /* 0x0000000400067825 */ /* 0x041fe400078e000c */
[----:B------:R-:W4:Y:S02]  /*14d0*/  LDG.E R10, desc[UR22][R10.64] ;  /* 0x000000160a0a7981 */ /* 0x000f24000c1e1900 */
[----:B--2---:R-:W-:Y:S02]  /*14e0*/  IMAD.WIDE.U32 R12, R0, 0x4, R18 ;  /* 0x00000004000c7825 */ /* 0x004fe400078e0012 */
[----:B------:R-:W2:Y:S02]  /*14f0*/  LDG.E R7, desc[UR22][R6.64] ;  /* 0x0000001606077981 */ /* 0x000ea4000c1e1900 */
[----:B---3--:R-:W-:Y:S02]  /*1500*/  FMUL R5, R2, R15 ;  /* 0x0000000f02057220 */ /* 0x008fe40000400000 */
[----:B------:R-:W0:Y:S03]  /*1510*/  LDC.64 R14, c[0x0][0x390] ;  /* 0x0000e400ff0e7b82 */ /* 0x000e260000000a00 */
[----:B------:R1:W-:Y:S04]  /*1520*/  REDG.E.ADD.F32.FTZ.RN.STRONG.GPU desc[UR22][R12.64], R5 ;  /* 0x000000050c0079a6 */ /* 0x0003e8000c12f316 */
[----:B------:R-:W3:Y:S01]  /*1530*/  LDG.E R9, desc[UR22][R8.64] ;  /* 0x0000001608097981 */ /* 0x000ee2000c1e1900 */
[----:B0-----:R-:W-:-:S05]  /*1540*/  IMAD.WIDE.U32 R14, R0, 0x4, R14 ;  /* 0x00000004000e7825 */ /* 0x001fca00078e000e */
[----:B---3--:R1:W-:Y:S01]  /*1550*/  REDG.E.ADD.F32.FTZ.RN.STRONG.GPU desc[UR22][R14.64], R9 ;  /* 0x000000090e0079a6 */ /* 0x0083e2000c12f316 */
[----:B----4-:R-:W-:Y:S01]  /*1560*/  FADD R0, R10, -UR26 ;  /* 0x8000001a0a007e21 */ /* 0x010fe20008000000 */
[----:B--2---:R-:W-:-:S04]  /*1570*/  FMUL R3, R2, R7 ;  /* 0x0000000702037220 */ /* 0x004fc80000400000 */
[----:B------:R-:W-:Y:S01]  /*1580*/  FFMA R4, R3, R0, R4 ;  /* 0x0000000003047223 */ /* 0x000fe20000000004 */
[----:B------:R-:W-:-:S07]  /*1590*/  FADD R16, R16, R3 ;  /* 0x0000000310107221 */ /* 0x000fce0000000000 */
.L_x_417:
[----:B------:R-:W-:-:S06]  /*15a0*/  UISETP.GE.AND UP0, UPT, UR19, 0x1, UPT ;  /* 0x000000011300788c */ /* 0x000fcc000bf06270 */
[----:B------:R-:W-:-:S13]  /*15b0*/  PLOP3.LUT P0, PT, PT, PT, UP0, 0x80, 0x8 ;  /* 0x000000000008781c */ /* 0x000fda0003f0f008 */
[----:B------:R-:W-:Y:S05]  /*15c0*/  @!P0 EXIT ;  /* 0x000000000000894d */ /* 0x000fea0003800000 */
[----:B0-----:R-:W-:-:S04]  /*15d0*/  I2FP.F32.S32 R3, UR19 ;  /* 0x0000001300037c45 */ /* 0x001fc80008201400 */
[----:B------:R-:W1:Y:S08]  /*15e0*/  MUFU.RCP R0, R3 ;  /* 0x0000000300007308 */ /* 0x000e700000001000 */
[----:B------:R-:W0:Y:S01]  /*15f0*/  FCHK P0, R16, R3 ;  /* 0x0000000310007302 */ /* 0x000e220000000000 */
[----:B-1----:R-:W-:-:S04]  /*1600*/  FFMA R5, -R3, R0, 1 ;  /* 0x3f80000003057423 */ /* 0x002fc80000000100 */
[----:B------:R-:W-:-:S04]  /*1610*/  FFMA R0, R0, R5, R0 ;  /* 0x0000000500007223 */ /* 0x000fc80000000000 */
[----:B------:R-:W-:-:S04]  /*1620*/  FFMA R5, R0, R16, RZ ;  /* 0x0000001000057223 */ /* 0x000fc800000000ff */
[----:B------:R-:W-:-:S04]  /*1630*/  FFMA R2, -R3, R5, R16 ;  /* 0x0000000503027223 */ /* 0x000fc80000000110 */
[----:B------:R-:W-:-:S05]  /*1640*/  FFMA R2, R0, R2, R5 ;  /* 0x0000000200027223 */ /* 0x000fca0000000005 */
[----:B------:R-:W-:Y:S01]  /*1650*/  R2UR UR10, R2 ;  /* 0x00000000020a72ca */ /* 0x000fe200000e0000 */
[----:B0-----:R-:W-:-:S14]  /*1660*/  @!P0 BRA `(.L_x_422) ;  /* 0x0000000000108947 */ /* 0x001fdc0003800000 */
[----:B------:R-:W-:Y:S02]  /*1670*/  MOV R0, R16 ;  /* 0x0000001000007202 */ /* 0x000fe40000000f00 */
[----:B------:R-:W-:-:S07]  /*1680*/  MOV R6, 0x16a0 ;  /* 0x000016a000067802 */ /* 0x000fce0000000f00 */
[----:B------:R-:W-:Y:S05]  /*1690*/  CALL.REL.NOINC `($__internal_14_$__cuda_sm3x_div_rn_noftz_f32_slowpath) ;  /* 0x0000001c00e07944 */ /* 0x000fea0003c00000 */
[----:B------:R-:W-:-:S05]  /*16a0*/  UMOV UR10, UR5 ;  /* 0x00000005000a7c82 */ /* 0x000fca0008000000 */
.L_x_422:
[----:B------:R-:W0:Y:S01]  /*16b0*/  LDCU UR11, c[0x0][0x3cc] ;  /* 0x00007980ff0b77ac */ /* 0x000e220008000800 */
[----:B------:R-:W-:Y:S01]  /*16c0*/  HFMA2 R2, -RZ, RZ, 0, 0 ;  /* 0x00000000ff027431 */ /* 0x000fe200000001ff */
[----:B0-----:R-:W-:Y:S02]  /*16d0*/  UISETP.GE.U32.AND UP0, UPT, UR11, 0x8, UPT ;  /* 0x000000080b00788c */ /* 0x001fe4000bf06070 */
[----:B------:R-:W-:-:S07]  /*16e0*/  ULOP3.LUT UR19, UR11, 0x7, URZ, 0xc0, !UPT ;  /* 0x000000070b137892 */ /* 0x000fce000f8ec0ff */
[----:B------:R-:W-:Y:S05]  /*16f0*/  BRA.U !UP0, `(.L_x_423) ;  /* 0x0000000d08547547 */ /* 0x000fea000b800000 */
[----:B------:R-:W0:Y:S01]  /*1700*/  LDCU.128 UR4, c[0x0][0x3a0] ;  /* 0x00007400ff0477ac */ /* 0x000e220008000c00 */
[----:B------:R-:W1:Y:S01]  /*1710*/  LDCU.64 UR16, c[0x0][0x398] ;  /* 0x00007300ff1077ac */ /* 0x000e620008000a00 */
[----:B------:R-:W2:Y:S01]  /*1720*/  LDCU.64 UR12, c[0x0][0x380] ;  /* 0x00007000ff0c77ac */ /* 0x000ea20008000a00 */
[----:B------:R-:W-:Y:S02]  /*1730*/  ULEA UR14, UP2, UR8, 0x10, 0x2 ;  /* 0x00000010080e7891 */ /* 0x000fe4000f8410ff */
[----:B------:R-:W-:Y:S02]  /*1740*/  ULOP3.LUT UR11, UR11, 0x7ffffff8, URZ, 0xc0, !UPT ;  /* 0x7ffffff80b0b7892 */ /* 0x000fe4000f8ec0ff */
[----:B0-----:R-:W-:Y:S02]  /*1750*/  UIADD3 UR18, UP1, UPT, UR6, 0x10, URZ ;  /* 0x0000001006127890 */ /* 0x001fe4000ff3e0ff */
[----:B------:R-:W-:Y:S02]  /*1760*/  UIADD3 UR15, UP0, UPT, UR14, UR4, URZ ;  /* 0x000000040e0f7290 */ /* 0x000fe4000ff1e0ff */
[----:B------:R-:W-:Y:S01]  /*1770*/  MOV R2, UR11 ;  /* 0x0000000b00027c02 */ /* 0x000fe20008000f00 */
[----:B------:R-:W-:-:S02]  /*1780*/  ULEA.HI.X UR6, UR8, URZ, UR27, 0x2, UP2 ;  /* 0x000000ff08067291 */ /* 0x000fc400090f141b */
[----:B-1----:R-:W-:Y:S01]  /*1790*/  UIADD3 UR16, UP3, UPT, UR14, UR16, URZ ;  /* 0x000000100e107290 */ /* 0x002fe2000ff7e0ff */
[----:B------:R-:W-:Y:S01]  /*17a0*/  MOV R12, UR18 ;  /* 0x00000012000c7c02 */ /* 0x000fe20008000f00 */
[----:B--2---:R-:W-:Y:S01]  /*17b0*/  UIADD3 UR4, UP2, UPT, UR14, UR12, URZ ;  /* 0x0000000c0e047290 */ /* 0x004fe2000ff5e0ff */
[----:B------:R-:W-:Y:S01]  /*17c0*/  MOV R16, UR15 ;  /* 0x0000000f00107c02 */ /* 0x000fe20008000f00 */
[----:B------:R-:W-:Y:S02]  /*17d0*/  UIADD3.X UR12, UPT, UPT, UR6, UR5, URZ, UP0, !UPT ;  /* 0x00000005060c7290 */ /* 0x000fe400087fe4ff */
[----:B------:R-:W-:Y:S01]  /*17e0*/  UIADD3.X UR7, UPT, UPT, URZ, UR7, URZ, UP1, !UPT ;  /* 0x00000007ff077290 */ /* 0x000fe20008ffe4ff */
[----:B------:R-:W-:Y:S01]  /*17f0*/  MOV R14, UR16 ;  /* 0x00000010000e7c02 */ /* 0x000fe20008000f00 */
[----:B------:R-:W-:Y:S01]  /*1800*/  UIADD3.X UR17, UPT, UPT, UR6, UR17, URZ, UP3, !UPT ;  /* 0x0000001106117290 */ /* 0x000fe20009ffe4ff */
[----:B------:R-:W-:Y:S01]  /*1810*/  MOV R5, UR4 ;  /* 0x0000000400057c02 */ /* 0x000fe20008000f00 */
[----:B------:R-:W-:Y:S01]  /*1820*/  UIADD3.X UR5, UPT, UPT, UR6, UR13, URZ, UP2, !UPT ;  /* 0x0000000d06057290 */ /* 0x000fe200097fe4ff */
[----:B------:R-:W-:Y:S01]  /*1830*/  MOV R17, UR12 ;  /* 0x0000000c00117c02 */ /* 0x000fe20008000f00 */
[----:B------:R-:W-:Y:S01]  /*1840*/  UIADD3 UR6, UPT, UPT, -UR11, URZ, URZ ;  /* 0x000000ff0b067290 */ /* 0x000fe2000fffe1ff */
[----:B------:R-:W-:-:S02]  /*1850*/  MOV R13, UR7 ;  /* 0x00000007000d7c02 */ /* 0x000fc40008000f00 */
[----:B------:R-:W-:Y:S02]  /*1860*/  MOV R15, UR17 ;  /* 0x00000011000f7c02 */ /* 0x000fe40008000f00 */
[----:B------:R-:W-:-:S07]  /*1870*/  MOV R6, UR5 ;  /* 0x0000000500067c02 */ /* 0x000fce0008000f00 */
.L_x_432:
[----:B------:R-:W2:Y:S04]  /*1880*/  LDG.E R0, desc[UR22][R16.64+-0x10] ;  /* 0xfffff01610007981 */ /* 0x000ea8000c1e1900 */
[----:B------:R-:W3:Y:S04]  /*1890*/  LDG.E R11, desc[UR22][R14.64+-0x10] ;  /* 0xfffff0160e0b7981 */ /* 0x000ee8000c1e1900 */
[----:B0-----:R-:W3:Y:S01]  /*18a0*/  LDG.E R8, desc[UR22][R12.64+-0x10] ;  /* 0xfffff0160c087981 */ /* 0x001ee2000c1e1900 */
[----:B------:R-:W0:Y:S01]  /*18b0*/  MUFU.RCP R10, R3 ;  /* 0x00000003000a7308 */ /* 0x000e220000001000 */
[----:B------:R-:W-:Y:S01]  /*18c0*/  MOV R9, R6 ;  /* 0x0000000600097202 */ /* 0x000fe20000000f00 */
[----:B0-----:R-:W-:Y:S01]  /*18d0*/  FFMA R7, -R3, R10, 1 ;  /* 0x3f80000003077423 */ /* 0x001fe2000000010a */
[----:B--2---:R-:W-:-:S04]  /*18e0*/  FADD R0, R0, -UR26 ;  /* 0x8000001a00007e21 */ /* 0x004fc80008000000 */
[----:B------:R-:W-:-:S04]  /*18f0*/  FMUL R0, R0, UR9 ;  /* 0x0000000900007c20 */ /* 0x000fc80008400000 */
[----:B------:R-:W-:Y:S01]  /*1900*/  FMUL R18, R0, UR9 ;  /* 0x0000000900127c20 */ /* 0x000fe20008400000 */
[----:B------:R-:W-:Y:S01]  /*1910*/  FFMA R0, R10, R7, R10 ;  /* 0x000000070a007223 */ /* 0x000fe2000000000a */
[----:B---3--:R-:W-:Y:S01]  /*1920*/  FFMA R11, R11, R8, -UR10 ;  /* 0x8000000a0b0b7e23 */ /* 0x008fe20008000008 */
[----:B------:R-:W-:Y:S01]  /*1930*/  MOV R8, R5 ;  /* 0x0000000500087202 */ /* 0x000fe20000000f00 */
[----:B------:R-:W0:Y:S01]  /*1940*/  FCHK P0, R18, R3 ;  /* 0x0000000312007302 */ /* 0x000e220000000000 */
[----:B------:R-:W-:-:S04]  /*1950*/  FFMA R7, R0, R18, RZ ;  /* 0x0000001200077223 */ /* 0x000fc800000000ff */
[----:B------:R-:W-:-:S04]  /*1960*/  FFMA R10, -R3, R7, R18 ;  /* 0x00000007030a7223 */ /* 0x000fc80000000112 */
[----:B------:R-:W-:Y:S01]  /*1970*/  FFMA R0, R0, R10, R7 ;  /* 0x0000000a00007223 */ /* 0x000fe20000000007 */
[----:B0-----:R-:W-:Y:S06]  /*1980*/  @!P0 BRA `(.L_x_424) ;  /* 0x0000000000108947 */ /* 0x001fec0003800000 */
[----:B------:R-:W-:Y:S02]  /*1990*/  MOV R0, R18 ;  /* 0x0000001200007202 */ /* 0x000fe40000000f00 */
[----:B------:R-:W-:-:S07]  /*19a0*/  MOV R6, 0x19c0 ;  /* 0x000019c000067802 */ /* 0x000fce0000000f00 */
[----:B------:R-:W-:Y:S05]  /*19b0*/  CALL.REL.NOINC `($__internal_14_$__cuda_sm3x_div_rn_noftz_f32_slowpath) ;  /* 0x0000001c00187944 */ /* 0x000fea0003c00000 */
[----:B------:R-:W-:-:S07]  /*19c0*/  MOV R0, UR5 ;  /* 0x0000000500007c02 */ /* 0x000fce0008000f00 */
.L_x_424:
[----:B------:R-:W-:-:S04]  /*19d0*/  FFMA R0, R0, -R4, R11 ;  /* 0x8000000400007223 */ /* 0x000fc8000000000b */
[----:B------:R-:W-:-:S05]  /*19e0*/  FMUL R5, R0, UR9 ;  /* 0x0000000900057c20 */ /* 0x000fca0008400000 */
[----:B------:R0:W-:Y:S04]  /*19f0*/  STG.E desc[UR22][R8.64+-0x10], R5 ;  /* 0xfffff00508007986 */ /* 0x0001e8000c101916 */
[----:B------:R-:W2:Y:S04]  /*1a00*/  LDG.E R0, desc[UR22][R16.64+-0xc] ;  /* 0xfffff41610007981 */ /* 0x000ea8000c1e1900 */
[----:B------:R-:W3:Y:S04]  /*1a10*/  LDG.E R11, desc[UR22][R14.64+-0xc] ;  /* 0xfffff4160e0b7981 */ /* 0x000ee8000c1e1900 */
[----:B------:R-:W3:Y:S01]  /*1a20*/  LDG.E R6, desc[UR22][R12.64+-0xc] ;  /* 0xfffff4160c067981 */ /* 0x000ee2000c1e1900 */
[----:B------:R-:W1:Y:S02]  /*1a30*/  MUFU.RCP R10, R3 ;  /* 0x00000003000a7308 */ /* 0x000e640000001000 */
[----:B-1----:R-:W-:Y:S01]  /*1a40*/  FFMA R7, -R3, R10, 1 ;  /* 0x3f80000003077423 */ /* 0x002fe2000000010a */
[----:B--2---:R-:W-:-:S04]  /*1a50*/  FADD R0, R0, -UR26 ;  /* 0x8000001a00007e21 */ /* 0x004fc80008000000 */
[----:B------:R-:W-:-:S04]  /*1a60*/  FMUL R0, R0, UR9 ;  /* 0x0000000900007c20 */ /* 0x000fc80008400000 */
[----:B------:R-:W-:Y:S01]  /*1a70*/  FMUL R18, R0, UR9 ;  /* 0x0000000900127c20 */ /* 0x000fe20008400000 */
[----:B------:R-:W-:Y:S01]  /*1a80*/  FFMA R0, R10, R7, R10 ;  /* 0x000000070a007223 */ /* 0x000fe2000000000a */
[----:B---3--:R-:W-:Y:S02]  /*1a90*/  FFMA R11, R11, R6, -UR10 ;  /* 0x8000000a0b0b7e23 */ /* 0x008fe40008000006 */
[----:B------:R-:W1:Y:S01]  /*1aa0*/  FCHK P0, R18, R3 ;  /* 0x0000000312007302 */ /* 0x000e620000000000 */
[----:B0-----:R-:W-:-:S04]  /*1ab0*/  FFMA R5, R0, R18, RZ ;  /* 0x0000001200057223 */ /* 0x001fc800000000ff */
[----:B------:R-:W-:-:S04]  /*1ac0*/  FFMA R10, -R3, R5, R18 ;  /* 0x00000005030a7223 */ /* 0x000fc80000000112 */
[----:B------:R-:W-:Y:S01]  /*1ad0*/  FFMA R0, R0, R10, R5 ;  /* 0x0000000a00007223 */ /* 0x000fe20000000005 */
[----:B-1----:R-:W-:Y:S06]  /*1ae0*/  @!P0 BRA `(.L_x_425) ;  /* 0x0000000000108947 */ /* 0x002fec0003800000 */
[----:B------:R-:W-:Y:S02]  /*1af0*/  MOV R0, R18 ;  /* 0x0000001200007202 */ /* 0x000fe40000000f00 */
[----:B------:R-:W-:-:S07]  /*1b00*/  MOV R6, 0x1b20 ;  /* 0x00001b2000067802 */ /* 0x000fce0000000f00 */
[----:B------:R-:W-:Y:S05]  /*1b10*/  CALL.REL.NOINC `($__internal_14_$__cuda_sm3x_div_rn_noftz_f32_slowpath) ;  /* 0x0000001800c07944 */ /* 0x000fea0003c00000 */
[----:B------:R-:W-:-:S07]  /*1b20*/  MOV R0, UR5 ;  /* 0x0000000500007c02 */ /* 0x000fce0008000f00 */
.L_x_425:
        /* <DEDUP_REMOVED lines=22> */
.L_x_426:
        /* <DEDUP_REMOVED lines=22> */
.L_x_427:
        /* <DEDUP_REMOVED lines=22> */
.L_x_428:
        /* <DEDUP_REMOVED lines=22> */
.L_x_429:
        /* <DEDUP_REMOVED lines=22> */
.L_x_430:
        /* <DEDUP_REMOVED lines=22> */
.L_x_431:
[----:B------:R-:W-:Y:S01]  /*2370*/  FFMA R0, R0, -R4, R11 ;  /* 0x8000000400007223 */ /* 0x000fe2000000000b */
[----:B------:R-:W-:Y:S01]  /*2380*/  UIADD3 UR6, UPT, UPT, UR6, 0x8, URZ ;  /* 0x0000000806067890 */ /* 0x000fe2000fffe0ff */
[----:B------:R-:W-:Y:S02]  /*2390*/  IADD3 R16, P0, PT, R16, 0x20, RZ ;  /* 0x0000002010107810 */ /* 0x000fe40007f1e0ff */
[----:B------:R-:W-:Y:S01]  /*23a0*/  FMUL R7, R0, UR9 ;  /* 0x0000000900077c20 */ /* 0x000fe20008400000 */
[----:B------:R-:W-:Y:S01]  /*23b0*/  UISETP.NE.AND UP0, UPT, UR6, URZ, UPT ;  /* 0x000000ff0600728c */ /* 0x000fe2000bf05270 */
[----:B------:R-:W-:Y:S02]  /*23c0*/  IADD3 R14, P1, PT, R14, 0x20, RZ ;  /* 0x000000200e0e7810 */ /* 0x000fe40007f3e0ff */
[----:B------:R-:W-:Y:S01]  /*23d0*/  IADD3 R12, P2, PT, R12, 0x20, RZ ;  /* 0x000000200c0c7810 */ /* 0x000fe20007f5e0ff */
[----:B------:R0:W-:Y:S01]  /*23e0*/  STG.E desc[UR22][R8.64+0xc], R7 ;  /* 0x00000c0708007986 */ /* 0x0001e2000c101916 */
[----:B------:R-:W-:-:S02]  /*23f0*/  IADD3 R5, P3, PT, R8, 0x20, RZ ;  /* 0x0000002008057810 */ /* 0x000fc40007f7e0ff */
[----:B------:R-:W-:Y:S02]  /*2400*/  IADD3.X R17, PT, PT, RZ, R17, RZ, P0, !PT ;  /* 0x00000011ff117210 */ /* 0x000fe400007fe4ff */
[----:B------:R-:W-:Y:S02]  /*2410*/  IADD3.X R15, PT, PT, RZ, R15, RZ, P1, !PT ;  /* 0x0000000fff0f7210 */ /* 0x000fe40000ffe4ff */
[----:B------:R-:W-:Y:S02]  /*2420*/  IADD3.X R13, PT, PT, RZ, R13, RZ, P2, !PT ;  /* 0x0000000dff0d7210 */ /* 0x000fe400017fe4ff */
[----:B------:R-:W-:Y:S01]  /*2430*/  IADD3.X R6, PT, PT, RZ, R9, RZ, P3, !PT ;  /* 0x00000009ff067210 */ /* 0x000fe20001ffe4ff */
[----:B------:R-:W-:Y:S06]  /*2440*/  BRA.U UP0, `(.L_x_432) ;  /* 0xfffffff5000c7547 */ /* 0x000fec000b83ffff */
.L_x_423:
[----:B------:R-:W-:-:S13]  /*2450*/  ISETP.NE.AND P0, PT, RZ, UR19, PT ;  /* 0x00000013ff007c0c */ /* 0x000fda000bf05270 */
[----:B------:R-:W-:Y:S05]  /*2460*/  @!P0 EXIT ;  /* 0x000000000000894d */ /* 0x000fea0003800000 */
[----:B------:R-:W1:Y:S01]  /*2470*/  LDC.64 R16, c[0x0][0x398] ;  /* 0x0000e600ff107b82 */ /* 0x000e620000000a00 */
[----:B------:R-:W2:Y:S01]  /*2480*/  LDCU UR4, c[0x0][0x3cc] ;  /* 0x00007980ff0477ac */ /* 0x000ea20008000800 */
[----:B------:R-:W-:Y:S02]  /*2490*/  UISETP.GE.U32.AND UP0, UPT, UR19, 0x4, UPT ;  /* 0x000000041300788c */ /* 0x000fe4000bf06070 */
[----:B------:R-:W-:-:S04]  /*24a0*/  USHF.L.U32 UR6, UR8, 0x2, URZ ;  /* 0x0000000208067899 */ /* 0x000fc800080006ff */
[----:B------:R-:W3:Y:S01]  /*24b0*/  LDC.64 R14, c[0x0][0x3a0] ;  /* 0x0000e800ff0e7b82 */ /* 0x000ee20000000a00 */
[----:B------:R-:W-:Y:S02]  /*24c0*/  USHF.L.U64.HI UR5, UR8, 0x2, UR27 ;  /* 0x0000000208057899 */ /* 0x000fe4000801021b */
[----:B--2---:R-:W-:Y:S01]  /*24d0*/  ULOP3.LUT UR4, UR4, 0x3, URZ, 0xc0, !UPT ;  /* 0x0000000304047892 */ /* 0x004fe2000f8ec0ff */
[----:B-1----:R-:W-:-:S04]  /*24e0*/  IADD3 R16, P0, PT, R16, UR6, RZ ;  /* 0x0000000610107c10 */ /* 0x002fc8000ff1e0ff */
[----:B------:R-:W-:Y:S02]  /*24f0*/  IADD3.X R17, PT, PT, R17, UR5, RZ, P0, !PT ;  /* 0x0000000511117c10 */ /* 0x000fe400087fe4ff */
[----:B---3--:R-:W-:-:S04]  /*2500*/  IADD3 R14, P1, PT, R14, UR6, RZ ;  /* 0x000000060e0e7c10 */ /* 0x008fc8000ff3e0ff */
[----:B------:R-:W-:Y:S01]  /*2510*/  IADD3.X R15, PT, PT, R15, UR5, RZ, P1, !PT ;  /* 0x000000050f0f7c10 */ /* 0x000fe20008ffe4ff */
[----:B------:R-:W-:Y:S08]  /*2520*/  BRA.U !UP0, `(.L_x_433) ;  /* 0x0000000508887547 */ /* 0x000ff0000b800000 */
[C---:B------:R-:W-:Y:S01]  /*2530*/  IMAD.WIDE.U32 R12, R2.reuse, 0x4, R14 ;  /* 0x00000004020c7825 */ /* 0x040fe200078e000e */
[----:B0-----:R-:W0:Y:S04]  /*2540*/  LDC.64 R8, c[0x0][0x3a8] ;  /* 0x0000ea00ff087b82 */ /* 0x001e280000000a00 */
[----:B------:R-:W2:Y:S01]  /*2550*/  LDG.E R0, desc[UR22][R12.64] ;  /* 0x000000160c007981 */ /* 0x000ea2000c1e1900 */
[----:B------:R-:W-:-:S05]  /*2560*/  IMAD.WIDE.U32 R10, R2, 0x4, R16 ;  /* 0x00000004020a7825 */ /* 0x000fca00078e0010 */
[----:B------:R-:W3:Y:S01]  /*2570*/  LDG.E R19, desc[UR22][R10.64] ;  /* 0x000000160a137981 */ /* 0x000ee2000c1e1900 */
[----:B0-----:R-:W-:-:S05]  /*2580*/  IMAD.WIDE.U32 R8, R2, 0x4, R8 ;  /* 0x0000000402087825 */ /* 0x001fca00078e0008 */
[----:B------:R-:W3:Y:S01]  /*2590*/  LDG.E R6, desc[UR22][R8.64] ;  /* 0x0000001608067981 */ /* 0x000ee2000c1e1900 */
[----:B------:R-:W0:Y:S02]  /*25a0*/  MUFU.RCP R18, R3 ;  /* 0x0000000300127308 */ /* 0x000e240000001000 */
[----:B0-----:R-:W-:Y:S01]  /*25b0*/  FFMA R5, -R3, R18, 1 ;  /* 0x3f80000003057423 */ /* 0x001fe20000000112 */
[----:B--2---:R-:W-:-:S04]  /*25c0*/  FADD R0, R0, -UR26 ;  /* 0x8000001a00007e21 */ /* 0x004fc80008000000 */
[----:B------:R-:W-:-:S04]  /*25d0*/  FMUL R0, R0, UR9 ;  /* 0x0000000900007c20 */ /* 0x000fc80008400000 */
[----:B------:R-:W-:-:S04]  /*25e0*/  FMUL R20, R0, UR9 ;  /* 0x0000000900147c20 */ /* 0x000fc80008400000 */
[----:B------:R-:W0:Y:S01]  /*25f0*/  FCHK P0, R20, R3 ;  /* 0x0000000314007302 */ /* 0x000e220000000000 */
[----:B------:R-:W-:-:S04]  /*2600*/  FFMA R0, R18, R5, R18 ;  /* 0x0000000512007223 */ /* 0x000fc80000000012 */
[----:B------:R-:W-:-:S04]  /*2610*/  FFMA R5, R0, R20, RZ ;  /* 0x0000001400057223 */ /* 0x000fc800000000ff */
[----:B------:R-:W-:Y:S01]  /*2620*/  FFMA R18, -R3, R5, R20 ;  /* 0x0000000503127223 */ /* 0x000fe20000000114 */
[----:B---3--:R-:W-:-:S03]  /*2630*/  FFMA R19, R19, R6, -UR10 ;  /* 0x8000000a13137e23 */ /* 0x008fc60008000006 */
[----:B------:R-:W-:Y:S01]  /*2640*/  FFMA R0, R0, R18, R5 ;  /* 0x0000001200007223 */ /* 0x000fe20000000005 */
[----:B0-----:R-:W-:Y:S06]  /*2650*/  @!P0 BRA `(.L_x_434) ;  /* 0x0000000000108947 */ /* 0x001fec0003800000 */
[----:B------:R-:W-:Y:S02]  /*2660*/  MOV R0, R20 ;  /* 0x0000001400007202 */ /* 0x000fe40000000f00 */
[----:B------:R-:W-:-:S07]  /*2670*/  MOV R6, 0x2690 ;  /* 0x0000269000067802 */ /* 0x000fce0000000f00 */
[----:B------:R-:W-:Y:S05]  /*2680*/  CALL.REL.NOINC `($__internal_14_$__cuda_sm3x_div_rn_noftz_f32_slowpath) ;  /* 0x0000000c00e47944 */ /* 0x000fea0003c00000 */
[----:B------:R-:W-:-:S07]  /*2690*/  MOV R0, UR5 ;  /* 0x0000000500007c02 */ /* 0x000fce0008000f00 */
.L_x_434:
[----:B------:R-:W0:Y:S01]  /*26a0*/  LDC.64 R6, c[0x0][0x380] ;  /* 0x0000e000ff067b82 */ /* 0x000e220000000a00 */
[----:B------:R-:W-:Y:S01]  /*26b0*/  IADD3 R5, P0, PT, R2, UR8, RZ ;  /* 0x0000000802057c10 */ /* 0x000fe2000ff1e0ff */
[----:B------:R-:W-:-:S03]  /*26c0*/  FFMA R0, R0, -R4, R19 ;  /* 0x8000000400007223 */ /* 0x000fc60000000013 */
[----:B------:R-:W-:Y:S02]  /*26d0*/  IADD3.X R20, PT, PT, RZ, UR27, RZ, P0, !PT ;  /* 0x0000001bff147c10 */ /* 0x000fe400087fe4ff */
[----:B0-----:R-:W-:-:S04]  /*26e0*/  LEA R18, P0, R5, R6, 0x2 ;  /* 0x0000000605127211 */ /* 0x001fc800078010ff */
[----:B------:R-:W-:Y:S01]  /*26f0*/  LEA.HI.X R19, R5, R7, R20, 0x2, P0 ;  /* 0x0000000705137211 */ /* 0x000fe200000f1414 */
        /* <DEDUP_REMOVED lines=21> */
.L_x_435:
        /* <DEDUP_REMOVED lines=22> */
.L_x_436:
        /* <DEDUP_REMOVED lines=22> */
.L_x_437:
[----:B------:R-:W-:Y:S01]  /*2b10*/  FFMA R0, R0, -R4, R11 ;  /* 0x8000000400007223 */ /* 0x000fe2000000000b */
[----:B------:R-:W-:-:S03]  /*2b20*/  IADD3 R2, PT, PT, R2, 0x4, RZ ;  /* 0x0000000402027810 */ /* 0x000fc60007ffe0ff */
[----:B------:R-:W-:-:S05]  /*2b30*/  FMUL R5, R0, UR9 ;  /* 0x0000000900057c20 */ /* 0x000fca0008400000 */
[----:B------:R1:W-:Y:S02]  /*2b40*/  STG.E desc[UR22][R18.64+0xc], R5 ;  /* 0x00000c0512007986 */ /* 0x0003e4000c101916 */
.L_x_433:
[----:B------:R-:W-:-:S13]  /*2b50*/  ISETP.NE.AND P0, PT, RZ, UR4, PT ;  /* 0x00000004ff007c0c */ /* 0x000fda000bf05270 */
[----:B------:R-:W-:Y:S05]  /*2b60*/  @!P0 EXIT ;  /* 0x000000000000894d */ /* 0x000fea0003800000 */
[----:B------:R-:W-:-:S09]  /*2b70*/  UISETP.NE.AND UP0, UPT, UR4, 0x1, UPT ;  /* 0x000000010400788c */ /* 0x000fd2000bf05270 */
[----:B------:R-:W-:Y:S05]  /*2b80*/  BRA.U !UP0, `(.L_x_438) ;  /* 0x0000000108d87547 */ /* 0x000fea000b800000 */
[C---:B-1----:R-:W-:Y:S01]  /*2b90*/  IMAD.WIDE.U32 R18, R2.reuse, 0x4, R14 ;  /* 0x0000000402127825 */ /* 0x042fe200078e000e */
[----:B------:R-:W1:Y:S04]  /*2ba0*/  LDC.64 R10, c[0x0][0x3a8] ;  /* 0x0000ea00ff0a7b82 */ /* 0x000e680000000a00 */
[----:B------:R-:W2:Y:S01]  /*2bb0*/  LDG.E R0, desc[UR22][R18.64] ;  /* 0x0000001612007981 */ /* 0x000ea2000c1e1900 */
[----:B------:R-:W-:-:S05]  /*2bc0*/  IMAD.WIDE.U32 R12, R2, 0x4, R16 ;  /* 0x00000004020c7825 */ /* 0x000fca00078e0010 */
[----:B0-----:R-:W3:Y:S01]  /*2bd0*/  LDG.E R9, desc[UR22][R12.64] ;  /* 0x000000160c097981 */ /* 0x001ee2000c1e1900 */
[----:B-1----:R-:W-:-:S05]  /*2be0*/  IMAD.WIDE.U32 R10, R2, 0x4, R10 ;  /* 0x00000004020a7825 */ /* 0x002fca00078e000a */
        /* <DEDUP_REMOVED lines=17> */
.L_x_439:
        /* <DEDUP_REMOVED lines=27> */
.L_x_440:
[----:B------:R-:W-:Y:S01]  /*2eb0*/  FFMA R0, R0, -R4, R13 ;  /* 0x8000000400007223 */ /* 0x000fe2000000000d */
[----:B------:R-:W-:-:S03]  /*2ec0*/  IADD3 R2, PT, PT, R2, 0x2, RZ ;  /* 0x0000000202027810 */ /* 0x000fc60007ffe0ff */
[----:B------:R-:W-:-:S05]  /*2ed0*/  FMUL R5, R0, UR9 ;  /* 0x0000000900057c20 */ /* 0x000fca0008400000 */
[----:B------:R2:W-:Y:S02]  /*2ee0*/  STG.E desc[UR22][R8.64+0x4], R5 ;  /* 0x0000040508007986 */ /* 0x0005e4000c101916 */
.L_x_438:
[----:B------:R-:W3:Y:S02]  /*2ef0*/  LDC R0, c[0x0][0x3cc] ;  /* 0x0000f300ff007b82 */ /* 0x000ee40000000800 */
[----:B---3--:R-:W-:-:S04]  /*2f00*/  LOP3.LUT R0, R0, 0x1, RZ, 0xc0, !PT ;  /* 0x0000000100007812 */ /* 0x008fc800078ec0ff */
[----:B------:R-:W-:-:S13]  /*2f10*/  ISETP.NE.U32.AND P0, PT, R0, 0x1, PT ;  /* 0x000000010000780c */ /* 0x000fda0003f05070 */
[----:B------:R-:W-:Y:S05]  /*2f20*/  @P0 EXIT ;  /* 0x000000000000094d */ /* 0x000fea0003800000 */
[C---:B------:R-:W-:Y:S01]  /*2f30*/  IMAD.WIDE.U32 R14, R2.reuse, 0x4, R14 ;  /* 0x00000004020e7825 */ /* 0x040fe200078e000e */
[----:B0-----:R-:W0:Y:S05]  /*2f40*/  LDC.64 R6, c[0x0][0x3a8] ;  /* 0x0000ea00ff067b82 */ /* 0x001e2a0000000a00 */
[----:B------:R-:W3:Y:S01]  /*2f50*/  LDG.E R14, desc[UR22][R14.64] ;  /* 0x000000160e0e7981 */ /* 0x000ee2000c1e1900 */
[----:B------:R-:W-:-:S05]  /*2f60*/  IMAD.WIDE.U32 R16, R2, 0x4, R16 ;  /* 0x0000000402107825 */ /* 0x000fca00078e0010 */
[----:B--2---:R-:W2:Y:S01]  /*2f70*/  LDG.E R9, desc[UR22][R16.64] ;  /* 0x0000001610097981 */ /* 0x004ea2000c1e1900 */
[----:B0-----:R-:W-:-:S06]  /*2f80*/  IMAD.WIDE.U32 R6, R2, 0x4, R6 ;  /* 0x0000000402067825 */ /* 0x001fcc00078e0006 */
[----:B------:R-:W2:Y:S01]  /*2f90*/  LDG.E R6, desc[UR22][R6.64] ;  /* 0x0000001606067981 */ /* 0x000ea2000c1e1900 */
[----:B------:R-:W0:Y:S02]  /*2fa0*/  MUFU.RCP R8, R3 ;  /* 0x0000000300087308 */ /* 0x000e240000001000 */
[----:B0-----:R-:W-:Y:S01]  /*2fb0*/  FFMA R11, -R3, R8, 1 ;  /* 0x3f800000030b7423 */ /* 0x001fe20000000108 */
[----:B---3--:R-:W-:-:S04]  /*2fc0*/  FADD R0, R14, -UR26 ;  /* 0x8000001a0e007e21 */ /* 0x008fc80008000000 */
[----:B-1----:R-:W-:-:S04]  /*2fd0*/  FMUL R5, R0, UR9 ;  /* 0x0000000900057c20 */ /* 0x002fc80008400000 */
[----:B------:R-:W-:-:S04]  /*2fe0*/  FMUL R10, R5, UR9 ;  /* 0x00000009050a7c20 */ /* 0x000fc80008400000 */
[----:B------:R-:W0:Y:S01]  /*2ff0*/  FCHK P0, R10, R3 ;  /* 0x000000030a007302 */ /* 0x000e220000000000 */
[----:B------:R-:W-:-:S04]  /*3000*/  FFMA R0, R8, R11, R8 ;  /* 0x0000000b08007223 */ /* 0x000fc80000000008 */
[----:B------:R-:W-:-:S04]  /*3010*/  FFMA R5, R0, R10, RZ ;  /* 0x0000000a00057223 */ /* 0x000fc800000000ff */
[----:B------:R-:W-:Y:S01]  /*3020*/  FFMA R8, -R3, R5, R10 ;  /* 0x0000000503087223 */ /* 0x000fe2000000010a */
[----:B--2---:R-:W-:-:S03]  /*3030*/  FFMA R9, R9, R6, -UR10 ;  /* 0x8000000a09097e23 */ /* 0x004fc60008000006 */
[----:B------:R-:W-:Y:S01]  /*3040*/  FFMA R0, R0, R8, R5 ;  /* 0x0000000800007223 */ /* 0x000fe20000000005 */
[----:B0-----:R-:W-:Y:S06]  /*3050*/  @!P0 BRA `(.L_x_441) ;  /* 0x0000000000108947 */ /* 0x001fec0003800000 */
[----:B------:R-:W-:Y:S02]  /*3060*/  MOV R0, R10 ;  /* 0x0000000a00007202 */ /* 0x000fe40000000f00 */
[----:B------:R-:W-:-:S07]  /*3070*/  MOV R6, 0x3090 ;  /* 0x0000309000067802 */ /* 0x000fce0000000f00 */
[----:B------:R-:W-:Y:S05]  /*3080*/  CALL.REL.NOINC `($__internal_14_$__cuda_sm3x_div_rn_noftz_f32_slowpath) ;  /* 0x0000000400647944 */ /* 0x000fea0003c00000 */
[----:B------:R-:W-:-:S07]  /*3090*/  MOV R0, UR5 ;  /* 0x0000000500007c02 */ /* 0x000fce0008000f00 */
.L_x_441:
[----:B------:R-:W0:Y:S01]  /*30a0*/  LDC.64 R10, c[0x0][0x380] ;  /* 0x0000e000ff0a7b82 */ /* 0x000e220000000a00 */
[----:B------:R-:W-:Y:S01]  /*30b0*/  IADD3 R3, P0, PT, R2, UR8, RZ ;  /* 0x0000000802037c10 */ /* 0x000fe2000ff1e0ff */
[----:B------:R-:W-:-:S03]  /*30c0*/  FFMA R0, R0, -R4, R9 ;  /* 0x8000000400007223 */ /* 0x000fc60000000009 */
[----:B------:R-:W-:Y:S01]  /*30d0*/  IADD3.X R6, PT, PT, RZ, UR27, RZ, P0, !PT ;  /* 0x0000001bff067c10 */ /* 0x000fe200087fe4ff */
[----:B------:R-:W-:Y:S01]  /*30e0*/  FMUL R5, R0, UR9 ;  /* 0x0000000900057c20 */ /* 0x000fe20008400000 */
[----:B0-----:R-:W-:-:S04]  /*30f0*/  LEA R2, P0, R3, R10, 0x2 ;  /* 0x0000000a03027211 */ /* 0x001fc800078010ff */
[----:B------:R-:W-:-:S05]  /*3100*/  LEA.HI.X R3, R3, R11, R6, 0x2, P0 ;  /* 0x0000000b03037211 */ /* 0x000fca00000f1406 */
[----:B------:R-:W-:Y:S01]  /*3110*/  STG.E desc[UR22][R2.64], R5 ;  /* 0x0000000502007986 */ /* 0x000fe2000c101916 */
[----:B------:R-:W-:Y:S05]  /*3120*/  EXIT ;  /* 0x000000000000794d */ /* 0x000fea0003800000 */
        .weak           $__internal_12_$__cuda_sm20_rcp_rn_f32_slowpath
        .type           $__internal_12_$__cuda_sm20_rcp_rn_f32_slowpath,@function
        .size           $__internal_12_$__cuda_sm20_rcp_rn_f32_slowpath,($__internal_13_$__cuda_sm20_sqrt_rn_f32_slowpath - $__internal_12_$__cuda_sm20_rcp_rn_f32_slowpath)
$__internal_12_$__cuda_sm20_rcp_rn_f32_slowpath:
[----:B------:R-:W-:-:S04]  /*3130*/  SHF.L.U32 R3, R0, 0x1, RZ ;  /* 0x0000000100037819 */ /* 0x000fc800000006ff */
[----:B------:R-:W-:-:S04]  /*3140*/  SHF.R.U32.HI R8, RZ, 0x18, R3 ;  /* 0x00000018ff087819 */ /* 0x000fc80000011603 */
[----:B------:R-:W-:-:S13]  /*3150*/  ISETP.NE.U32.AND P0, PT, R8, RZ, PT ;  /* 0x000000ff0800720c */ /* 0x000fda0003f05070 */
[----:B------:R-:W-:Y:S05]  /*3160*/  @P0 BRA `(.L_x_442) ;  /* 0x0000000000340947 */ /* 0x000fea0003800000 */
[----:B------:R-:W-:-:S04]  /*3170*/  SHF.L.U32 R3, R0, 0x1, RZ ;  /* 0x0000000100037819 */ /* 0x000fc800000006ff */
[----:B------:R-:W-:-:S13]  /*3180*/  ISETP.NE.AND P0, PT, R3, RZ, PT ;  /* 0x000000ff0300720c */ /* 0x000fda0003f05270 */
[----:B------:R-:W0:Y:S02]  /*3190*/  @!P0 MUFU.RCP R3, R0 ;  /* 0x0000000000038308 */ /* 0x000e240000001000 */
[----:B0-----:R-:W-:Y:S01]  /*31a0*/  @!P0 R2UR UR4, R3 ;  /* 0x00000000030482ca */ /* 0x001fe200000e0000 */
[----:B------:R-:W-:-:S14]  /*31b0*/  @!P0 BRA `(.L_x_443) ;  /* 0x0000000000b08947 */ /* 0x000fdc0003800000 */
[----:B------:R-:W-:-:S04]  /*31c0*/  FFMA R3, R0, 1.84467440737095516160e+19, RZ ;  /* 0x5f80000000037823 */ /* 0x000fc800000000ff */
[----:B------:R-:W0:Y:S02]  /*31d0*/  MUFU.RCP R0, R3 ;  /* 0x0000000300007308 */ /* 0x000e240000001000 */
[----:B0-----:R-:W-:-:S04]  /*31e0*/  FFMA R4, R3, R0, -1 ;  /* 0xbf80000003047423 */ /* 0x001fc80000000000 */
[----:B------:R-:W-:-:S04]  /*31f0*/  FADD.FTZ R5, -R4, -RZ ;  /* 0x800000ff04057221 */ /* 0x000fc80000010100 */
[----:B------:R-:W-:-:S04]  /*3200*/  FFMA R0, R0, R5, R0 ;  /* 0x0000000500007223 */ /* 0x000fc80000000000 */
[----:B------:R-:W-:-:S05]  /*3210*/  FFMA R0, R0, 1.84467440737095516160e+19, RZ ;  /* 0x5f80000000007823 */ /* 0x000fca00000000ff */
[----:B------:R-:W-:Y:S01]  /*3220*/  R2UR UR4, R0 ;  /* 0x00000000000472ca */ /* 0x000fe200000e0000 */
[----:B------:R-:W-:-:S14]  /*3230*/  BRA `(.L_x_443) ;  /* 0x0000000000907947 */ /* 0x000fdc0003800000 */
.L_x_442:
[----:B------:R-:W-:-:S04]  /*3240*/  IADD3 R10, PT, PT, R8, -0xfd, RZ ;  /* 0xffffff03080a7810 */ /* 0x000fc80007ffe0ff */
[----:B------:R-:W-:-:S13]  /*3250*/  ISETP.GT.U32.AND P0, PT, R10, 0x1, PT ;  /* 0x000000010a00780c */ /* 0x000fda0003f04070 */
[----:B------:R-:W-:Y:S05]  /*3260*/  @P0 BRA `(.L_x_444) ;  /* 0x00000000007c0947 */ /* 0x000fea0003800000 */
[----:B------:R-:W-:Y:S01]  /*3270*/  LOP3.LUT R3, R0, 0x7fffff, RZ, 0xc0, !PT ;  /* 0x007fffff00037812 */ /* 0x000fe200078ec0ff */
[----:B------:R-:W-:-:S03]  /*3280*/  HFMA2 R7, -RZ, RZ, 0, 1.78813934326171875e-07 ;  /* 0x00000003ff077431 */ /* 0x000fc600000001ff */
[----:B------:R-:W-:-:S04]  /*3290*/  LOP3.LUT R3, R3, 0x3f800000, RZ, 0xfc, !PT ;  /* 0x3f80000003037812 */ /* 0x000fc800078efcff */
[----:B------:R-:W0:Y:S01]  /*32a0*/  MUFU.RCP R4, R3 ;  /* 0x0000000300047308 */ /* 0x000e220000001000 */
[----:B------:R-:W-:Y:S01]  /*32b0*/  SHF.L.U32 R7, R7, R10, RZ ;  /* 0x0000000a07077219 */ /* 0x000fe200000006ff */
        /* <DEDUP_REMOVED lines=8> */
[----:B------:R-:W-:Y:S02]  /*3340*/  LOP3.LUT R7, R7, R4, RZ, 0xc0, !PT ;  /* 0x0000000407077212 */ /* 0x000fe400078ec0ff */
[----:B------:R-:W-:-:S02]  /*3350*/  IADD3 R5, PT, PT, -R5, RZ, RZ ;  /* 0x000000ff05057210 */ /* 0x000fc40007ffe1ff */
[-C--:B------:R-:W-:Y:S02]  /*3360*/  SHF.R.U32.HI R7, RZ, R10.reuse, R7 ;  /* 0x0000000aff077219 */ /* 0x080fe40000011607 */
[----:B------:R-:W-:Y:S02]  /*3370*/  LOP3.LUT P1, RZ, R5, R10, R4, 0xf8, !PT ;  /* 0x0000000a05ff7212 */ /* 0x000fe4000782f804 */
[C---:B------:R-:W-:Y:S02]  /*3380*/  LOP3.LUT P0, RZ, R7.reuse, 0x1, RZ, 0xc0, !PT ;  /* 0x0000000107ff7812 */ /* 0x040fe4000780c0ff */
[----:B------:R-:W-:-:S04]  /*3390*/  LOP3.LUT P2, RZ, R7, 0x2, RZ, 0xc0, !PT ;  /* 0x0000000207ff7812 */ /* 0x000fc8000784c0ff */
[----:B------:R-:W-:Y:S02]  /*33a0*/  PLOP3.LUT P0, PT, P0, P1, P2, 0xe0, 0x0 ;  /* 0x000000000000781c */ /* 0x000fe40000703c20 */
[----:B------:R-:W-:Y:S02]  /*33b0*/  LOP3.LUT P1, RZ, R0, 0x7fffff, RZ, 0xc0, !PT ;  /* 0x007fffff00ff7812 */ /* 0x000fe4000782c0ff */
[----:B------:R-:W-:-:S04]  /*33c0*/  SEL R3, RZ, 0x1, !P0 ;  /* 0x00000001ff037807 */ /* 0x000fc80004000000 */
[----:B------:R-:W-:-:S04]  /*33d0*/  IADD3 R3, PT, PT, -R3, RZ, RZ ;  /* 0x000000ff03037210 */ /* 0x000fc80007ffe1ff */
[----:B------:R-:W-:Y:S02]  /*33e0*/  ISETP.GE.AND P0, PT, R3, RZ, PT ;  /* 0x000000ff0300720c */ /* 0x000fe40003f06270 */
[----:B------:R-:W-:-:S04]  /*33f0*/  IADD3 R3, PT, PT, R8, -0xfc, RZ ;  /* 0xffffff0408037810 */ /* 0x000fc80007ffe0ff */
[----:B------:R-:W-:-:S07]  /*3400*/  SHF.R.U32.HI R3, RZ, R3, R4 ;  /* 0x00000003ff037219 */ /* 0x000fce0000011604 */
[----:B------:R-:W-:-:S04]  /*3410*/  @!P0 IADD3 R3, PT, PT, R3, 0x1, RZ ;  /* 0x0000000103038810 */ /* 0x000fc80007ffe0ff */
[----:B------:R-:W-:-:S04]  /*3420*/  @!P1 SHF.L.U32 R3, R3, 0x1, RZ ;  /* 0x0000000103039819 */ /* 0x000fc800000006ff */
[----:B------:R-:W-:-:S04]  /*3430*/  LOP3.LUT R0, R3, 0x80000000, R0, 0xf8, !PT ;  /* 0x8000000003007812 */ /* 0x000fc800078ef800 */
[----:B------:R-:W-:Y:S01]  /*3440*/  R2UR UR4, R0 ;  /* 0x00000000000472ca */ /* 0x000fe200000e0000 */
[----:B------:R-:W-:-:S14]  /*3450*/  BRA `(.L_x_443) ;  /* 0x0000000000087947 */ /* 0x000fdc0003800000 */
.L_x_444:
[----:B------:R-:W0:Y:S02]  /*3460*/  MUFU.RCP R0, R0 ;  /* 0x0000000000007308 */ /* 0x000e240000001000 */
[----:B0-----:R-:W-:-:S15]  /*3470*/  R2UR UR4, R0 ;  /* 0x00000000000472ca */ /* 0x001fde00000e0000 */
.L_x_443:
[----:B------:R-:W-:-:S04]  /*3480*/  MOV R3, 0x0 ;  /* 0x0000000000037802 */ /* 0x000fc80000000f00 */
[----:B------:R-:W-:Y:S05]  /*3490*/  RET.REL.NODEC R2 `(layer_norm_backward_kernel) ;  /* 0xffffffc802d87950 */ /* 0x000fea0003c3ffff */
        .weak           $__internal_13_$__cuda_sm20_sqrt_rn_f32_slowpath
        .type           $__internal_13_$__cuda_sm20_sqrt_rn_f32_slowpath,@function
        .size           $__internal_13_$__cuda_sm20_sqrt_rn_f32_slowpath,($__internal_14_$__cuda_sm3x_div_rn_noftz_f32_slowpath - $__internal_13_$__cuda_sm20_sqrt_rn_f32_slowpath)
$__internal_13_$__cuda_sm20_sqrt_rn_f32_slowpath:
[----:B------:R-:W-:-:S13]  /*34a0*/  LOP3.LUT P0, RZ, R0, 0x7fffffff, RZ, 0xc0, !PT ;  /* 0x7fffffff00ff7812 */ /* 0x000fda000780c0ff */
[----:B------:R-:W-:Y:S01]  /*34b0*/  @!P0 MOV R2, R0 ;  /* 0x0000000000028202 */ /* 0x000fe20000000f00 */
[----:B------:R-:W-:Y:S06]  /*34c0*/  @!P0 BRA `(.L_x_445) ;  /* 0x0000000000448947 */ /* 0x000fec0003800000 */
[----:B------:R-:W-:-:S13]  /*34d0*/  FSETP.GEU.FTZ.AND P0, PT, R0, RZ, PT ;  /* 0x000000ff0000720b */ /* 0x000fda0003f1e000 */
[----:B------:R-:W-:Y:S01]  /*34e0*/  @!P0 MOV R2, 0x7fffffff ;  /* 0x7fffffff00028802 */ /* 0x000fe20000000f00 */
[----:B------:R-:W-:Y:S06]  /*34f0*/  @!P0 BRA `(.L_x_445) ;  /* 0x0000000000388947 */ /* 0x000fec0003800000 */
[----:B------:R-:W-:-:S13]  /*3500*/  FSETP.GTU.FTZ.AND P0, PT, |R0|, +INF , PT ;  /* 0x7f8000000000780b */ /* 0x000fda0003f1c200 */
[----:B------:R-:W-:Y:S01]  /*3510*/  @P0 FADD.FTZ R2, R0, 1 ;  /* 0x3f80000000020421 */ /* 0x000fe20000010000 */
[----:B------:R-:W-:Y:S06]  /*3520*/  @P0 BRA `(.L_x_445) ;  /* 0x00000000002c0947 */ /* 0x000fec0003800000 */
[----:B------:R-:W-:-:S13]  /*3530*/  FSETP.NEU.FTZ.AND P0, PT, |R0|, +INF , PT ;  /* 0x7f8000000000780b */ /* 0x000fda0003f1d200 */
[----:B------:R-:W-:Y:S01]  /*3540*/  @!P0 MOV R2, R0 ;  /* 0x0000000000028202 */ /* 0x000fe20000000f00 */
[----:B------:R-:W-:Y:S06]  /*3550*/  @!P0 BRA `(.L_x_445) ;  /* 0x0000000000208947 */ /* 0x000fec0003800000 */
[----:B------:R-:W-:-:S04]  /*3560*/  FFMA R0, R0, 1.84467440737095516160e+19, RZ ;  /* 0x5f80000000007823 */ /* 0x000fc800000000ff */
[----:B------:R-:W0:Y:S02]  /*3570*/  MUFU.RSQ R3, R0 ;  /* 0x0000000000037308 */ /* 0x000e240000001400 */
[----:B0-----:R-:W-:Y:S01]  /*3580*/  FMUL.FTZ R5, R0, R3 ;  /* 0x0000000300057220 */ /* 0x001fe20000410000 */
[----:B------:R-:W-:-:S03]  /*3590*/  FMUL.FTZ R3, R3, 0.5 ;  /* 0x3f00000003037820 */ /* 0x000fc60000410000 */
[----:B------:R-:W-:-:S04]  /*35a0*/  FADD.FTZ R2, -R5, -RZ ;  /* 0x800000ff05027221 */ /* 0x000fc80000010100 */
[----:B------:R-:W-:-:S04]  /*35b0*/  FFMA R2, R5, R2, R0 ;  /* 0x0000000205027223 */ /* 0x000fc80000000000 */
[----:B------:R-:W-:-:S04]  /*35c0*/  FFMA R2, R2, R3, R5 ;  /* 0x0000000302027223 */ /* 0x000fc80000000005 */
[----:B------:R-:W-:-:S07]  /*35d0*/  FMUL.FTZ R2, R2, 2.3283064365386962891e-10 ;  /* 0x2f80000002027820 */ /* 0x000fce0000410000 */
.L_x_445:
[----:B------:R-:W-:Y:S01]  /*35e0*/  HFMA2 R3, -RZ, RZ, 0, 0 ;  /* 0x00000000ff037431 */ /* 0x000fe200000001ff */
[----:B------:R-:W-:Y:S02]  /*35f0*/  MOV R0, R2 ;  /* 0x0000000200007202 */ /* 0x000fe40000000f00 */
[----:B------:R-:W-:-:S04]  /*3600*/  MOV R2, R4 ;  /* 0x0000000400027202 */ /* 0x000fc80000000f00 */
[----:B------:R-:W-:Y:S05]  /*3610*/  RET.REL.NODEC R2 `(layer_norm_backward_kernel) ;  /* 0xffffffc802787950 */ /* 0x000fea0003c3ffff */
        .weak           $__internal_14_$__cuda_sm3x_div_rn_noftz_f32_slowpath
        .type           $__internal_14_$__cuda_sm3x_div_rn_noftz_f32_slowpath,@function
        .size           $__internal_14_$__cuda_sm3x_div_rn_noftz_f32_slowpath,(.L_x_829 - $__internal_14_$__cuda_sm3x_div_rn_noftz_f32_slowpath)
$__internal_14_$__cuda_sm3x_div_rn_noftz_f32_slowpath:
[----:B------:R-:W-:Y:S02]  /*3620*/  SHF.R.U32.HI R5, RZ, 0x17, R3 ;  /* 0x00000017ff057819 */ /* 0x000fe40000011603 */
[----:B------:R-:W-:Y:S02]  /*3630*/  SHF.R.U32.HI R20, RZ, 0x17, R0 ;  /* 0x00000017ff147819 */ /* 0x000fe40000011600 */
[----:B------:R-:W-:Y:S02]  /*3640*/  LOP3.LUT R5, R5, 0xff, RZ, 0xc0, !PT ;  /* 0x000000ff05057812 */ /* 0x000fe400078ec0ff */
[----:B------:R-:W-:Y:S02]  /*3650*/  LOP3.LUT R20, R20, 0xff, RZ, 0xc0, !PT ;  /* 0x000000ff14147812 */ /* 0x000fe400078ec0ff */
[----:B------:R-:W-:Y:S02]  /*3660*/  IADD3 R7, PT, PT, R5, -0x1, RZ ;  /* 0xffffffff05077810 */ /* 0x000fe40007ffe0ff */
[----:B------:R-:W-:-:S02]  /*3670*/  IADD3 R21, PT, PT, R20, -0x1, RZ ;  /* 0xffffffff14157810 */ /* 0x000fc40007ffe0ff */
[----:B------:R-:W-:-:S04]  /*3680*/  ISETP.GT.U32.AND P0, PT, R7, 0xfd, PT ;  /* 0x000000fd0700780c */ /* 0x000fc80003f04070 */
[----:B------:R-:W-:Y:S02]  /*3690*/  ISETP.GT.U32.OR P0, PT, R21, 0xfd, P0 ;  /* 0x000000fd1500780c */ /* 0x000fe40000704470 */
[----:B------:R-:W-:-:S11]  /*36a0*/  MOV R21, R3 ;  /* 0x0000000300157202 */ /* 0x000fd60000000f00 */
        /* <DEDUP_REMOVED lines=18> */
[----:B------:R-:W-:-:S04]  /*37d0*/  IADD3 R7, PT, PT, R20, -0x1, RZ ;  /* 0xffffffff14077810 */ /* 0x000fc80007ffe0ff */
[----:B------:R-:W-:Y:S02]  /*37e0*/  ISETP.GE.AND P0, PT, R7, RZ, PT ;  /* 0x000000ff0700720c */ /* 0x000fe40003f06270 */
[----:B------:R-:W-:-:S04]  /*37f0*/  IADD3 R7, PT, PT, R5, -0x1, RZ ;  /* 0xffffffff05077810 */ /* 0x000fc80007ffe0ff */
[----:B------:R-:W-:-:S07]  /*3800*/  ISETP.GE.AND P1, PT, R7, RZ, PT ;  /* 0x000000ff0700720c */ /* 0x000fce0003f26270 */
[----:B------:R-:W-:Y:S01]  /*3810*/  @P0 MOV R7, RZ ;  /* 0x000000ff00070202 */ /* 0x000fe20000000f00 */
[----:B------:R-:W-:Y:S01]  /*3820*/  @!P0 FFMA R0, R0, 1.84467440737095516160e+19, RZ ;  /* 0x5f80000000008823 */ /* 0x000fe200000000ff */
[----:B------:R-:W-:-:S04]  /*3830*/  @!P0 MOV R7, 0xffffffc0 ;  /* 0xffffffc000078802 */ /* 0x000fc80000000f00 */
[----:B------:R-:W-:Y:S01]  /*3840*/  @!P1 FFMA R21, R3, 1.84467440737095516160e+19, RZ ;  /* 0x5f80000003159823 */ /* 0x000fe200000000ff */
[----:B------:R-:W-:-:S07]  /*3850*/  @!P1 IADD3 R7, PT, PT, R7, 0x40, RZ ;  /* 0x0000004007079810 */ /* 0x000fce0007ffe0ff */
.L_x_446:
[----:B------:R-:W-:Y:S02]  /*3860*/  LEA R26, R5, 0xc0800000, 0x17 ;  /* 0xc0800000051a7811 */ /* 0x000fe400078eb8ff */
[----:B------:R-:W-:Y:S02]  /*3870*/  IADD3 R20, PT, PT, R20, -0x7f, RZ ;  /* 0xffffff8114147810 */ /* 0x000fe40007ffe0ff */
[----:B------:R-:W-:-:S03]  /*3880*/  IADD3 R26, PT, PT, -R26, R21, RZ ;  /* 0x000000151a1a7210 */ /* 0x000fc60007ffe1ff */
[----:B------:R-:W-:Y:S01]  /*3890*/  IMAD R0, R20, -0x800000, R0 ;  /* 0xff80000014007824 */ /* 0x000fe200078e0200 */
[----:B------:R-:W0:Y:S01]  /*38a0*/  MUFU.RCP R21, R26 ;  /* 0x0000001a00157308 */ /* 0x000e220000001000 */
[----:B------:R-:W-:Y:S01]  /*38b0*/  FADD.FTZ R23, -R26, -RZ ;  /* 0x800000ff1a177221 */ /* 0x000fe20000010100 */
[----:B------:R-:W-:-:S04]  /*38c0*/  IADD3 R20, PT, PT, R20, 0x7f, -R5 ;  /* 0x0000007f14147810 */ /* 0x000fc80007ffe805 */
[----:B------:R-:W-:Y:S01]  /*38d0*/  IADD3 R7, PT, PT, R20, R7, RZ ;  /* 0x0000000714077210 */ /* 0x000fe20007ffe0ff */
        /* <DEDUP_REMOVED lines=21> */
[CCC-:B------:R-:W-:Y:S01]  /*3a30*/  FFMA.RP R20, R21.reuse, R23.reuse, R24.reuse ;  /* 0x0000001715147223 */ /* 0x1c0fe20000008018 */
[----:B------:R-:W-:Y:S01]  /*3a40*/  FFMA.RM R23, R21, R23, R24 ;  /* 0x0000001715177223 */ /* 0x000fe20000004018 */
[----:B------:R-:W-:Y:S02]  /*3a50*/  IADD3 R21, PT, PT, R5, 0x20, RZ ;  /* 0x0000002005157810 */ /* 0x000fe40007ffe0ff */
[----:B------:R-:W-:Y:S02]  /*3a60*/  LOP3.LUT R7, R7, 0x7fffff, RZ, 0xc0, !PT ;  /* 0x007fffff07077812 */ /* 0x000fe400078ec0ff */
[----:B------:R-:W-:Y:S02]  /*3a70*/  ISETP.NE.AND P2, PT, R5, RZ, PT ;  /* 0x000000ff0500720c */ /* 0x000fe40003f45270 */
[----:B------:R-:W-:Y:S02]  /*3a80*/  LOP3.LUT R22, R7, 0x800000, RZ, 0xfc, !PT ;  /* 0x0080000007167812 */ /* 0x000fe400078efcff */
[----:B------:R-:W-:-:S02]  /*3a90*/  ISETP.NE.AND P1, PT, R5, RZ, PT ;  /* 0x000000ff0500720c */ /* 0x000fc40003f25270 */
        /* <DEDUP_REMOVED lines=14> */
.L_x_452:
[----:B------:R-:W-:-:S04]  /*3b80*/  LOP3.LUT R0, R0, 0x80000000, RZ, 0xc0, !PT ;  /* 0x8000000000007812 */ /* 0x000fc800078ec0ff */
[----:B------:R-:W-:Y:S01]  /*3b90*/  LOP3.LUT R0, R0, 0x7f800000, RZ, 0xfc, !PT ;  /* 0x7f80000000007812 */ /* 0x000fe200078efcff */
[----:B------:R-:W-:Y:S06]  /*3ba0*/  BRA `(.L_x_453) ;  /* 0x0000000000047947 */ /* 0x000fec0003800000 */
.L_x_451:
[----:B------:R-:W-:-:S07]  /*3bb0*/  LEA R0, R7, R0, 0x17 ;  /* 0x0000000007007211 */ /* 0x000fce00078eb8ff */
.L_x_453:
[----:B------:R-:W-:Y:S01]  /*3bc0*/  R2UR UR5, R0 ;  /* 0x00000000000572ca */ /* 0x000fe200000e0000 */
[----:B------:R-:W-:-:S14]  /*3bd0*/  BRA `(.L_x_454) ;  /* 0x0000000000307947 */ /* 0x000fdc0003800000 */
.L_x_450:
[----:B------:R-:W-:-:S04]  /*3be0*/  LOP3.LUT R0, R21, 0x80000000, R0, 0x48, !PT ;  /* 0x8000000015007812 */ /* 0x000fc800078e4800 */
[----:B------:R-:W-:-:S04]  /*3bf0*/  LOP3.LUT R0, R0, 0x7f800000, RZ, 0xfc, !PT ;  /* 0x7f80000000007812 */ /* 0x000fc800078efcff */
[----:B------:R-:W-:Y:S01]  /*3c00*/  R2UR UR5, R0 ;  /* 0x00000000000572ca */ /* 0x000fe200000e0000 */
[----:B------:R-:W-:-:S14]  /*3c10*/  BRA `(.L_x_454) ;  /* 0x0000000000207947 */ /* 0x000fdc0003800000 */
.L_x_449:
[----:B------:R-:W-:-:S04]  /*3c20*/  LOP3.LUT R0, R21, 0x80000000, R0, 0x48, !PT ;  /* 0x8000000015007812 */ /* 0x000fc800078e4800 */
[----:B------:R-:W-:Y:S01]  /*3c30*/  R2UR UR5, R0 ;  /* 0x00000000000572ca */ /* 0x000fe200000e0000 */
[----:B------:R-:W-:-:S14]  /*3c40*/  BRA `(.L_x_454) ;  /* 0x0000000000147947 */ /* 0x000fdc0003800000 */
.L_x_448:
[----:B------:R-:W0:Y:S02]  /*3c50*/  MUFU.RSQ R0, -QNAN ;  /* 0xffc0000000007908 */ /* 0x000e240000001400 */
[----:B0-----:R-:W-:Y:S01]  /*3c60*/  R2UR UR5, R0 ;  /* 0x00000000000572ca */ /* 0x001fe200000e0000 */
[----:B------:R-:W-:-:S14]  /*3c70*/  BRA `(.L_x_454) ;  /* 0x0000000000087947 */ /* 0x000fdc0003800000 */
.L_x_447:
[----:B------:R-:W-:-:S05]  /*3c80*/  FADD.FTZ R0, R0, R3 ;  /* 0x0000000300007221 */ /* 0x000fca0000010000 */
[----:B------:R-:W-:-:S15]  /*3c90*/  R2UR UR5, R0 ;  /* 0x00000000000572ca */ /* 0x000fde00000e0000 */
.L_x_454:
[----:B------:R-:W-:-:S04]  /*3ca0*/  HFMA2 R7, -RZ, RZ, 0, 0 ;  /* 0x00000000ff077431 */ /* 0x000fc800000001ff */
[----:B------:R-:W-:Y:S05]  /*3cb0*/  RET.REL.NODEC R6 `(layer_norm_backward_kernel) ;  /* 0xffffffc006d07950 */ /* 0x000fea0003c3ffff */
.L_x_455:
        /* <DEDUP_REMOVED lines=12> */
.L_x_829:


//--------------------- .text.count_token_pairs_kernel --------------------------
	.section	.text.count_token_pairs_kernel,"ax",@progbits
	.align	128
        .global         count_token_pairs_kernel
        .type           count_token_pairs_kernel,@function
        .size           count_token_pairs_kernel,(.L_x_892 - count_token_pairs_kernel)
        .other          count_token_pairs_kernel,@"STO_CUDA_ENTRY STV_DEFAULT"
count_token_pairs_kernel:
.text.count_token_pairs_kernel:
        /* <DEDUP_REMOVED lines=11> */
[----:B------:R-:W3:Y:S08]  /*00b0*/  LDC.64 R4, c[0x0][0x388] ;  /* 0x0000e200ff047b82 */ /* 0x000ef00000000a00 */
[----:B------:R-:W4:Y:S01]  /*00c0*/  LDC.64 R8, c[0x0][0x390] ;  /* 0x0000e400ff087b82 */ /* 0x000f220000000a00 */
[----:B0-----:R-:W-:-:S06]  /*00d0*/  IMAD.WIDE R2, R7, 0x4, R2 ;  /* 0x0000000407027825 */ /* 0x001fcc00078e0202 */
[----:B-1----:R-:W2:Y:S01]  /*00e0*/  LDG.E R2, desc[UR4][R2.64] ;  /* 0x0000000402027981 */ /* 0x002ea2000c1e1900 */
[----:B---3--:R-:W-:-:S06]  /*00f0*/  IMAD.WIDE R4, R7, 0x4, R4 ;  /* 0x0000000407047825 */ /* 0x008fcc00078e0204 */
[----:B------:R-:W2:Y:S01]  /*0100*/  LDG.E R5, desc[UR4][R4.64] ;  /* 0x0000000404057981 */ /* 0x000ea2000c1e1900 */
[----:B----4-:R-:W-:Y:S02]  /*0110*/  IMAD.WIDE R8, R7, 0x4, R8 ;  /* 0x0000000407087825 */ /* 0x010fe400078e0208 */
[----:B------:R-:W0:Y:S04]  /*0120*/  LDC.64 R6, c[0x0][0x3a0] ;  /* 0x0000e800ff067b82 */ /* 0x000e280000000a00 */
[----:B------:R-:W3:Y:S01]  /*0130*/  LDG.E R9, desc[UR4][R8.64] ;  /* 0x0000000408097981 */ /* 0x000ee2000c1e1900 */
[----:B--2---:R-:W-:-:S04]  /*0140*/  IMAD R11, R2, UR6, R5 ;  /* 0x00000006020b7c24 */ /* 0x004fc8000f8e0205 */
[----:B0-----:R-:W-:-:S05]  /*0150*/  IMAD.WIDE R6, R11, 0x4, R6 ;  /* 0x000000040b067825 */ /* 0x001fca00078e0206 */
[----:B---3--:R-:W-:Y:S01]  /*0160*/  REDG.E.ADD.STRONG.GPU desc[UR4][R6.64], R9 ;  /* 0x000000090600798e */ /* 0x008fe2000c12e104 */
[----:B------:R-:W-:Y:S05]  /*0170*/  EXIT ;  /* 0x000000000000794d */ /* 0x000fea0003800000 */
.L_x_456:
        /* <DEDUP_REMOVED lines=16> */
.L_x_892:


//--------------------- .text._Z17set_cols_kernel_tI13__nv_bfloat16EvPT_PKS1_iiii --------------------------
	.section	.text._Z17set_cols_kernel_tI13__nv_bfloat16EvPT_PKS1_iiii,"ax",@progbits
	.align	128
        .global         _Z17set_cols_kernel_tI13__nv_bfloat16EvPT_PKS1_iiii
        .type           _Z17set_cols_kernel_tI13__nv_bfloat16EvPT_PKS1_iiii,@function
        .size           _Z17set_cols_kernel_tI13__nv_bfloat16EvPT_PKS1_iiii,(.L_x_893 - _Z17set_cols_kernel_tI13__nv_bfloat16EvPT_PKS1_iiii)
        .other          _Z17set_cols_kernel_tI13__nv_bfloat16EvPT_PKS1_iiii,@"STO_CUDA_ENTRY STV_DEFAULT"
_Z17set_cols_kernel_tI13__nv_bfloat16EvPT_PKS1_iiii:
.text._Z17set_cols_kernel_tI13__nv_bfloat16EvPT_PKS1_iiii:
[----:B------:R-:W-:Y:S01]  /*0000*/  LDC R1, c[0x0][0x37c] ;  /* 0x0000df00ff017b82 */ /* 0x000fe20000000800 */
[----:B------:R-:W0:Y:S07]  /*0010*/  S2R R0, SR_TID.X ;  /* 0x0000000000007919 */ /* 0x000e2e0000002100 */
[----:B------:R-:W0:Y:S08]  /*0020*/  LDC R3, c[0x0][0x39c] ;  /* 0x0000e700ff037b82 */ /* 0x000e300000000800 */
[----:B------:R-:W1:Y:S08]  /*0030*/  S2UR UR6, SR_CTAID.X ;  /* 0x00000000000679c3 */ /* 0x000e700000002500 */
[----:B------:R-:W1:Y:S01]  /*0040*/  LDC R2, c[0x0][0x390] ;  /* 0x0000e400ff027b82 */ /* 0x000e620000000800 */
[----:B0-----:R-:W-:-:S04]  /*0050*/  ISETP.GE.AND P0, PT, R0, R3, PT ;  /* 0x000000030000720c */ /* 0x001fc80003f06270 */
[----:B-1----:R-:W-:-:S13]  /*0060*/  ISETP.LE.OR P0, PT, R2, UR6, P0 ;  /* 0x0000000602007c0c */ /* 0x002fda0008703670 */
[----:B------:R-:W-:Y:S05]  /*0070*/  @P0 EXIT ;  /* 0x000000000000094d */ /* 0x000fea0003800000 */
[----:B------:R-:W0:Y:S01]  /*0080*/  LDC.64 R4, c[0x0][0x388] ;  /* 0x0000e200ff047b82 */ /* 0x000e220000000a00 */
[----:B------:R-:W1:Y:S01]  /*0090*/  LDCU.64 UR4, c[0x0][0x358] ;  /* 0x00006b00ff0477ac */ /* 0x000e620008000a00 */
[----:B------:R-:W-:Y:S01]  /*00a0*/  IMAD R3, R3, UR6, R0 ;  /* 0x0000000603037c24 */ /* 0x000fe2000f8e0200 */
[----:B------:R-:W2:Y:S05]  /*00b0*/  LDCU UR7, c[0x0][0x398] ;  /* 0x00007300ff0777ac */ /* 0x000eaa0008000800 */
[----:B------:R-:W3:Y:S01]  /*00c0*/  LDC R7, c[0x0][0x394] ;  /* 0x0000e500ff077b82 */ /* 0x000ee20000000800 */
[----:B0-----:R-:W-:-:S07]  /*00d0*/  IMAD.WIDE.U32 R4, R3, 0x2, R4 ;  /* 0x0000000203047825 */ /* 0x001fce00078e0004 */
[----:B------:R-:W0:Y:S01]  /*00e0*/  LDC.64 R2, c[0x0][0x380] ;  /* 0x0000e000ff027b82 */ /* 0x000e220000000a00 */
[----:B-1----:R-:W4:Y:S01]  /*00f0*/  LDG.E.U16 R5, desc[UR4][R4.64] ;  /* 0x0000000404057981 */ /* 0x002f22000c1e1500 */
[----:B--2---:R-:W-:-:S05]  /*0100*/  IADD3 R0, PT, PT, R0, UR7, RZ ;  /* 0x0000000700007c10 */ /* 0x004fca000fffe0ff */
[----:B---3--:R-:W-:-:S04]  /*0110*/  IMAD R7, R7, UR6, R0 ;  /* 0x0000000607077c24 */ /* 0x008fc8000f8e0200 */
[----:B0-----:R-:W-:-:S05]  /*0120*/  IMAD.WIDE R2, R7, 0x2, R2 ;  /* 0x0000000207027825 */ /* 0x001fca00078e0202 */
[----:B----4-:R-:W-:Y:S01]  /*0130*/  STG.E.U16 desc[UR4][R2.64], R5 ;  /* 0x0000000502007986 */ /* 0x010fe2000c101504 */
[----:B------:R-:W-:Y:S05]  /*0140*/  EXIT ;  /* 0x000000000000794d */ /* 0x000fea0003800000 */
.L_x_457:
        /* <DEDUP_REMOVED lines=11> */
.L_x_893:


//--------------------- .text._Z17set_cols_kernel_tI6__halfEvPT_PKS1_iiii --------------------------
	.section	.text._Z17set_cols_kernel_tI6__halfEvPT_PKS1_iiii,"ax",@progbits
	.align	128
        .global         _Z17set_cols_kernel_tI6__halfEvPT_PKS1_iiii
        .type           _Z17set_cols_kernel_tI6__halfEvPT_PKS1_iiii,@function
        .size           _Z17set_cols_kernel_tI6__halfEvPT_PKS1_iiii,(.L_x_894 - _Z17set_cols_kernel_tI6__halfEvPT_PKS1_iiii)
        .other          _Z17set_cols_kernel_tI6__halfEvPT_PKS1_iiii,@"STO_CUDA_ENTRY STV_DEFAULT"
_Z17set_cols_kernel_tI6__halfEvPT_PKS1_iiii:
.text._Z17set_cols_kernel_tI6__halfEvPT_PKS1_iiii:
        /* <DEDUP_REMOVED lines=21> */
.L_x_458:
        /* <DEDUP_REMOVED lines=11> */
.L_x_894:


//--------------------- .text._Z17set_cols_kernel_tIfEvPT_PKS0_iiii --------------------------
	.section	.text._Z17set_cols_kernel_tIfEvPT_PKS0_iiii,"ax",@progbits
	.align	128
        .global         _Z17set_cols_kernel_tIfEvPT_PKS0_iiii
        .type           _Z17set_cols_kernel_tIfEvPT_PKS0_iiii,@function
        .size           _Z17set_cols_kernel_tIfEvPT_PKS0_iiii,(.L_x_895 - _Z17set_cols_kernel_tIfEvPT_PKS0_iiii)
        .other          _Z17set_cols_kernel_tIfEvPT_PKS0_iiii,@"STO_CUDA_ENTRY STV_DEFAULT"
_Z17set_cols_kernel_tIfEvPT_PKS0_iiii:
.text._Z17set_cols_kernel_tIfEvPT_PKS0_iiii:
        /* <DEDUP_REMOVED lines=15> */
[----:B-1----:R-:W4:Y:S01]  /*00f0*/  LDG.E R3, desc[UR4][R2.64] ;  /* 0x0000000402037981 */ /* 0x002f22000c1e1900 */
[----:B--2---:R-:W-:-:S05]  /*0100*/  IADD3 R0, PT, PT, R0, UR7, RZ ;  /* 0x0000000700007c10 */ /* 0x004fca000fffe0ff */
[----:B---3--:R-:W-:-:S04]  /*0110*/  IMAD R7, R7, UR6, R0 ;  /* 0x0000000607077c24 */ /* 0x008fc8000f8e0200 */
[----:B0-----:R-:W-:-:S05]  /*0120*/  IMAD.WIDE R4, R7, 0x4, R4 ;  /* 0x0000000407047825 */ /* 0x001fca00078e0204 */
[----:B----4-:R-:W-:Y:S01]  /*0130*/  STG.E desc[UR4][R4.64], R3 ;  /* 0x0000000304007986 */ /* 0x010fe2000c101904 */
[----:B------:R-:W-:Y:S05]  /*0140*/  EXIT ;  /* 0x000000000000794d */ /* 0x000fea0003800000 */
.L_x_459:
        /* <DEDUP_REMOVED lines=11> */
.L_x_895:


//--------------------- .text._Z19slice_cols_kernel_tI13__nv_bfloat16EvPT_PKS1_iiii --------------------------
	.section	.text._Z19slice_cols_kernel_tI13__nv_bfloat16EvPT_PKS1_iiii,"ax",@progbits
	.align	128
        .global         _Z19slice_cols_kernel_tI13__nv_bfloat16EvPT_PKS1_iiii
        .type           _Z19slice_cols_kernel_tI13__nv_bfloat16EvPT_PKS1_iiii,@function
        .size           _Z19slice_cols_kernel_tI13__nv_bfloat16EvPT_PKS1_iiii,(.L_x_896 - _Z19slice_cols_kernel_tI13__nv_bfloat16EvPT_PKS1_iiii)
        .other          _Z19slice_cols_kernel_tI13__nv_bfloat16EvPT_PKS1_iiii,@"STO_CUDA_ENTRY STV_DEFAULT"
_Z19slice_cols_kernel_tI13__nv_bfloat16EvPT_PKS1_iiii:
.text._Z19slice_cols_kernel_tI13__nv_bfloat16EvPT_PKS1_iiii:
        /* <DEDUP_REMOVED lines=8> */
[----:B------:R-:W0:Y:S01]  /*0080*/  LDC R3, c[0x0][0x394] ;  /* 0x0000e500ff037b82 */ /* 0x000e220000000800 */
[----:B------:R-:W1:Y:S01]  /*0090*/  LDCU UR7, c[0x0][0x398] ;  /* 0x00007300ff0777ac */ /* 0x000e620008000800 */
[----:B------:R-:W2:Y:S06]  /*00a0*/  LDCU.64 UR4, c[0x0][0x358] ;  /* 0x00006b00ff0477ac */ /* 0x000eac0008000a00 */
[----:B------:R-:W3:Y:S01]  /*00b0*/  LDC.64 R4, c[0x0][0x388] ;  /* 0x0000e200ff047b82 */ /* 0x000ee20000000a00 */
[----:B-1----:R-:W-:-:S05]  /*00c0*/  IADD3 R0, PT, PT, R7, UR7, RZ ;  /* 0x0000000707007c10 */ /* 0x002fca000fffe0ff */
[----:B0-----:R-:W-:-:S04]  /*00d0*/  IMAD R3, R3, UR6, R0 ;  /* 0x0000000603037c24 */ /* 0x001fc8000f8e0200 */
[----:B---3--:R-:W-:Y:S02]  /*00e0*/  IMAD.WIDE R4, R3, 0x2, R4 ;  /* 0x0000000203047825 */ /* 0x008fe400078e0204 */
[----:B------:R-:W0:Y:S04]  /*00f0*/  LDC.64 R2, c[0x0][0x380] ;  /* 0x0000e000ff027b82 */ /* 0x000e280000000a00 */
[----:B--2---:R-:W2:Y:S01]  /*0100*/  LDG.E.U16 R5, desc[UR4][R4.64] ;  /* 0x0000000404057981 */ /* 0x004ea2000c1e1500 */
[----:B------:R-:W-:-:S04]  /*0110*/  IMAD R7, R6, UR6, R7 ;  /* 0x0000000606077c24 */ /* 0x000fc8000f8e0207 */
[----:B0-----:R-:W-:-:S05]  /*0120*/  IMAD.WIDE.U32 R2, R7, 0x2, R2 ;  /* 0x0000000207027825 */ /* 0x001fca00078e0002 */
[----:B--2---:R-:W-:Y:S01]  /*0130*/  STG.E.U16 desc[UR4][R2.64], R5 ;  /* 0x0000000502007986 */ /* 0x004fe2000c101504 */
[----:B------:R-:W-:Y:S05]  /*0140*/  EXIT ;  /* 0x000000000000794d */ /* 0x000fea0003800000 */
.L_x_460:
        /* <DEDUP_REMOVED lines=11> */
.L_x_896:


//--------------------- .text._Z19slice_cols_kernel_tI6__halfEvPT_PKS1_iiii --------------------------
	.section	.text._Z19slice_cols_kernel_tI6__halfEvPT_PKS1_iiii,"ax",@progbits
	.align	128
        .global         _Z19slice_cols_kernel_tI6__halfEvPT_PKS1_iiii
        .type           _Z19slice_cols_kernel_tI6__halfEvPT_PKS1_iiii,@function
        .size           _Z19slice_cols_kernel_tI6__halfEvPT_PKS1_iiii,(.L_x_897 - _Z19slice_cols_kernel_tI6__halfEvPT_PKS1_iiii)
        .other          _Z19slice_cols_kernel_tI6__halfEvPT_PKS1_iiii,@"STO_CUDA_ENTRY STV_DEFAULT"
_Z19slice_cols_kernel_tI6__halfEvPT_PKS1_iiii:
.text._Z19slice_cols_kernel_tI6__halfEvPT_PKS1_iiii:
        /* <DEDUP_REMOVED lines=21> */
.L_x_461:
        /* <DEDUP_REMOVED lines=11> */
.L_x_897:


//--------------------- .text._Z19slice_cols_kernel_tIfEvPT_PKS0_iiii --------------------------
	.section	.text._Z19slice_cols_kernel_tIfEvPT_PKS0_iiii,"ax",@progbits
	.align	128
        .global         _Z19slice_cols_kernel_tIfEvPT_PKS0_iiii
        .type           _Z19slice_cols_kernel_tIfEvPT_PKS0_iiii,@function
        .size           _Z19slice_cols_kernel_tIfEvPT_PKS0_iiii,(.L_x_898 - _Z19slice_cols_kernel_tIfEvPT_PKS0_iiii)
        .other          _Z19slice_cols_kernel_tIfEvPT_PKS0_iiii,@"STO_CUDA_ENTRY STV_DEFAULT"
_Z19slice_cols_kernel_tIfEvPT_PKS0_iiii:
.text._Z19slice_cols_kernel_tIfEvPT_PKS0_iiii:
        /* <DEDUP_REMOVED lines=16> */
[----:B--2---:R-:W2:Y:S01]  /*0100*/  LDG.E R3, desc[UR4][R2.64] ;  /* 0x0000000402037981 */ /* 0x004ea2000c1e1900 */
[----:B------:R-:W-:-:S04]  /*0110*/  IMAD R7, R6, UR6, R7 ;  /* 0x0000000606077c24 */ /* 0x000fc8000f8e0207 */
[----:B0-----:R-:W-:-:S05]  /*0120*/  IMAD.WIDE.U32 R4, R7, 0x4, R4 ;  /* 0x0000000407047825 */ /* 0x001fca00078e0004 */
[----:B--2---:R-:W-:Y:S01]  /*0130*/  STG.E desc[UR4][R4.64], R3 ;  /* 0x0000000304007986 */ /* 0x004fe2000c101904 */
[----:B------:R-:W-:Y:S05]  /*0140*/  EXIT ;  /* 0x000000000000794d */ /* 0x000fea0003800000 */
.L_x_462:
        /* <DEDUP_REMOVED lines=11> */
.L_x_898:


//--------------------- .text._Z25apply_layer_norm_kernel_tI13__nv_bfloat16EvPT_PKS1_PKfS6_iif --------------------------
	.section	.text._Z25apply_layer_norm_kernel_tI13__nv_bfloat16EvPT_PKS1_PKfS6_iif,"ax",@progbits
	.align	128
        .global         _Z25apply_layer_norm_kernel_tI13__nv_bfloat16EvPT_PKS1_PKfS6_iif
        .type           _Z25apply_layer_norm_kernel_tI13__nv_bfloat16EvPT_PKS1_PKfS6_iif,@function
        .size           _Z25apply_layer_norm_kernel_tI13__nv_bfloat16EvPT_PKS1_PKfS6_iif,(.L_x_831 - _Z25apply_layer_norm_kernel_tI13__nv_bfloat16EvPT_PKS1_PKfS6_iif)
        .other          _Z25apply_layer_norm_kernel_tI13__nv_bfloat16EvPT_PKS1_PKfS6_iif,@"STO_CUDA_ENTRY STV_DEFAULT"
_Z25apply_layer_norm_kernel_tI13__nv_bfloat16EvPT_PKS1_PKfS6_iif:
.text._Z25apply_layer_norm_kernel_tI13__nv_bfloat16EvPT_PKS1_PKfS6_iif:
[----:B------:R-:W-:Y:S01]  /*0000*/  LDC R1, c[0x0][0x37c] ;  /* 0x0000df00ff017b82 */ /* 0x000fe20000000800 */
[----:B------:R-:W0:Y:S01]  /*0010*/  S2R R11, SR_CTAID.X ;  /* 0x00000000000b7919 */ /* 0x000e220000002500 */
[----:B------:R-:W0:Y:S02]  /*0020*/  LDCU UR4, c[0x0][0x3a0] ;  /* 0x00007400ff0477ac */ /* 0x000e240008000800 */
[----:B0-----:R-:W-:-:S13]  /*0030*/  ISETP.GE.AND P0, PT, R11, UR4, PT ;  /* 0x000000040b007c0c */ /* 0x001fda000bf06270 */
[----:B------:R-:W-:Y:S05]  /*0040*/  @P0 EXIT ;  /* 0x000000000000094d */ /* 0x000fea0003800000 */
[----:B------:R-:W0:Y:S01]  /*0050*/  LDC.64 R8, c[0x0][0x398] ;  /* 0x0000e600ff087b82 */ /* 0x000e220000000a00 */
[----:B------:R-:W1:Y:S01]  /*0060*/  LDCU.64 UR6, c[0x0][0x358] ;  /* 0x00006b00ff0677ac */ /* 0x000e620008000a00 */
[----:B------:R-:W2:Y:S06]  /*0070*/  LDCU UR5, c[0x0][0x3a8] ;  /* 0x00007500ff0577ac */ /* 0x000eac0008000800 */
[----:B------:R-:W3:Y:S01]  /*0080*/  LDC.64 R2, c[0x0][0x390] ;  /* 0x0000e400ff027b82 */ /* 0x000ee20000000a00 */
[----:B------:R-:W4:Y:S01]  /*0090*/  LDCU UR4, c[0x0][0x3a4] ;  /* 0x00007480ff0477ac */ /* 0x000f220008000800 */
[----:B0-----:R-:W-:-:S06]  /*00a0*/  IMAD.WIDE.U32 R8, R11, 0x4, R8 ;  /* 0x000000040b087825 */ /* 0x001fcc00078e0008 */
[----:B-1----:R-:W2:Y:S01]  /*00b0*/  LDG.E R8, desc[UR6][R8.64] ;  /* 0x0000000608087981 */ /* 0x002ea2000c1e1900 */
[----:B---3--:R-:W-:-:S05]  /*00c0*/  IMAD.WIDE.U32 R2, R11, 0x4, R2 ;  /* 0x000000040b027825 */ /* 0x008fca00078e0002 */
[----:B------:R0:W5:Y:S01]  /*00d0*/  LDG.E R4, desc[UR6][R2.64] ;  /* 0x0000000602047981 */ /* 0x000162000c1e1900 */
[----:B--2---:R-:W-:-:S04]  /*00e0*/  FADD R0, R8, UR5 ;  /* 0x0000000508007e21 */ /* 0x004fc80008000000 */
[----:B------:R-:W-:Y:S01]  /*00f0*/  VIADD R5, R0, 0xf3000000 ;  /* 0xf300000000057836 */ /* 0x000fe20000000000 */
[----:B------:R0:W1:Y:S04]  /*0100*/  MUFU.RSQ R7, R0 ;  /* 0x0000000000077308 */ /* 0x0000680000001400 */
[----:B------:R-:W-:Y:S01]  /*0110*/  ISETP.GT.U32.AND P0, PT, R5, 0x727fffff, PT ;  /* 0x727fffff0500780c */ /* 0x000fe20003f04070 */
[----:B----4-:R-:W-:-:S05]  /*0120*/  IMAD R5, R11, UR4, RZ ;  /* 0x000000040b057c24 */ /* 0x010fca000f8e02ff */
[----:B------:R-:W-:-:S07]  /*0130*/  SHF.R.S32.HI R6, RZ, 0x1f, R5 ;  /* 0x0000001fff067819 */ /* 0x000fce0000011405 */
[----:B01----:R-:W-:Y:S05]  /*0140*/  @!P0 BRA `(.L_x_463) ;  /* 0x0000000000108947 */ /* 0x003fea0003800000 */
[----:B------:R-:W-:-:S07]  /*0150*/  MOV R8, 0x170 ;  /* 0x0000017000087802 */ /* 0x000fce0000000f00 */
[----:B-----5:R-:W-:Y:S05]  /*0160*/  CALL.REL.NOINC `($__internal_15_$__cuda_sm20_sqrt_rn_f32_slowpath) ;  /* 0x0000001400247944 */ /* 0x020fea0003c00000 */
[----:B------:R-:W-:Y:S01]  /*0170*/  IMAD.MOV.U32 R3, RZ, RZ, R0 ;  /* 0x000000ffff037224 */ /* 0x000fe200078e0000 */
[----:B------:R-:W-:Y:S06]  /*0180*/  BRA `(.L_x_464) ;  /* 0x0000000000107947 */ /* 0x000fec0003800000 */
.L_x_463:
[----:B------:R-:W-:Y:S01]  /*0190*/  FMUL.FTZ R3, R0, R7 ;  /* 0x0000000700037220 */ /* 0x000fe20000410000 */
[----:B------:R-:W-:-:S03]  /*01a0*/  FMUL.FTZ R7, R7, 0.5 ;  /* 0x3f00000007077820 */ /* 0x000fc60000410000 */
[----:B------:R-:W-:-:S04]  /*01b0*/  FFMA R0, -R3, R3, R0 ;  /* 0x0000000303007223 */ /* 0x000fc80000000100 */
[----:B------:R-:W-:-:S07]  /*01c0*/  FFMA R3, R0, R7, R3 ;  /* 0x0000000700037223 */ /* 0x000fce0000000003 */
.L_x_464:
[----:B------:R-:W0:Y:S02]  /*01d0*/  LDC R0, c[0x0][0x3a4] ;  /* 0x0000e900ff007b82 */ /* 0x000e240000000800 */
[----:B0-----:R-:W-:-:S13]  /*01e0*/  ISETP.GE.AND P0, PT, R0, 0x1, PT ;  /* 0x000000010000780c */ /* 0x001fda0003f06270 */
[----:B------:R-:W-:Y:S05]  /*01f0*/  @!P0 EXIT ;  /* 0x000000000000894d */ /* 0x000fea0003800000 */
[C---:B------:R-:W-:Y:S01]  /*0200*/  ISETP.GE.U32.AND P0, PT, R0.reuse, 0x8, PT ;  /* 0x000000080000780c */ /* 0x040fe20003f06070 */
[----:B------:R-:W-:Y:S01]  /*0210*/  HFMA2 R8, -RZ, RZ, 0, 0 ;  /* 0x00000000ff087431 */ /* 0x000fe200000001ff */
[----:B------:R-:W-:-:S11]  /*0220*/  LOP3.LUT R20, R0, 0x7, RZ, 0xc0, !PT ;  /* 0x0000000700147812 */ /* 0x000fd600078ec0ff */
[----:B------:R-:W-:Y:S05]  /*0230*/  @!P0 BRA `(.L_x_465) ;  /* 0x0000000800648947 */ /* 0x000fea0003800000 */
[----:B------:R-:W0:Y:S01]  /*0240*/  LDCU.128 UR8, c[0x0][0x380] ;  /* 0x00007000ff0877ac */ /* 0x000e220008000c00 */
[C---:B------:R-:W-:Y:S02]  /*0250*/  LEA R12, P0, R5.reuse, 0x8, 0x1 ;  /* 0x00000008050c7811 */ /* 0x040fe400078008ff */
[----:B------:R-:W-:Y:S02]  /*0260*/  LOP3.LUT R8, R0, 0x7ffffff8, RZ, 0xc0, !PT ;  /* 0x7ffffff800087812 */ /* 0x000fe400078ec0ff */
[----:B------:R-:W-:-:S03]  /*0270*/  LEA.HI.X R13, R5, RZ, R6, 0x1, P0 ;  /* 0x000000ff050d7211 */ /* 0x000fc600000f0c06 */
[----:B------:R-:W-:Y:S01]  /*0280*/  IMAD.MOV R19, RZ, RZ, -R8 ;  /* 0x000000ffff137224 */ /* 0x000fe200078e0a08 */
[C---:B0-----:R-:W-:Y:S02]  /*0290*/  IADD3 R10, P1, PT, R12.reuse, UR10, RZ ;  /* 0x0000000a0c0a7c10 */ /* 0x041fe4000ff3e0ff */
[----:B------:R-:W-:Y:S02]  /*02a0*/  IADD3 R12, P2, PT, R12, UR8, RZ ;  /* 0x000000080c0c7c10 */ /* 0x000fe4000ff5e0ff */
[C---:B------:R-:W-:Y:S02]  /*02b0*/  IADD3.X R11, PT, PT, R13.reuse, UR11, RZ, P1, !PT ;  /* 0x0000000b0d0b7c10 */ /* 0x040fe40008ffe4ff */
[----:B------:R-:W-:-:S09]  /*02c0*/  IADD3.X R13, PT, PT, R13, UR9, RZ, P2, !PT ;  /* 0x000000090d0d7c10 */ /* 0x000fd200097fe4ff */
.L_x_474:
[----:B------:R-:W2:Y:S01]  /*02d0*/  LDG.E.U16 R0, desc[UR6][R10.64+-0x8] ;  /* 0xfffff8060a007981 */ /* 0x000ea2000c1e1500 */
[----:B------:R-:W0:Y:S01]  /*02e0*/  MUFU.RCP R2, R3 ;  /* 0x0000000300027308 */ /* 0x000e220000001000 */
[----:B------:R-:W-:Y:S01]  /*02f0*/  MOV R14, R12 ;  /* 0x0000000c000e7202 */ /* 0x000fe20000000f00 */
[----:B------:R-:W-:Y:S02]  /*0300*/  IMAD.MOV.U32 R15, RZ, RZ, R13 ;  /* 0x000000ffff0f7224 */ /* 0x000fe400078e000d */
[----:B0-----:R-:W-:-:S04]  /*0310*/  FFMA R9, R2, -R3, 1 ;  /* 0x3f80000002097423 */ /* 0x001fc80000000803 */
[----:B------:R-:W-:Y:S01]  /*0320*/  FFMA R9, R2, R9, R2 ;  /* 0x0000000902097223 */ /* 0x000fe20000000002 */
[----:B--2---:R-:W-:-:S04]  /*0330*/  IMAD.U32 R7, R0, 0x10000, RZ ;  /* 0x0001000000077824 */ /* 0x004fc800078e00ff */
[----:B-----5:R-:W-:-:S04]  /*0340*/  FADD R0, -R4, R7 ;  /* 0x0000000704007221 */ /* 0x020fc80000000100 */
[----:B------:R-:W0:Y:S01]  /*0350*/  FCHK P0, R0, R3 ;  /* 0x0000000300007302 */ /* 0x000e220000000000 */
[----:B------:R-:W-:-:S04]  /*0360*/  FFMA R2, R0, R9, RZ ;  /* 0x0000000900027223 */ /* 0x000fc800000000ff */
[----:B------:R-:W-:-:S04]  /*0370*/  FFMA R7, R2, -R3, R0 ;  /* 0x8000000302077223 */ /* 0x000fc80000000000 */
[----:B------:R-:W-:Y:S01]  /*0380*/  FFMA R2, R9, R7, R2 ;  /* 0x0000000709027223 */ /* 0x000fe20000000002 */
[----:B0-----:R-:W-:Y:S06]  /*0390*/  @!P0 BRA `(.L_x_466) ;  /* 0x00000000000c8947 */ /* 0x001fec0003800000 */
[----:B------:R-:W-:-:S07]  /*03a0*/  MOV R2, 0x3c0 ;  /* 0x000003c000027802 */ /* 0x000fce0000000f00 */
[----:B------:R-:W-:Y:S05]  /*03b0*/  CALL.REL.NOINC `($__internal_16_$__cuda_sm3x_div_rn_noftz_f32_slowpath) ;  /* 0x0000001000f07944 */ /* 0x000fea0003c00000 */
[----:B------:R-:W-:-:S07]  /*03c0*/  IMAD.MOV.U32 R2, RZ, RZ, R0 ;  /* 0x000000ffff027224 */ /* 0x000fce00078e0000 */
.L_x_466:
[----:B------:R-:W-:-:S04]  /*03d0*/  F2FP.BF16.F32.PACK_AB R2, RZ, R2 ;  /* 0x00000002ff02723e */ /* 0x000fc800000010ff */
[----:B------:R-:W-:-:S05]  /*03e0*/  PRMT R12, R2, 0x7610, R12 ;  /* 0x00007610020c7816 */ /* 0x000fca000000000c */
[----:B------:R0:W-:Y:S04]  /*03f0*/  STG.E.U16 desc[UR6][R14.64+-0x8], R12 ;  /* 0xfffff80c0e007986 */ /* 0x0001e8000c101506 */
[----:B------:R-:W2:Y:S01]  /*0400*/  LDG.E.U16 R0, desc[UR6][R10.64+-0x6] ;  /* 0xfffffa060a007981 */ /* 0x000ea2000c1e1500 */
[----:B------:R-:W1:Y:S02]  /*0410*/  MUFU.RCP R2, R3 ;  /* 0x0000000300027308 */ /* 0x000e640000001000 */
[----:B-1----:R-:W-:Y:S01]  /*0420*/  FFMA R13, R2, -R3, 1 ;  /* 0x3f800000020d7423 */ /* 0x002fe20000000803 */
[----:B--2---:R-:W-:-:S03]  /*0430*/  SHF.L.U32 R7, R0, 0x10, RZ ;  /* 0x0000001000077819 */ /* 0x004fc600000006ff */
[----:B------:R-:W-:Y:S02]  /*0440*/  FFMA R0, R2, R13, R2 ;  /* 0x0000000d02007223 */ /* 0x000fe40000000002 */
[----:B------:R-:W-:-:S04]  /*0450*/  FADD R9, -R4, R7 ;  /* 0x0000000704097221 */ /* 0x000fc80000000100 */
[----:B------:R-:W1:Y:S01]  /*0460*/  FCHK P0, R9, R3 ;  /* 0x0000000309007302 */ /* 0x000e620000000000 */
[----:B------:R-:W-:-:S04]  /*0470*/  FFMA R2, R0, R9, RZ ;  /* 0x0000000900027223 */ /* 0x000fc800000000ff */
[----:B------:R-:W-:-:S04]  /*0480*/  FFMA R7, R2, -R3, R9 ;  /* 0x8000000302077223 */ /* 0x000fc80000000009 */
[----:B------:R-:W-:Y:S01]  /*0490*/  FFMA R0, R0, R7, R2 ;  /* 0x0000000700007223 */ /* 0x000fe20000000002 */
[----:B01----:R-:W-:Y:S06]  /*04a0*/  @!P0 BRA `(.L_x_467) ;  /* 0x00000000000c8947 */ /* 0x003fec0003800000 */
[----:B------:R-:W-:Y:S01]  /*04b0*/  IMAD.MOV.U32 R0, RZ, RZ, R9 ;  /* 0x000000ffff007224 */ /* 0x000fe200078e0009 */
[----:B------:R-:W-:-:S07]  /*04c0*/  MOV R2, 0x4e0 ;  /* 0x000004e000027802 */ /* 0x000fce0000000f00 */
[----:B------:R-:W-:Y:S05]  /*04d0*/  CALL.REL.NOINC `($__internal_16_$__cuda_sm3x_div_rn_noftz_f32_slowpath) ;  /* 0x0000001000a87944 */ /* 0x000fea0003c00000 */
.L_x_467:
[----:B------:R-:W-:-:S04]  /*04e0*/  F2FP.BF16.F32.PACK_AB R0, RZ, R0 ;  /* 0x00000000ff00723e */ /* 0x000fc800000010ff */
[----:B------:R-:W-:-:S05]  /*04f0*/  PRMT R12, R0, 0x7610, R12 ;  /* 0x00007610000c7816 */ /* 0x000fca000000000c */
[----:B------:R0:W-:Y:S04]  /*0500*/  STG.E.U16 desc[UR6][R14.64+-0x6], R12 ;  /* 0xfffffa0c0e007986 */ /* 0x0001e8000c101506 */
[----:B------:R-:W2:Y:S01]  /*0510*/  LDG.E.U16 R0, desc[UR6][R10.64+-0x4] ;  /* 0xfffffc060a007981 */ /* 0x000ea2000c1e1500 */
[----:B------:R-:W1:Y:S02]  /*0520*/  MUFU.RCP R2, R3 ;  /* 0x0000000300027308 */ /* 0x000e640000001000 */
[----:B-1----:R-:W-:Y:S01]  /*0530*/  FFMA R13, R2, -R3, 1 ;  /* 0x3f800000020d7423 */ /* 0x002fe20000000803 */
[----:B--2---:R-:W-:-:S03]  /*0540*/  IMAD.U32 R7, R0, 0x10000, RZ ;  /* 0x0001000000077824 */ /* 0x004fc600078e00ff */
[----:B------:R-:W-:Y:S01]  /*0550*/  FFMA R0, R2, R13, R2 ;  /* 0x0000000d02007223 */ /* 0x000fe20000000002 */
[----:B------:R-:W-:-:S04]  /*0560*/  FADD R9, -R4, R7 ;  /* 0x0000000704097221 */ /* 0x000fc80000000100 */
[----:B------:R-:W1:Y:S01]  /*0570*/  FCHK P0, R9, R3 ;  /* 0x0000000309007302 */ /* 0x000e620000000000 */
[----:B------:R-:W-:-:S04]  /*0580*/  FFMA R2, R0, R9, RZ ;  /* 0x0000000900027223 */ /* 0x000fc800000000ff */
[----:B------:R-:W-:-:S04]  /*0590*/  FFMA R7, R2, -R3, R9 ;  /* 0x8000000302077223 */ /* 0x000fc80000000009 */
[----:B------:R-:W-:Y:S01]  /*05a0*/  FFMA R0, R0, R7, R2 ;  /* 0x0000000700007223 */ /* 0x000fe20000000002 */
[----:B01----:R-:W-:Y:S06]  /*05b0*/  @!P0 BRA `(.L_x_468) ;  /* 0x00000000000c8947 */ /* 0x003fec0003800000 */
[----:B------:R-:W-:Y:S02]  /*05c0*/  MOV R0, R9 ;  /* 0x0000000900007202 */ /* 0x000fe40000000f00 */
[----:B------:R-:W-:-:S07]  /*05d0*/  MOV R2, 0x5f0 ;  /* 0x000005f000027802 */ /* 0x000fce0000000f00 */
[----:B------:R-:W-:Y:S05]  /*05e0*/  CALL.REL.NOINC `($__internal_16_$__cuda_sm3x_div_rn_noftz_f32_slowpath) ;  /* 0x0000001000647944 */ /* 0x000fea0003c00000 */
.L_x_468:
        /* <DEDUP_REMOVED lines=17> */
.L_x_469:
        /* <DEDUP_REMOVED lines=17> */
.L_x_470:
        /* <DEDUP_REMOVED lines=17> */
.L_x_471:
        /* <DEDUP_REMOVED lines=17> */
.L_x_472:
        /* <DEDUP_REMOVED lines=17> */
.L_x_473:
[----:B------:R-:W-:Y:S01]  /*0b40*/  F2FP.BF16.F32.PACK_AB R0, RZ, R0 ;  /* 0x00000000ff00723e */ /* 0x000fe200000010ff */
[----:B------:R-:W-:Y:S01]  /*0b50*/  VIADD R19, R19, 0x8 ;  /* 0x0000000813137836 */ /* 0x000fe20000000000 */
[----:B------:R-:W-:Y:S02]  /*0b60*/  IADD3 R12, P2, PT, R14, 0x10, RZ ;  /* 0x000000100e0c7810 */ /* 0x000fe40007f5e0ff */
[----:B------:R-:W-:Y:S01]  /*0b70*/  IADD3 R10, P1, PT, R10, 0x10, RZ ;  /* 0x000000100a0a7810 */ /* 0x000fe20007f3e0ff */
[----:B------:R0:W-:Y:S01]  /*0b80*/  STG.E.U16 desc[UR6][R14.64+0x6], R0 ;  /* 0x000006000e007986 */ /* 0x0001e2000c101506 */
[----:B------:R-:W-:Y:S01]  /*0b90*/  ISETP.NE.AND P0, PT, R19, RZ, PT ;  /* 0x000000ff1300720c */ /* 0x000fe20003f05270 */
[----:B------:R-:W-:Y:S01]  /*0ba0*/  IMAD.X R13, RZ, RZ, R15, P2 ;  /* 0x000000ffff0d7224 */ /* 0x000fe200010e060f */
[----:B------:R-:W-:-:S11]  /*0bb0*/  IADD3.X R11, PT, PT, RZ, R11, RZ, P1, !PT ;  /* 0x0000000bff0b7210 */ /* 0x000fd60000ffe4ff */
[----:B0-----:R-:W-:Y:S05]  /*0bc0*/  @P0 BRA `(.L_x_474) ;  /* 0xfffffff400c00947 */ /* 0x001fea000383ffff */
.L_x_465:
[----:B------:R-:W-:-:S13]  /*0bd0*/  ISETP.NE.AND P0, PT, R20, RZ, PT ;  /* 0x000000ff1400720c */ /* 0x000fda0003f05270 */
[----:B------:R-:W-:Y:S05]  /*0be0*/  @!P0 EXIT ;  /* 0x000000000000894d */ /* 0x000fea0003800000 */
[----:B------:R-:W0:Y:S01]  /*0bf0*/  LDCU UR4, c[0x0][0x3a4] ;  /* 0x00007480ff0477ac */ /* 0x000e220008000800 */
[----:B------:R-:W-:Y:S01]  /*0c00*/  ISETP.GE.U32.AND P0, PT, R20, 0x4, PT ;  /* 0x000000041400780c */ /* 0x000fe20003f06070 */
[----:B0-----:R-:W-:-:S12]  /*0c10*/  ULOP3.LUT UR4, UR4, 0x3, URZ, 0xc0, !UPT ;  /* 0x0000000304047892 */ /* 0x001fd8000f8ec0ff */
[----:B------:R-:W-:Y:S05]  /*0c20*/  @!P0 BRA `(.L_x_475) ;  /* 0x0000000400388947 */ /* 0x000fea0003800000 */
[----:B------:R-:W0:Y:S01]  /*0c30*/  LDCU.64 UR8, c[0x0][0x388] ;  /* 0x00007100ff0877ac */ /* 0x000e220008000a00 */
[----:B------:R-:W-:-:S04]  /*0c40*/  IADD3 R15, P0, PT, R5, R8, RZ ;  /* 0x00000008050f7210 */ /* 0x000fc80007f1e0ff */
[----:B------:R-:W-:Y:S01]  /*0c50*/  SHF.L.U32 R14, R15, 0x1, RZ ;  /* 0x000000010f0e7819 */ /* 0x000fe200000006ff */
[----:B------:R-:W-:-:S05]  /*0c60*/  IMAD.X R0, RZ, RZ, R6, P0 ;  /* 0x000000ffff007224 */ /* 0x000fca00000e0606 */
[----:B------:R-:W-:Y:S02]  /*0c70*/  SHF.L.U64.HI R15, R15, 0x1, R0 ;  /* 0x000000010f0f7819 */ /* 0x000fe40000010200 */
[----:B0-----:R-:W-:-:S04]  /*0c80*/  IADD3 R10, P0, PT, R14, UR8, RZ ;  /* 0x000000080e0a7c10 */ /* 0x001fc8000ff1e0ff */
[----:B------:R-:W-:-:S05]  /*0c90*/  IADD3.X R11, PT, PT, R15, UR9, RZ, P0, !PT ;  /* 0x000000090f0b7c10 */ /* 0x000fca00087fe4ff */
[----:B------:R-:W2:Y:S01]  /*0ca0*/  LDG.E.U16 R0, desc[UR6][R10.64] ;  /* 0x000000060a007981 */ /* 0x000ea2000c1e1500 */
[----:B------:R-:W0:Y:S02]  /*0cb0*/  MUFU.RCP R2, R3 ;  /* 0x0000000300027308 */ /* 0x000e240000001000 */
[----:B0-----:R-:W-:Y:S01]  /*0cc0*/  FFMA R13, R2, -R3, 1 ;  /* 0x3f800000020d7423 */ /* 0x001fe20000000803 */
[----:B--2---:R-:W-:-:S03]  /*0cd0*/  IMAD.U32 R7, R0, 0x10000, RZ ;  /* 0x0001000000077824 */ /* 0x004fc600078e00ff */
[----:B------:R-:W-:Y:S01]  /*0ce0*/  FFMA R0, R2, R13, R2 ;  /* 0x0000000d02007223 */ /* 0x000fe20000000002 */
[----:B-----5:R-:W-:-:S04]  /*0cf0*/  FADD R9, -R4, R7 ;  /* 0x0000000704097221 */ /* 0x020fc80000000100 */
[----:B------:R-:W0:Y:S01]  /*0d00*/  FCHK P0, R9, R3 ;  /* 0x0000000309007302 */ /* 0x000e220000000000 */
[----:B------:R-:W-:-:S04]  /*0d10*/  FFMA R2, R0, R9, RZ ;  /* 0x0000000900027223 */ /* 0x000fc800000000ff */
[----:B------:R-:W-:-:S04]  /*0d20*/  FFMA R7, R2, -R3, R9 ;  /* 0x8000000302077223 */ /* 0x000fc80000000009 */
[----:B------:R-:W-:Y:S01]  /*0d30*/  FFMA R0, R0, R7, R2 ;  /* 0x0000000700007223 */ /* 0x000fe20000000002 */
[----:B0-----:R-:W-:Y:S06]  /*0d40*/  @!P0 BRA `(.L_x_476) ;  /* 0x00000000000c8947 */ /* 0x001fec0003800000 */
[----:B------:R-:W-:Y:S02]  /*0d50*/  MOV R0, R9 ;  /* 0x0000000900007202 */ /* 0x000fe40000000f00 */
[----:B------:R-:W-:-:S07]  /*0d60*/  MOV R2, 0xd80 ;  /* 0x00000d8000027802 */ /* 0x000fce0000000f00 */
[----:B------:R-:W-:Y:S05]  /*0d70*/  CALL.REL.NOINC `($__internal_16_$__cuda_sm3x_div_rn_noftz_f32_slowpath) ;  /* 0x0000000800807944 */ /* 0x000fea0003c00000 */
.L_x_476:
[----:B------:R-:W0:Y:S01]  /*0d80*/  LDCU.64 UR8, c[0x0][0x380] ;  /* 0x00007000ff0877ac */ /* 0x000e220008000a00 */
[----:B------:R-:W-:-:S04]  /*0d90*/  F2FP.BF16.F32.PACK_AB R0, RZ, R0 ;  /* 0x00000000ff00723e */ /* 0x000fc800000010ff */
[----:B------:R-:W-:Y:S02]  /*0da0*/  PRMT R12, R0, 0x7610, R12 ;  /* 0x00007610000c7816 */ /* 0x000fe4000000000c */
[----:B0-----:R-:W-:-:S04]  /*0db0*/  IADD3 R14, P0, PT, R14, UR8, RZ ;  /* 0x000000080e0e7c10 */ /* 0x001fc8000ff1e0ff */
[----:B------:R-:W-:-:S05]  /*0dc0*/  IADD3.X R15, PT, PT, R15, UR9, RZ, P0, !PT ;  /* 0x000000090f0f7c10 */ /* 0x000fca00087fe4ff */
        /* <DEDUP_REMOVED lines=15> */
.L_x_477:
        /* <DEDUP_REMOVED lines=17> */
.L_x_478:
[----:B------:R-:W-:-:S04]  /*0fd0*/  F2FP.BF16.F32.PACK_AB R0, RZ, R0 ;  /* 0x00000000ff00723e */ /* 0x000fc800000010ff */
[----:B------:R-:W-:-:S05]  /*0fe0*/  PRMT R12, R0, 0x7610, R12 ;  /* 0x00007610000c7816 */ /* 0x000fca000000000c */
[----:B------:R0:W-:Y:S04]  /*0ff0*/  STG.E.U16 desc[UR6][R14.64+0x4], R12 ;  /* 0x0000040c0e007986 */ /* 0x0001e8000c101506 */
[----:B------:R-:W2:Y:S01]  /*1000*/  LDG.E.U16 R10, desc[UR6][R10.64+0x6] ;  /* 0x000006060a0a7981 */ /* 0x000ea2000c1e1500 */
[----:B------:R-:W1:Y:S02]  /*1010*/  MUFU.RCP R0, R3 ;  /* 0x0000000300007308 */ /* 0x000e640000001000 */
[----:B-1----:R-:W-:-:S04]  /*1020*/  FFMA R13, R0, -R3, 1 ;  /* 0x3f800000000d7423 */ /* 0x002fc80000000803 */
[----:B------:R-:W-:Y:S01]  /*1030*/  FFMA R0, R0, R13, R0 ;  /* 0x0000000d00007223 */ /* 0x000fe20000000000 */
[----:B--2---:R-:W-:-:S04]  /*1040*/  IMAD.U32 R7, R10, 0x10000, RZ ;  /* 0x000100000a077824 */ /* 0x004fc800078e00ff */
        /* <DEDUP_REMOVED lines=9> */
.L_x_479:
[----:B------:R-:W-:Y:S01]  /*10e0*/  F2FP.BF16.F32.PACK_AB R0, RZ, R0 ;  /* 0x00000000ff00723e */ /* 0x000fe200000010ff */
[----:B------:R-:W-:-:S04]  /*10f0*/  VIADD R8, R8, 0x4 ;  /* 0x0000000408087836 */ /* 0x000fc80000000000 */
[----:B------:R0:W-:Y:S03]  /*1100*/  STG.E.U16 desc[UR6][R14.64+0x6], R0 ;  /* 0x000006000e007986 */ /* 0x0001e6000c101506 */
.L_x_475:
[----:B------:R-:W-:-:S13]  /*1110*/  ISETP.NE.AND P0, PT, RZ, UR4, PT ;  /* 0x00000004ff007c0c */ /* 0x000fda000bf05270 */
[----:B------:R-:W-:Y:S05]  /*1120*/  @!P0 EXIT ;  /* 0x000000000000894d */ /* 0x000fea0003800000 */
[----:B------:R-:W-:-:S09]  /*1130*/  UISETP.NE.AND UP0, UPT, UR4, 0x1, UPT ;  /* 0x000000010400788c */ /* 0x000fd2000bf05270 */
[----:B------:R-:W-:Y:S05]  /*1140*/  BRA.U !UP0, `(.L_x_480) ;  /* 0x0000000108b07547 */ /* 0x000fea000b800000 */
[----:B------:R-:W1:Y:S01]  /*1150*/  LDCU.64 UR4, c[0x0][0x388] ;  /* 0x00007100ff0477ac */ /* 0x000e620008000a00 */
[----:B0-----:R-:W-:-:S04]  /*1160*/  IADD3 R15, P0, PT, R5, R8, RZ ;  /* 0x00000008050f7210 */ /* 0x001fc80007f1e0ff */
[----:B------:R-:W-:Y:S01]  /*1170*/  IADD3.X R0, PT, PT, RZ, R6, RZ, P0, !PT ;  /* 0x00000006ff007210 */ /* 0x000fe200007fe4ff */
[----:B------:R-:W-:-:S03]  /*1180*/  IMAD.SHL.U32 R14, R15, 0x2, RZ ;  /* 0x000000020f0e7824 */ /* 0x000fc600078e00ff */
[----:B------:R-:W-:Y:S02]  /*1190*/  SHF.L.U64.HI R15, R15, 0x1, R0 ;  /* 0x000000010f0f7819 */ /* 0x000fe40000010200 */
[----:B-1----:R-:W-:-:S04]  /*11a0*/  IADD3 R10, P0, PT, R14, UR4, RZ ;  /* 0x000000040e0a7c10 */ /* 0x002fc8000ff1e0ff */
[----:B------:R-:W-:-:S05]  /*11b0*/  IADD3.X R11, PT, PT, R15, UR5, RZ, P0, !PT ;  /* 0x000000050f0b7c10 */ /* 0x000fca00087fe4ff */
[----:B------:R-:W2:Y:S01]  /*11c0*/  LDG.E.U16 R0, desc[UR6][R10.64] ;  /* 0x000000060a007981 */ /* 0x000ea2000c1e1500 */
[----:B------:R-:W0:Y:S02]  /*11d0*/  MUFU.RCP R2, R3 ;  /* 0x0000000300027308 */ /* 0x000e240000001000 */
[----:B0-----:R-:W-:Y:S01]  /*11e0*/  FFMA R13, R2, -R3, 1 ;  /* 0x3f800000020d7423 */ /* 0x001fe20000000803 */
[----:B--2---:R-:W-:-:S03]  /*11f0*/  SHF.L.U32 R7, R0, 0x10, RZ ;  /* 0x0000001000077819 */ /* 0x004fc600000006ff */
[----:B------:R-:W-:Y:S02]  /*1200*/  FFMA R0, R2, R13, R2 ;  /* 0x0000000d02007223 */ /* 0x000fe40000000002 */
[----:B-----5:R-:W-:-:S04]  /*1210*/  FADD R9, -R4, R7 ;  /* 0x0000000704097221 */ /* 0x020fc80000000100 */
[----:B------:R-:W0:Y:S01]  /*1220*/  FCHK P0, R9, R3 ;  /* 0x0000000309007302 */ /* 0x000e220000000000 */
[----:B------:R-:W-:-:S04]  /*1230*/  FFMA R2, R0, R9, RZ ;  /* 0x0000000900027223 */ /* 0x000fc800000000ff */
[----:B------:R-:W-:-:S04]  /*1240*/  FFMA R7, R2, -R3, R9 ;  /* 0x8000000302077223 */ /* 0x000fc80000000009 */
[----:B------:R-:W-:Y:S01]  /*1250*/  FFMA R0, R0, R7, R2 ;  /* 0x0000000700007223 */ /* 0x000fe20000000002 */
[----:B0-----:R-:W-:Y:S06]  /*1260*/  @!P0 BRA `(.L_x_481) ;  /* 0x00000000000c8947 */ /* 0x001fec0003800000 */
[----:B------:R-:W-:Y:S01]  /*1270*/  IMAD.MOV.U32 R0, RZ, RZ, R9 ;  /* 0x000000ffff007224 */ /* 0x000fe200078e0009 */
[----:B------:R-:W-:-:S07]  /*1280*/  MOV R2, 0x12a0 ;  /* 0x000012a000027802 */ /* 0x000fce0000000f00 */
[----:B------:R-:W-:Y:S05]  /*1290*/  CALL.REL.NOINC `($__internal_16_$__cuda_sm3x_div_rn_noftz_f32_slowpath) ;  /* 0x0000000400387944 */ /* 0x000fea0003c00000 */
.L_x_481:
        /* <DEDUP_REMOVED lines=8> */
[----:B-1----:R-:W-:-:S04]  /*1320*/  FFMA R13, R0, -R3, 1 ;  /* 0x3f800000000d7423 */ /* 0x002fc80000000803 */
[----:B------:R-:W-:Y:S01]  /*1330*/  FFMA R0, R0, R13, R0 ;  /* 0x0000000d00007223 */ /* 0x000fe20000000000 */
[----:B--2---:R-:W-:-:S05]  /*1340*/  SHF.L.U32 R7, R10, 0x10, RZ ;  /* 0x000000100a077819 */ /* 0x004fca00000006ff */
        /* <DEDUP_REMOVED lines=9> */
.L_x_482:
[----:B------:R-:W-:Y:S02]  /*13e0*/  F2FP.BF16.F32.PACK_AB R0, RZ, R0 ;  /* 0x00000000ff00723e */ /* 0x000fe400000010ff */
[----:B------:R-:W-:-:S03]  /*13f0*/  IADD3 R8, PT, PT, R8, 0x2, RZ ;  /* 0x0000000208087810 */ /* 0x000fc60007ffe0ff */
[----:B------:R1:W-:Y:S04]  /*1400*/  STG.E.U16 desc[UR6][R14.64+0x2], R0 ;  /* 0x000002000e007986 */ /* 0x0003e8000c101506 */
.L_x_480:
[----:B01----:R-:W0:Y:S02]  /*1410*/  LDC R0, c[0x0][0x3a4] ;  /* 0x0000e900ff007b82 */ /* 0x003e240000000800 */
[----:B0-----:R-:W-:-:S04]  /*1420*/  LOP3.LUT R0, R0, 0x1, RZ, 0xc0, !PT ;  /* 0x0000000100007812 */ /* 0x001fc800078ec0ff */
[----:B------:R-:W-:-:S13]  /*1430*/  ISETP.NE.U32.AND P0, PT, R0, 0x1, PT ;  /* 0x000000010000780c */ /* 0x000fda0003f05070 */
[----:B------:R-:W-:Y:S05]  /*1440*/  @P0 EXIT ;  /* 0x000000000000094d */ /* 0x000fea0003800000 */
        /* <DEDUP_REMOVED lines=21> */
.L_x_483:
[----:B------:R-:W0:Y:S01]  /*15a0*/  LDCU.64 UR4, c[0x0][0x380] ;  /* 0x00007000ff0477ac */ /* 0x000e220008000a00 */
[----:B------:R-:W-:Y:S02]  /*15b0*/  F2FP.BF16.F32.PACK_AB R0, RZ, R0 ;  /* 0x00000000ff00723e */ /* 0x000fe400000010ff */
[----:B0-----:R-:W-:-:S04]  /*15c0*/  IADD3 R2, P0, PT, R5, UR4, RZ ;  /* 0x0000000405027c10 */ /* 0x001fc8000ff1e0ff */
[----:B------:R-:W-:-:S05]  /*15d0*/  IADD3.X R3, PT, PT, R6, UR5, RZ, P0, !PT ;  /* 0x0000000506037c10 */ /* 0x000fca00087fe4ff */
[----:B------:R-:W-:Y:S01]  /*15e0*/  STG.E.U16 desc[UR6][R2.64], R0 ;  /* 0x0000000002007986 */ /* 0x000fe2000c101506 */
[----:B------:R-:W-:Y:S05]  /*15f0*/  EXIT ;  /* 0x000000000000794d */ /* 0x000fea0003800000 */
        .weak           $__internal_15_$__cuda_sm20_sqrt_rn_f32_slowpath
        .type           $__internal_15_$__cuda_sm20_sqrt_rn_f32_slowpath,@function
        .size           $__internal_15_$__cuda_sm20_sqrt_rn_f32_slowpath,($__internal_16_$__cuda_sm3x_div_rn_noftz_f32_slowpath - $__internal_15_$__cuda_sm20_sqrt_rn_f32_slowpath)
$__internal_15_$__cuda_sm20_sqrt_rn_f32_slowpath:
[----:B------:R-:W-:-:S13]  /*1600*/  LOP3.LUT P0, RZ, R0, 0x7fffffff, RZ, 0xc0, !PT ;  /* 0x7fffffff00ff7812 */ /* 0x000fda000780c0ff */
[----:B------:R-:W-:Y:S01]  /*1610*/  @!P0 IMAD.MOV.U32 R2, RZ, RZ, R0 ;  /* 0x000000ffff028224 */ /* 0x000fe200078e0000 */
        /* <DEDUP_REMOVED lines=8> */
[----:B------:R-:W-:Y:S01]  /*16a0*/  @!P0 IMAD.MOV.U32 R2, RZ, RZ, R0 ;  /* 0x000000ffff028224 */ /* 0x000fe200078e0000 */
        /* <DEDUP_REMOVED lines=9> */
.L_x_484:
[----:B------:R-:W-:Y:S01]  /*1740*/  HFMA2 R3, -RZ, RZ, 0, 0 ;  /* 0x00000000ff037431 */ /* 0x000fe200000001ff */
[----:B------:R-:W-:Y:S01]  /*1750*/  MOV R0, R2 ;  /* 0x0000000200007202 */ /* 0x000fe20000000f00 */
[----:B------:R-:W-:-:S04]  /*1760*/  IMAD.MOV.U32 R2, RZ, RZ, R8 ;  /* 0x000000ffff027224 */ /* 0x000fc800078e0008 */
[----:B------:R-:W-:Y:S05]  /*1770*/  RET.REL.NODEC R2 `(_Z25apply_layer_norm_kernel_tI13__nv_bfloat16EvPT_PKS1_PKfS6_iif) ;  /* 0xffffffe802207950 */ /* 0x000fea0003c3ffff */
        .weak           $__internal_16_$__cuda_sm3x_div_rn_noftz_f32_slowpath
        .type           $__internal_16_$__cuda_sm3x_div_rn_noftz_f32_slowpath,@function
        .size           $__internal_16_$__cuda_sm3x_div_rn_noftz_f32_slowpath,(.L_x_831 - $__internal_16_$__cuda_sm3x_div_rn_noftz_f32_slowpath)
$__internal_16_$__cuda_sm3x_div_rn_noftz_f32_slowpath:
[----:B------:R-:W-:Y:S02]  /*1780*/  SHF.R.U32.HI R7, RZ, 0x17, R3 ;  /* 0x00000017ff077819 */ /* 0x000fe40000011603 */
[----:B------:R-:W-:Y:S02]  /*1790*/  SHF.R.U32.HI R12, RZ, 0x17, R0 ;  /* 0x00000017ff0c7819 */ /* 0x000fe40000011600 */
[----:B------:R-:W-:Y:S02]  /*17a0*/  LOP3.LUT R7, R7, 0xff, RZ, 0xc0, !PT ;  /* 0x000000ff07077812 */ /* 0x000fe400078ec0ff */
[----:B------:R-:W-:-:S03]  /*17b0*/  LOP3.LUT R12, R12, 0xff, RZ, 0xc0, !PT ;  /* 0x000000ff0c0c7812 */ /* 0x000fc600078ec0ff */
[----:B------:R-:W-:Y:S01]  /*17c0*/  VIADD R9, R7, 0xffffffff ;  /* 0xffffffff07097836 */ /* 0x000fe20000000000 */
[----:B------:R-:W-:-:S04]  /*17d0*/  IADD3 R13, PT, PT, R12, -0x1, RZ ;  /* 0xffffffff0c0d7810 */ /* 0x000fc80007ffe0ff */
[----:B------:R-:W-:-:S04]  /*17e0*/  ISETP.GT.U32.AND P0, PT, R9, 0xfd, PT ;  /* 0x000000fd0900780c */ /* 0x000fc80003f04070 */
[----:B------:R-:W-:Y:S01]  /*17f0*/  ISETP.GT.U32.OR P0, PT, R13, 0xfd, P0 ;  /* 0x000000fd0d00780c */ /* 0x000fe20000704470 */
[----:B------:R-:W-:-:S12]  /*1800*/  IMAD.MOV.U32 R13, RZ, RZ, R3 ;  /* 0x000000ffff0d7224 */ /* 0x000fd800078e0003 */
        /* <DEDUP_REMOVED lines=18> */
[----:B------:R-:W-:-:S05]  /*1930*/  VIADD R9, R12, 0xffffffff ;  /* 0xffffffff0c097836 */ /* 0x000fca0000000000 */
[----:B------:R-:W-:Y:S02]  /*1940*/  ISETP.GE.AND P0, PT, R9, RZ, PT ;  /* 0x000000ff0900720c */ /* 0x000fe40003f06270 */
[----:B------:R-:W-:-:S04]  /*1950*/  IADD3 R9, PT, PT, R7, -0x1, RZ ;  /* 0xffffffff07097810 */ /* 0x000fc80007ffe0ff */
[----:B------:R-:W-:-:S07]  /*1960*/  ISETP.GE.AND P1, PT, R9, RZ, PT ;  /* 0x000000ff0900720c */ /* 0x000fce0003f26270 */
[----:B------:R-:W-:Y:S01]  /*1970*/  @P0 IMAD.MOV.U32 R9, RZ, RZ, RZ ;  /* 0x000000ffff090224 */ /* 0x000fe200078e00ff */
[----:B------:R-:W-:Y:S01]  /*1980*/  @!P0 MOV R9, 0xffffffc0 ;  /* 0xffffffc000098802 */ /* 0x000fe20000000f00 */
[----:B------:R-:W-:-:S04]  /*1990*/  @!P0 FFMA R0, R0, 1.84467440737095516160e+19, RZ ;  /* 0x5f80000000008823 */ /* 0x000fc800000000ff */
[----:B------:R-:W-:Y:S01]  /*19a0*/  @!P1 FFMA R13, R3, 1.84467440737095516160e+19, RZ ;  /* 0x5f800000030d9823 */ /* 0x000fe200000000ff */
[----:B------:R-:W-:-:S07]  /*19b0*/  @!P1 VIADD R9, R9, 0x40 ;  /* 0x0000004009099836 */ /* 0x000fce0000000000 */
.L_x_485:
[----:B------:R-:W-:Y:S01]  /*19c0*/  LEA R16, R7, 0xc0800000, 0x17 ;  /* 0xc080000007107811 */ /* 0x000fe200078eb8ff */
[----:B------:R-:W-:-:S03]  /*19d0*/  VIADD R12, R12, 0xffffff81 ;  /* 0xffffff810c0c7836 */ /* 0x000fc60000000000 */
[----:B------:R-:W-:Y:S01]  /*19e0*/  IADD3 R21, PT, PT, -R16, R13, RZ ;  /* 0x0000000d10157210 */ /* 0x000fe20007ffe1ff */
[C---:B------:R-:W-:Y:S01]  /*19f0*/  IMAD R0, R12.reuse, -0x800000, R0 ;  /* 0xff8000000c007824 */ /* 0x040fe200078e0200 */
[----:B------:R-:W-:Y:S02]  /*1a00*/  IADD3 R12, PT, PT, R12, 0x7f, -R7 ;  /* 0x0000007f0c0c7810 */ /* 0x000fe40007ffe807 */
[----:B------:R-:W0:Y:S01]  /*1a10*/  MUFU.RCP R16, R21 ;  /* 0x0000001500107308 */ /* 0x000e220000001000 */
[----:B------:R-:W-:Y:S01]  /*1a20*/  FADD.FTZ R13, -R21, -RZ ;  /* 0x800000ff150d7221 */ /* 0x000fe20000010100 */
[----:B------:R-:W-:-:S03]  /*1a30*/  IADD3 R9, PT, PT, R12, R9, RZ ;  /* 0x000000090c097210 */ /* 0x000fc60007ffe0ff */
        /* <DEDUP_REMOVED lines=9> */
[----:B------:R-:W-:-:S05]  /*1ad0*/  IMAD.IADD R7, R12, 0x1, R9 ;  /* 0x000000010c077824 */ /* 0x000fca00078e0209 */
        /* <DEDUP_REMOVED lines=13> */
[C---:B------:R-:W-:Y:S01]  /*1bb0*/  VIADD R13, R7.reuse, 0x20 ;  /* 0x00000020070d7836 */ /* 0x040fe20000000000 */
[----:B------:R-:W-:Y:S02]  /*1bc0*/  ISETP.NE.AND P2, PT, R7, RZ, PT ;  /* 0x000000ff0700720c */ /* 0x000fe40003f45270 */
[----:B------:R-:W-:Y:S02]  /*1bd0*/  LOP3.LUT R9, R9, 0x7fffff, RZ, 0xc0, !PT ;  /* 0x007fffff09097812 */ /* 0x000fe400078ec0ff */
        /* <DEDUP_REMOVED lines=16> */
.L_x_491:
[----:B------:R-:W-:-:S04]  /*1ce0*/  LOP3.LUT R0, R0, 0x80000000, RZ, 0xc0, !PT ;  /* 0x8000000000007812 */ /* 0x000fc800078ec0ff */
[----:B------:R-:W-:Y:S01]  /*1cf0*/  LOP3.LUT R0, R0, 0x7f800000, RZ, 0xfc, !PT ;  /* 0x7f80000000007812 */ /* 0x000fe200078efcff */
[----:B------:R-:W-:Y:S06]  /*1d00*/  BRA `(.L_x_492) ;  /* 0x0000000000287947 */ /* 0x000fec0003800000 */
.L_x_490:
[----:B------:R-:W-:Y:S01]  /*1d10*/  LEA R0, R9, R0, 0x17 ;  /* 0x0000000009007211 */ /* 0x000fe200078eb8ff */
[----:B------:R-:W-:Y:S06]  /*1d20*/  BRA `(.L_x_492) ;  /* 0x0000000000207947 */ /* 0x000fec0003800000 */
.L_x_489:
[----:B------:R-:W-:-:S04]  /*1d30*/  LOP3.LUT R0, R13, 0x80000000, R0, 0x48, !PT ;  /* 0x800000000d007812 */ /* 0x000fc800078e4800 */
[----:B------:R-:W-:Y:S01]  /*1d40*/  LOP3.LUT R0, R0, 0x7f800000, RZ, 0xfc, !PT ;  /* 0x7f80000000007812 */ /* 0x000fe200078efcff */
[----:B------:R-:W-:Y:S06]  /*1d50*/  BRA `(.L_x_492) ;  /* 0x0000000000147947 */ /* 0x000fec0003800000 */
.L_x_488:
[----:B------:R-:W-:Y:S01]  /*1d60*/  LOP3.LUT R0, R13, 0x80000000, R0, 0x48, !PT ;  /* 0x800000000d007812 */ /* 0x000fe200078e4800 */
[----:B------:R-:W-:Y:S06]  /*1d70*/  BRA `(.L_x_492) ;  /* 0x00000000000c7947 */ /* 0x000fec0003800000 */
.L_x_487:
[----:B------:R-:W0:Y:S01]  /*1d80*/  MUFU.RSQ R0, -QNAN ;  /* 0xffc0000000007908 */ /* 0x000e220000001400 */
[----:B------:R-:W-:Y:S05]  /*1d90*/  BRA `(.L_x_492) ;  /* 0x0000000000047947 */ /* 0x000fea0003800000 */
.L_x_486:
[----:B------:R-:W-:-:S07]  /*1da0*/  FADD.FTZ R0, R0, R3 ;  /* 0x0000000300007221 */ /* 0x000fce0000010000 */
.L_x_492:
[----:B------:R-:W-:Y:S02]  /*1db0*/  HFMA2 R13, -RZ, RZ, 0, 0 ;  /* 0x00000000ff0d7431 */ /* 0x000fe400000001ff */
[----:B------:R-:W-:-:S04]  /*1dc0*/  IMAD.MOV.U32 R12, RZ, RZ, R2 ;  /* 0x000000ffff0c7224 */ /* 0x000fc800078e0002 */
[----:B0-----:R-:W-:Y:S05]  /*1dd0*/  RET.REL.NODEC R12 `(_Z25apply_layer_norm_kernel_tI13__nv_bfloat16EvPT_PKS1_PKfS6_iif) ;  /* 0xffffffe00c887950 */ /* 0x001fea0003c3ffff */
.L_x_493:
        /* <DEDUP_REMOVED lines=10> */
.L_x_831:


//--------------------- .text._Z25apply_layer_norm_kernel_tI6__halfEvPT_PKS1_PKfS6_iif --------------------------
	.section	.text._Z25apply_layer_norm_kernel_tI6__halfEvPT_PKS1_PKfS6_iif,"ax",@progbits
	.align	128
        .global         _Z25apply_layer_norm_kernel_tI6__halfEvPT_PKS1_PKfS6_iif
        .type           _Z25apply_layer_norm_kernel_tI6__halfEvPT_PKS1_PKfS6_iif,@function
        .size           _Z25apply_layer_norm_kernel_tI6__halfEvPT_PKS1_PKfS6_iif,(.L_x_833 - _Z25apply_layer_norm_kernel_tI6__halfEvPT_PKS1_PKfS6_iif)
        .other          _Z25apply_layer_norm_kernel_tI6__halfEvPT_PKS1_PKfS6_iif,@"STO_CUDA_ENTRY STV_DEFAULT"
_Z25apply_layer_norm_kernel_tI6__halfEvPT_PKS1_PKfS6_iif:
.text._Z25apply_layer_norm_kernel_tI6__halfEvPT_PKS1_PKfS6_iif:
        /* <DEDUP_REMOVED lines=15> */
[----:B------:R0:W1:Y:S01]  /*00f0*/  MUFU.RSQ R7, R0 ;  /* 0x0000000000077308 */ /* 0x0000620000001400 */
[----:B------:R-:W-:-:S04]  /*0100*/  IADD3 R5, PT, PT, R0, -0xd000000, RZ ;  /* 0xf300000000057810 */ /* 0x000fc80007ffe0ff */
[----:B------:R-:W-:Y:S01]  /*0110*/  ISETP.GT.U32.AND P0, PT, R5, 0x727fffff, PT ;  /* 0x727fffff0500780c */ /* 0x000fe20003f04070 */
[----:B----4-:R-:W-:-:S05]  /*0120*/  IMAD R5, R11, UR4, RZ ;  /* 0x000000040b057c24 */ /* 0x010fca000f8e02ff */
[----:B------:R-:W-:-:S07]  /*0130*/  SHF.R.S32.HI R6, RZ, 0x1f, R5 ;  /* 0x0000001fff067819 */ /* 0x000fce0000011405 */
[----:B01----:R-:W-:Y:S05]  /*0140*/  @!P0 BRA `(.L_x_494) ;  /* 0x0000000000108947 */ /* 0x003fea0003800000 */
[----:B------:R-:W-:-:S07]  /*0150*/  MOV R8, 0x170 ;  /* 0x0000017000087802 */ /* 0x000fce0000000f00 */
[----:B-----5:R-:W-:Y:S05]  /*0160*/  CALL.REL.NOINC `($__internal_17_$__cuda_sm20_sqrt_rn_f32_slowpath) ;  /* 0x0000001400247944 */ /* 0x020fea0003c00000 */
[----:B------:R-:W-:Y:S01]  /*0170*/  IMAD.MOV.U32 R3, RZ, RZ, R0 ;  /* 0x000000ffff037224 */ /* 0x000fe200078e0000 */
[----:B------:R-:W-:Y:S06]  /*0180*/  BRA `(.L_x_495) ;  /* 0x0000000000107947 */ /* 0x000fec0003800000 */
.L_x_494:
[----:B------:R-:W-:Y:S01]  /*0190*/  FMUL.FTZ R3, R0, R7 ;  /* 0x0000000700037220 */ /* 0x000fe20000410000 */
[----:B------:R-:W-:-:S03]  /*01a0*/  FMUL.FTZ R7, R7, 0.5 ;  /* 0x3f00000007077820 */ /* 0x000fc60000410000 */
[----:B------:R-:W-:-:S04]  /*01b0*/  FFMA R0, -R3, R3, R0 ;  /* 0x0000000303007223 */ /* 0x000fc80000000100 */
[----:B------:R-:W-:-:S07]  /*01c0*/  FFMA R3, R0, R7, R3 ;  /* 0x0000000700037223 */ /* 0x000fce0000000003 */
.L_x_495:
        /* <DEDUP_REMOVED lines=16> */
.L_x_505:
[----:B------:R-:W2:Y:S01]  /*02d0*/  LDG.E.U16 R0, desc[UR6][R10.64+-0x8] ;  /* 0xfffff8060a007981 */ /* 0x000ea2000c1e1500 */
[----:B------:R-:W0:Y:S01]  /*02e0*/  MUFU.RCP R2, R3 ;  /* 0x0000000300027308 */ /* 0x000e220000001000 */
[----:B------:R-:W-:Y:S01]  /*02f0*/  MOV R14, R12 ;  /* 0x0000000c000e7202 */ /* 0x000fe20000000f00 */
[----:B------:R-:W-:Y:S02]  /*0300*/  IMAD.MOV.U32 R15, RZ, RZ, R13 ;  /* 0x000000ffff0f7224 */ /* 0x000fe400078e000d */
[----:B0-----:R-:W-:-:S04]  /*0310*/  FFMA R9, R2, -R3, 1 ;  /* 0x3f80000002097423 */ /* 0x001fc80000000803 */
[----:B------:R-:W-:Y:S01]  /*0320*/  FFMA R9, R2, R9, R2 ;  /* 0x0000000902097223 */ /* 0x000fe20000000002 */
[----:B--2---:R-:W-:-:S05]  /*0330*/  HADD2.F32 R7, -RZ, R0.H0_H0 ;  /* 0x20000000ff077230 */ /* 0x004fca0000004100 */
[----:B-----5:R-:W-:-:S04]  /*0340*/  FADD R0, -R4, R7 ;  /* 0x0000000704007221 */ /* 0x020fc80000000100 */
[----:B------:R-:W0:Y:S01]  /*0350*/  FCHK P0, R0, R3 ;  /* 0x0000000300007302 */ /* 0x000e220000000000 */
[----:B------:R-:W-:-:S04]  /*0360*/  FFMA R2, R0, R9, RZ ;  /* 0x0000000900027223 */ /* 0x000fc800000000ff */
[----:B------:R-:W-:-:S04]  /*0370*/  FFMA R7, R2, -R3, R0 ;  /* 0x8000000302077223 */ /* 0x000fc80000000000 */
[----:B------:R-:W-:Y:S01]  /*0380*/  FFMA R2, R9, R7, R2 ;  /* 0x0000000709027223 */ /* 0x000fe20000000002 */
[----:B0-----:R-:W-:Y:S06]  /*0390*/  @!P0 BRA `(.L_x_497) ;  /* 0x00000000000c8947 */ /* 0x001fec0003800000 */
[----:B------:R-:W-:-:S07]  /*03a0*/  MOV R2, 0x3c0 ;  /* 0x000003c000027802 */ /* 0x000fce0000000f00 */
[----:B------:R-:W-:Y:S05]  /*03b0*/  CALL.REL.NOINC `($__internal_18_$__cuda_sm3x_div_rn_noftz_f32_slowpath) ;  /* 0x0000001000f07944 */ /* 0x000fea0003c00000 */
[----:B------:R-:W-:-:S07]  /*03c0*/  MOV R2, R0 ;  /* 0x0000000000027202 */ /* 0x000fce0000000f00 */
.L_x_497:
[----:B------:R-:W-:-:S04]  /*03d0*/  F2FP.F16.F32.PACK_AB R2, RZ, R2 ;  /* 0x00000002ff02723e */ /* 0x000fc800000000ff */
[----:B------:R-:W-:-:S05]  /*03e0*/  PRMT R12, R2, 0x7610, R12 ;  /* 0x00007610020c7816 */ /* 0x000fca000000000c */
[----:B------:R0:W-:Y:S04]  /*03f0*/  STG.E.U16 desc[UR6][R14.64+-0x8], R12 ;  /* 0xfffff80c0e007986 */ /* 0x0001e8000c101506 */
[----:B------:R-:W2:Y:S01]  /*0400*/  LDG.E.U16 R0, desc[UR6][R10.64+-0x6] ;  /* 0xfffffa060a007981 */ /* 0x000ea2000c1e1500 */
[----:B------:R-:W1:Y:S02]  /*0410*/  MUFU.RCP R2, R3 ;  /* 0x0000000300027308 */ /* 0x000e640000001000 */
[----:B-1----:R-:W-:Y:S01]  /*0420*/  FFMA R13, R2, -R3, 1 ;  /* 0x3f800000020d7423 */ /* 0x002fe20000000803 */
[----:B--2---:R-:W-:-:S03]  /*0430*/  HADD2.F32 R7, -RZ, R0.H0_H0 ;  /* 0x20000000ff077230 */ /* 0x004fc60000004100 */
        /* <DEDUP_REMOVED lines=9> */
[----:B------:R-:W-:Y:S05]  /*04d0*/  CALL.REL.NOINC `($__internal_18_$__cuda_sm3x_div_rn_noftz_f32_slowpath) ;  /* 0x0000001000a87944 */ /* 0x000fea0003c00000 */
.L_x_498:
        /* <DEDUP_REMOVED lines=16> */
[----:B------:R-:W-:Y:S05]  /*05e0*/  CALL.REL.NOINC `($__internal_18_$__cuda_sm3x_div_rn_noftz_f32_slowpath) ;  /* 0x0000001000647944 */ /* 0x000fea0003c00000 */
.L_x_499:
        /* <DEDUP_REMOVED lines=17> */
.L_x_500:
        /* <DEDUP_REMOVED lines=17> */
.L_x_501:
        /* <DEDUP_REMOVED lines=17> */
.L_x_502:
        /* <DEDUP_REMOVED lines=17> */
.L_x_503:
        /* <DEDUP_REMOVED lines=17> */
.L_x_504:
[----:B------:R-:W-:Y:S02]  /*0b40*/  F2FP.F16.F32.PACK_AB R0, RZ, R0 ;  /* 0x00000000ff00723e */ /* 0x000fe400000000ff */
[----:B------:R-:W-:Y:S02]  /*0b50*/  IADD3 R19, PT, PT, R19, 0x8, RZ ;  /* 0x0000000813137810 */ /* 0x000fe40007ffe0ff */
[----:B------:R-:W-:Y:S01]  /*0b60*/  IADD3 R10, P1, PT, R10, 0x10, RZ ;  /* 0x000000100a0a7810 */ /* 0x000fe20007f3e0ff */
[----:B------:R0:W-:Y:S01]  /*0b70*/  STG.E.U16 desc[UR6][R14.64+0x6], R0 ;  /* 0x000006000e007986 */ /* 0x0001e2000c101506 */
[----:B------:R-:W-:Y:S02]  /*0b80*/  ISETP.NE.AND P0, PT, R19, RZ, PT ;  /* 0x000000ff1300720c */ /* 0x000fe40003f05270 */
[----:B------:R-:W-:Y:S01]  /*0b90*/  IADD3 R12, P2, PT, R14, 0x10, RZ ;  /* 0x000000100e0c7810 */ /* 0x000fe20007f5e0ff */
[----:B------:R-:W-:-:S03]  /*0ba0*/  IMAD.X R11, RZ, RZ, R11, P1 ;  /* 0x000000ffff0b7224 */ /* 0x000fc600008e060b */
[----:B------:R-:W-:-:S07]  /*0bb0*/  IADD3.X R13, PT, PT, RZ, R15, RZ, P2, !PT ;  /* 0x0000000fff0d7210 */ /* 0x000fce00017fe4ff */
[----:B0-----:R-:W-:Y:S05]  /*0bc0*/  @P0 BRA `(.L_x_505) ;  /* 0xfffffff400c00947 */ /* 0x001fea000383ffff */
.L_x_496:
        /* <DEDUP_REMOVED lines=16> */
[----:B--2---:R-:W-:-:S03]  /*0cd0*/  HADD2.F32 R7, -RZ, R0.H0_H0 ;  /* 0x20000000ff077230 */ /* 0x004fc60000004100 */
        /* <DEDUP_REMOVED lines=9> */
[----:B------:R-:W-:Y:S05]  /*0d70*/  CALL.REL.NOINC `($__internal_18_$__cuda_sm3x_div_rn_noftz_f32_slowpath) ;  /* 0x0000000800807944 */ /* 0x000fea0003c00000 */
.L_x_507:
[----:B------:R-:W0:Y:S01]  /*0d80*/  LDCU.64 UR8, c[0x0][0x380] ;  /* 0x00007000ff0877ac */ /* 0x000e220008000a00 */
[----:B------:R-:W-:-:S04]  /*0d90*/  F2FP.F16.F32.PACK_AB R0, RZ, R0 ;  /* 0x00000000ff00723e */ /* 0x000fc800000000ff */
[----:B------:R-:W-:Y:S02]  /*0da0*/  PRMT R12, R0, 0x7610, R12 ;  /* 0x00007610000c7816 */ /* 0x000fe4000000000c */
[----:B0-----:R-:W-:-:S04]  /*0db0*/  IADD3 R14, P0, PT, R14, UR8, RZ ;  /* 0x000000080e0e7c10 */ /* 0x001fc8000ff1e0ff */
[----:B------:R-:W-:-:S05]  /*0dc0*/  IADD3.X R15, PT, PT, R15, UR9, RZ, P0, !PT ;  /* 0x000000090f0f7c10 */ /* 0x000fca00087fe4ff */
        /* <DEDUP_REMOVED lines=15> */
.L_x_508:
        /* <DEDUP_REMOVED lines=17> */
.L_x_509:
[----:B------:R-:W-:-:S04]  /*0fd0*/  F2FP.F16.F32.PACK_AB R0, RZ, R0 ;  /* 0x00000000ff00723e */ /* 0x000fc800000000ff */
[----:B------:R-:W-:-:S05]  /*0fe0*/  PRMT R12, R0, 0x7610, R12 ;  /* 0x00007610000c7816 */ /* 0x000fca000000000c */
[----:B------:R0:W-:Y:S04]  /*0ff0*/  STG.E.U16 desc[UR6][R14.64+0x4], R12 ;  /* 0x0000040c0e007986 */ /* 0x0001e8000c101506 */
[----:B------:R-:W2:Y:S01]  /*1000*/  LDG.E.U16 R10, desc[UR6][R10.64+0x6] ;  /* 0x000006060a0a7981 */ /* 0x000ea2000c1e1500 */
[----:B------:R-:W1:Y:S02]  /*1010*/  MUFU.RCP R0, R3 ;  /* 0x0000000300007308 */ /* 0x000e640000001000 */
[----:B-1----:R-:W-:-:S04]  /*1020*/  FFMA R13, R0, -R3, 1 ;  /* 0x3f800000000d7423 */ /* 0x002fc80000000803 */
[----:B------:R-:W-:Y:S01]  /*1030*/  FFMA R0, R0, R13, R0 ;  /* 0x0000000d00007223 */ /* 0x000fe20000000000 */
[----:B--2---:R-:W-:-:S05]  /*1040*/  HADD2.F32 R7, -RZ, R10.H0_H0 ;  /* 0x2000000aff077230 */ /* 0x004fca0000004100 */
        /* <DEDUP_REMOVED lines=9> */
.L_x_510:
[----:B------:R-:W-:Y:S01]  /*10e0*/  F2FP.F16.F32.PACK_AB R0, RZ, R0 ;  /* 0x00000000ff00723e */ /* 0x000fe200000000ff */
[----:B------:R-:W-:-:S04]  /*10f0*/  VIADD R8, R8, 0x4 ;  /* 0x0000000408087836 */ /* 0x000fc80000000000 */
[----:B------:R0:W-:Y:S03]  /*1100*/  STG.E.U16 desc[UR6][R14.64+0x6], R0 ;  /* 0x000006000e007986 */ /* 0x0001e6000c101506 */
.L_x_506:
        /* <DEDUP_REMOVED lines=24> */
[----:B------:R-:W-:Y:S05]  /*1290*/  CALL.REL.NOINC `($__internal_18_$__cuda_sm3x_div_rn_noftz_f32_slowpath) ;  /* 0x0000000400387944 */ /* 0x000fea0003c00000 */
.L_x_512:
        /* <DEDUP_REMOVED lines=20> */
.L_x_513:
[----:B------:R-:W-:Y:S02]  /*13e0*/  F2FP.F16.F32.PACK_AB R0, RZ, R0 ;  /* 0x00000000ff00723e */ /* 0x000fe400000000ff */
[----:B------:R-:W-:-:S03]  /*13f0*/  IADD3 R8, PT, PT, R8, 0x2, RZ ;  /* 0x0000000208087810 */ /* 0x000fc60007ffe0ff */
[----:B------:R1:W-:Y:S04]  /*1400*/  STG.E.U16 desc[UR6][R14.64+0x2], R0 ;  /* 0x000002000e007986 */ /* 0x0003e8000c101506 */
.L_x_511:
        /* <DEDUP_REMOVED lines=25> */
.L_x_514:
[----:B------:R-:W0:Y:S01]  /*15a0*/  LDCU.64 UR4, c[0x0][0x380] ;  /* 0x00007000ff0477ac */ /* 0x000e220008000a00 */
[----:B------:R-:W-:Y:S02]  /*15b0*/  F2FP.F16.F32.PACK_AB R0, RZ, R0 ;  /* 0x00000000ff00723e */ /* 0x000fe400000000ff */
[----:B0-----:R-:W-:-:S04]  /*15c0*/  IADD3 R2, P0, PT, R5, UR4, RZ ;  /* 0x0000000405027c10 */ /* 0x001fc8000ff1e0ff */
[----:B------:R-:W-:-:S05]  /*15d0*/  IADD3.X R3, PT, PT, R6, UR5, RZ, P0, !PT ;  /* 0x0000000506037c10 */ /* 0x000fca00087fe4ff */
[----:B------:R-:W-:Y:S01]  /*15e0*/  STG.E.U16 desc[UR6][R2.64], R0 ;  /* 0x0000000002007986 */ /* 0x000fe2000c101506 */
[----:B------:R-:W-:Y:S05]  /*15f0*/  EXIT ;  /* 0x000000000000794d */ /* 0x000fea0003800000 */
        .weak           $__internal_17_$__cuda_sm20_sqrt_rn_f32_slowpath
        .type           $__internal_17_$__cuda_sm20_sqrt_rn_f32_slowpath,@function
        .size           $__internal_17_$__cuda_sm20_sqrt_rn_f32_slowpath,($__internal_18_$__cuda_sm3x_div_rn_noftz_f32_slowpath - $__internal_17_$__cuda_sm20_sqrt_rn_f32_slowpath)
$__internal_17_$__cuda_sm20_sqrt_rn_f32_slowpath:
[----:B------:R-:W-:-:S13]  /*1600*/  LOP3.LUT P0, RZ, R0, 0x7fffffff, RZ, 0xc0, !PT ;  /* 0x7fffffff00ff7812 */ /* 0x000fda000780c0ff */
[----:B------:R-:W-:Y:S01]  /*1610*/  @!P0 MOV R2, R0 ;  /* 0x0000000000028202 */ /* 0x000fe20000000f00 */
[----:B------:R-:W-:Y:S06]  /*1620*/  @!P0 BRA `(.L_x_515) ;  /* 0x0000000000448947 */ /* 0x000fec0003800000 */
[----:B------:R-:W-:-:S13]  /*1630*/  FSETP.GEU.FTZ.AND P0, PT, R0, RZ, PT ;  /* 0x000000ff0000720b */ /* 0x000fda0003f1e000 */
[----:B------:R-:W-:Y:S01]  /*1640*/  @!P0 IMAD.MOV.U32 R2, RZ, RZ, 0x7fffffff ;  /* 0x7fffffffff028424 */ /* 0x000fe200078e00ff */
        /* <DEDUP_REMOVED lines=15> */
.L_x_515:
[----:B------:R-:W-:Y:S01]  /*1740*/  IMAD.MOV.U32 R0, RZ, RZ, R2 ;  /* 0x000000ffff007224 */ /* 0x000fe200078e0002 */
[----:B------:R-:W-:Y:S01]  /*1750*/  MOV R2, R8 ;  /* 0x0000000800027202 */ /* 0x000fe20000000f00 */
[----:B------:R-:W-:-:S04]  /*1760*/  IMAD.MOV.U32 R3, RZ, RZ, 0x0 ;  /* 0x00000000ff037424 */ /* 0x000fc800078e00ff */
[----:B------:R-:W-:Y:S05]  /*1770*/  RET.REL.NODEC R2 `(_Z25apply_layer_norm_kernel_tI6__halfEvPT_PKS1_PKfS6_iif) ;  /* 0xffffffe802207950 */ /* 0x000fea0003c3ffff */
        .weak           $__internal_18_$__cuda_sm3x_div_rn_noftz_f32_slowpath
        .type           $__internal_18_$__cuda_sm3x_div_rn_noftz_f32_slowpath,@function
        .size           $__internal_18_$__cuda_sm3x_div_rn_noftz_f32_slowpath,(.L_x_833 - $__internal_18_$__cuda_sm3x_div_rn_noftz_f32_slowpath)
$__internal_18_$__cuda_sm3x_div_rn_noftz_f32_slowpath:
[----:B------:R-:W-:Y:S02]  /*1780*/  SHF.R.U32.HI R7, RZ, 0x17, R3 ;  /* 0x00000017ff077819 */ /* 0x000fe40000011603 */
[----:B------:R-:W-:Y:S02]  /*1790*/  SHF.R.U32.HI R12, RZ, 0x17, R0 ;  /* 0x00000017ff0c7819 */ /* 0x000fe40000011600 */
[----:B------:R-:W-:Y:S02]  /*17a0*/  LOP3.LUT R7, R7, 0xff, RZ, 0xc0, !PT ;  /* 0x000000ff07077812 */ /* 0x000fe400078ec0ff */
[----:B------:R-:W-:Y:S02]  /*17b0*/  LOP3.LUT R12, R12, 0xff, RZ, 0xc0, !PT ;  /* 0x000000ff0c0c7812 */ /* 0x000fe400078ec0ff */
[----:B------:R-:W-:-:S03]  /*17c0*/  IADD3 R9, PT, PT, R7, -0x1, RZ ;  /* 0xffffffff07097810 */ /* 0x000fc60007ffe0ff */
[----:B------:R-:W-:Y:S01]  /*17d0*/  VIADD R13, R12, 0xffffffff ;  /* 0xffffffff0c0d7836 */ /* 0x000fe20000000000 */
[----:B------:R-:W-:-:S04]  /*17e0*/  ISETP.GT.U32.AND P0, PT, R9, 0xfd, PT ;  /* 0x000000fd0900780c */ /* 0x000fc80003f04070 */
[----:B------:R-:W-:Y:S02]  /*17f0*/  ISETP.GT.U32.OR P0, PT, R13, 0xfd, P0 ;  /* 0x000000fd0d00780c */ /* 0x000fe40000704470 */
[----:B------:R-:W-:-:S11]  /*1800*/  MOV R13, R3 ;  /* 0x00000003000d7202 */ /* 0x000fd60000000f00 */
        /* <DEDUP_REMOVED lines=19> */
[----:B------:R-:W-:Y:S01]  /*1940*/  ISETP.GE.AND P0, PT, R9, RZ, PT ;  /* 0x000000ff0900720c */ /* 0x000fe20003f06270 */
[----:B------:R-:W-:-:S05]  /*1950*/  VIADD R9, R7, 0xffffffff ;  /* 0xffffffff07097836 */ /* 0x000fca0000000000 */
[----:B------:R-:W-:-:S07]  /*1960*/  ISETP.GE.AND P1, PT, R9, RZ, PT ;  /* 0x000000ff0900720c */ /* 0x000fce0003f26270 */
[----:B------:R-:W-:Y:S01]  /*1970*/  @P0 MOV R9, RZ ;  /* 0x000000ff00090202 */ /* 0x000fe20000000f00 */
[----:B------:R-:W-:Y:S02]  /*1980*/  @!P0 IMAD.MOV.U32 R9, RZ, RZ, -0x40 ;  /* 0xffffffc0ff098424 */ /* 0x000fe400078e00ff */
[----:B------:R-:W-:-:S03]  /*1990*/  @!P0 FFMA R0, R0, 1.84467440737095516160e+19, RZ ;  /* 0x5f80000000008823 */ /* 0x000fc600000000ff */
[----:B------:R-:W-:Y:S01]  /*19a0*/  @!P1 FFMA R13, R3, 1.84467440737095516160e+19, RZ ;  /* 0x5f800000030d9823 */ /* 0x000fe200000000ff */
[----:B------:R-:W-:-:S07]  /*19b0*/  @!P1 IADD3 R9, PT, PT, R9, 0x40, RZ ;  /* 0x0000004009099810 */ /* 0x000fce0007ffe0ff */
.L_x_516:
[----:B------:R-:W-:Y:S02]  /*19c0*/  LEA R16, R7, 0xc0800000, 0x17 ;  /* 0xc080000007107811 */ /* 0x000fe400078eb8ff */
[----:B------:R-:W-:-:S03]  /*19d0*/  IADD3 R12, PT, PT, R12, -0x7f, RZ ;  /* 0xffffff810c0c7810 */ /* 0x000fc60007ffe0ff */
[----:B------:R-:W-:Y:S02]  /*19e0*/  IMAD.IADD R21, R13, 0x1, -R16 ;  /* 0x000000010d157824 */ /* 0x000fe400078e0a10 */
[C---:B------:R-:W-:Y:S01]  /*19f0*/  IMAD R0, R12.reuse, -0x800000, R0 ;  /* 0xff8000000c007824 */ /* 0x040fe200078e0200 */
[----:B------:R-:W-:Y:S01]  /*1a00*/  IADD3 R12, PT, PT, R12, 0x7f, -R7 ;  /* 0x0000007f0c0c7810 */ /* 0x000fe20007ffe807 */
[----:B------:R-:W0:Y:S01]  /*1a10*/  MUFU.RCP R16, R21 ;  /* 0x0000001500107308 */ /* 0x000e220000001000 */
[----:B------:R-:W-:-:S03]  /*1a20*/  FADD.FTZ R13, -R21, -RZ ;  /* 0x800000ff150d7221 */ /* 0x000fc60000010100 */
[----:B------:R-:W-:Y:S02]  /*1a30*/  IMAD.IADD R9, R12, 0x1, R9 ;  /* 0x000000010c097824 */ /* 0x000fe400078e0209 */
        /* <DEDUP_REMOVED lines=42> */
.L_x_522:
[----:B------:R-:W-:-:S04]  /*1ce0*/  LOP3.LUT R0, R0, 0x80000000, RZ, 0xc0, !PT ;  /* 0x8000000000007812 */ /* 0x000fc800078ec0ff */
[----:B------:R-:W-:Y:S01]  /*1cf0*/  LOP3.LUT R0, R0, 0x7f800000, RZ, 0xfc, !PT ;  /* 0x7f80000000007812 */ /* 0x000fe200078efcff */
[----:B------:R-:W-:Y:S06]  /*1d00*/  BRA `(.L_x_523) ;  /* 0x0000000000287947 */ /* 0x000fec0003800000 */
.L_x_521:
[----:B------:R-:W-:Y:S01]  /*1d10*/  IMAD R0, R9, 0x800000, R0 ;  /* 0x0080000009007824 */ /* 0x000fe200078e0200 */
[----:B------:R-:W-:Y:S06]  /*1d20*/  BRA `(.L_x_523) ;  /* 0x0000000000207947 */ /* 0x000fec0003800000 */
.L_x_520:
[----:B------:R-:W-:-:S04]  /*1d30*/  LOP3.LUT R0, R13, 0x80000000, R0, 0x48, !PT ;  /* 0x800000000d007812 */ /* 0x000fc800078e4800 */
[----:B------:R-:W-:Y:S01]  /*1d40*/  LOP3.LUT R0, R0, 0x7f800000, RZ, 0xfc, !PT ;  /* 0x7f80000000007812 */ /* 0x000fe200078efcff */
[----:B------:R-:W-:Y:S06]  /*1d50*/  BRA `(.L_x_523) ;  /* 0x0000000000147947 */ /* 0x000fec0003800000 */
.L_x_519:
[----:B------:R-:W-:Y:S01]  /*1d60*/  LOP3.LUT R0, R13, 0x80000000, R0, 0x48, !PT ;  /* 0x800000000d007812 */ /* 0x000fe200078e4800 */
[----:B------:R-:W-:Y:S06]  /*1d70*/  BRA `(.L_x_523) ;  /* 0x00000000000c7947 */ /* 0x000fec0003800000 */
.L_x_518:
[----:B------:R-:W0:Y:S01]  /*1d80*/  MUFU.RSQ R0, -QNAN ;  /* 0xffc0000000007908 */ /* 0x000e220000001400 */
[----:B------:R-:W-:Y:S05]  /*1d90*/  BRA `(.L_x_523) ;  /* 0x0000000000047947 */ /* 0x000fea0003800000 */
.L_x_517:
[----:B------:R-:W-:-:S07]  /*1da0*/  FADD.FTZ R0, R0, R3 ;  /* 0x0000000300007221 */ /* 0x000fce0000010000 */
.L_x_523:
[----:B------:R-:W-:Y:S01]  /*1db0*/  HFMA2 R13, -RZ, RZ, 0, 0 ;  /* 0x00000000ff0d7431 */ /* 0x000fe200000001ff */
[----:B------:R-:W-:-:S04]  /*1dc0*/  MOV R12, R2 ;  /* 0x00000002000c7202 */ /* 0x000fc80000000f00 */
[----:B0-----:R-:W-:Y:S05]  /*1dd0*/  RET.REL.NODEC R12 `(_Z25apply_layer_norm_kernel_tI6__halfEvPT_PKS1_PKfS6_iif) ;  /* 0xffffffe00c887950 */ /* 0x001fea0003c3ffff */
.L_x_524:
        /* <DEDUP_REMOVED lines=10> */
.L_x_833:


//--------------------- .text._Z25apply_layer_norm_kernel_tIfEvPT_PKS0_PKfS5_iif --------------------------
	.section	.text._Z25apply_layer_norm_kernel_tIfEvPT_PKS0_PKfS5_iif,"ax",@progbits
	.align	128
        .global         _Z25apply_layer_norm_kernel_tIfEvPT_PKS0_PKfS5_iif
        .type           _Z25apply_layer_norm_kernel_tIfEvPT_PKS0_PKfS5_iif,@function
        .size           _Z25apply_layer_norm_kernel_tIfEvPT_PKS0_PKfS5_iif,(.L_x_835 - _Z25apply_layer_norm_kernel_tIfEvPT_PKS0_PKfS5_iif)
        .other          _Z25apply_layer_norm_kernel_tIfEvPT_PKS0_PKfS5_iif,@"STO_CUDA_ENTRY STV_DEFAULT"
_Z25apply_layer_norm_kernel_tIfEvPT_PKS0_PKfS5_iif:
.text._Z25apply_layer_norm_kernel_tIfEvPT_PKS0_PKfS5_iif:
        /* <DEDUP_REMOVED lines=12> */
[----:B---3--:R-:W-:-:S06]  /*00c0*/  IMAD.WIDE.U32 R6, R5, 0x4, R6 ;  /* 0x0000000405067825 */ /* 0x008fcc00078e0006 */
[----:B------:R0:W5:Y:S01]  /*00d0*/  LDG.E R6, desc[UR6][R6.64] ;  /* 0x0000000606067981 */ /* 0x000162000c1e1900 */
[----:B----4-:R-:W-:Y:S02]  /*00e0*/  IMAD R5, R5, UR4, RZ ;  /* 0x0000000405057c24 */ /* 0x010fe4000f8e02ff */
[----:B--2---:R-:W-:-:S04]  /*00f0*/  FADD R0, R2, UR5 ;  /* 0x0000000502007e21 */ /* 0x004fc80008000000 */
[----:B------:R0:W1:Y:S01]  /*0100*/  MUFU.RSQ R9, R0 ;  /* 0x0000000000097308 */ /* 0x0000620000001400 */
[----:B------:R-:W-:-:S04]  /*0110*/  IADD3 R4, PT, PT, R0, -0xd000000, RZ ;  /* 0xf300000000047810 */ /* 0x000fc80007ffe0ff */
[----:B------:R-:W-:Y:S02]  /*0120*/  ISETP.GT.U32.AND P0, PT, R4, 0x727fffff, PT ;  /* 0x727fffff0400780c */ /* 0x000fe40003f04070 */
[----:B------:R-:W-:-:S11]  /*0130*/  SHF.R.S32.HI R4, RZ, 0x1f, R5 ;  /* 0x0000001fff047819 */ /* 0x000fd60000011405 */
[----:B01----:R-:W-:Y:S05]  /*0140*/  @!P0 BRA `(.L_x_525) ;  /* 0x0000000000108947 */ /* 0x003fea0003800000 */
[----:B------:R-:W-:-:S07]  /*0150*/  MOV R8, 0x170 ;  /* 0x0000017000087802 */ /* 0x000fce0000000f00 */
[----:B-----5:R-:W-:Y:S05]  /*0160*/  CALL.REL.NOINC `($__internal_19_$__cuda_sm20_sqrt_rn_f32_slowpath) ;  /* 0x00000010009c7944 */ /* 0x020fea0003c00000 */
[----:B------:R-:W-:Y:S01]  /*0170*/  IMAD.MOV.U32 R3, RZ, RZ, R0 ;  /* 0x000000ffff037224 */ /* 0x000fe200078e0000 */
[----:B------:R-:W-:Y:S06]  /*0180*/  BRA `(.L_x_526) ;  /* 0x0000000000107947 */ /* 0x000fec0003800000 */
.L_x_525:
[----:B------:R-:W-:Y:S01]  /*0190*/  FMUL.FTZ R3, R0, R9 ;  /* 0x0000000900037220 */ /* 0x000fe20000410000 */
[----:B------:R-:W-:-:S03]  /*01a0*/  FMUL.FTZ R9, R9, 0.5 ;  /* 0x3f00000009097820 */ /* 0x000fc60000410000 */
[----:B------:R-:W-:-:S04]  /*01b0*/  FFMA R0, -R3, R3, R0 ;  /* 0x0000000303007223 */ /* 0x000fc80000000100 */
[----:B------:R-:W-:-:S07]  /*01c0*/  FFMA R3, R0, R9, R3 ;  /* 0x0000000900037223 */ /* 0x000fce0000000003 */
.L_x_526:
        /* <DEDUP_REMOVED lines=16> */
.L_x_536:
[----:B------:R-:W2:Y:S01]  /*02d0*/  LDG.E R7, desc[UR6][R14.64+-0x10] ;  /* 0xfffff0060e077981 */ /* 0x000ea2000c1e1900 */
[----:B0-----:R-:W0:Y:S01]  /*02e0*/  MUFU.RCP R8, R3 ;  /* 0x0000000300087308 */ /* 0x001e220000001000 */
[----:B------:R-:W-:Y:S01]  /*02f0*/  IADD3 R18, PT, PT, R18, 0x8, RZ ;  /* 0x0000000812127810 */ /* 0x000fe20007ffe0ff */
[----:B------:R-:W-:Y:S01]  /*0300*/  IMAD.MOV.U32 R10, RZ, RZ, R12 ;  /* 0x000000ffff0a7224 */ /* 0x000fe200078e000c */
[----:B------:R-:W-:Y:S02]  /*0310*/  MOV R11, R13 ;  /* 0x0000000d000b7202 */ /* 0x000fe40000000f00 */
[----:B------:R-:W-:Y:S01]  /*0320*/  ISETP.NE.AND P2, PT, R18, RZ, PT ;  /* 0x000000ff1200720c */ /* 0x000fe20003f45270 */
[----:B0-----:R-:W-:-:S04]  /*0330*/  FFMA R9, R8, -R3, 1 ;  /* 0x3f80000008097423 */ /* 0x001fc80000000803 */
[----:B------:R-:W-:Y:S01]  /*0340*/  FFMA R9, R8, R9, R8 ;  /* 0x0000000908097223 */ /* 0x000fe20000000008 */
[----:B--2--5:R-:W-:-:S04]  /*0350*/  FADD R0, -R6, R7 ;  /* 0x0000000706007221 */ /* 0x024fc80000000100 */
[----:B------:R-:W0:Y:S01]  /*0360*/  FCHK P0, R0, R3 ;  /* 0x0000000300007302 */ /* 0x000e220000000000 */
[----:B------:R-:W-:-:S04]  /*0370*/  FFMA R8, R0, R9, RZ ;  /* 0x0000000900087223 */ /* 0x000fc800000000ff */
[----:B------:R-:W-:-:S04]  /*0380*/  FFMA R7, R8, -R3, R0 ;  /* 0x8000000308077223 */ /* 0x000fc80000000000 */
[----:B------:R-:W-:Y:S01]  /*0390*/  FFMA R7, R9, R7, R8 ;  /* 0x0000000709077223 */ /* 0x000fe20000000008 */
[----:B0-----:R-:W-:Y:S06]  /*03a0*/  @!P0 BRA `(.L_x_528) ;  /* 0x0000000000088947 */ /* 0x001fec0003800000 */
[----:B------:R-:W-:-:S07]  /*03b0*/  MOV R8, 0x3d0 ;  /* 0x000003d000087802 */ /* 0x000fce0000000f00 */
[----:B------:R-:W-:Y:S05]  /*03c0*/  CALL.REL.NOINC `($__internal_20_$__cuda_sm3x_div_rn_noftz_f32_slowpath) ;  /* 0x0000001000647944 */ /* 0x000fea0003c00000 */
.L_x_528:
[----:B------:R0:W-:Y:S04]  /*03d0*/  STG.E desc[UR6][R10.64+-0x10], R7 ;  /* 0xfffff0070a007986 */ /* 0x0001e8000c101906 */
[----:B------:R-:W2:Y:S01]  /*03e0*/  LDG.E R9, desc[UR6][R14.64+-0xc] ;  /* 0xfffff4060e097981 */ /* 0x000ea2000c1e1900 */
[----:B------:R-:W1:Y:S02]  /*03f0*/  MUFU.RCP R0, R3 ;  /* 0x0000000300007308 */ /* 0x000e640000001000 */
[----:B-1----:R-:W-:-:S04]  /*0400*/  FFMA R17, R0, -R3, 1 ;  /* 0x3f80000000117423 */ /* 0x002fc80000000803 */
[----:B------:R-:W-:Y:S01]  /*0410*/  FFMA R0, R0, R17, R0 ;  /* 0x0000001100007223 */ /* 0x000fe20000000000 */
[----:B--2---:R-:W-:-:S04]  /*0420*/  FADD R13, -R6, R9 ;  /* 0x00000009060d7221 */ /* 0x004fc80000000100 */
[----:B------:R-:W1:Y:S01]  /*0430*/  FCHK P0, R13, R3 ;  /* 0x000000030d007302 */ /* 0x000e620000000000 */
[----:B------:R-:W-:-:S04]  /*0440*/  FFMA R8, R0, R13, RZ ;  /* 0x0000000d00087223 */ /* 0x000fc800000000ff */
[----:B------:R-:W-:-:S04]  /*0450*/  FFMA R9, R8, -R3, R13 ;  /* 0x8000000308097223 */ /* 0x000fc8000000000d */
[----:B------:R-:W-:Y:S01]  /*0460*/  FFMA R9, R0, R9, R8 ;  /* 0x0000000900097223 */ /* 0x000fe20000000008 */
[----:B01----:R-:W-:Y:S06]  /*0470*/  @!P0 BRA `(.L_x_529) ;  /* 0x0000000000108947 */ /* 0x003fec0003800000 */
[----:B------:R-:W-:Y:S01]  /*0480*/  IMAD.MOV.U32 R0, RZ, RZ, R13 ;  /* 0x000000ffff007224 */ /* 0x000fe200078e000d */
[----:B------:R-:W-:-:S07]  /*0490*/  MOV R8, 0x4b0 ;  /* 0x000004b000087802 */ /* 0x000fce0000000f00 */
[----:B------:R-:W-:Y:S05]  /*04a0*/  CALL.REL.NOINC `($__internal_20_$__cuda_sm3x_div_rn_noftz_f32_slowpath) ;  /* 0x00000010002c7944 */ /* 0x000fea0003c00000 */
[----:B------:R-:W-:-:S07]  /*04b0*/  MOV R9, R7 ;  /* 0x0000000700097202 */ /* 0x000fce0000000f00 */
.L_x_529:
        /* <DEDUP_REMOVED lines=14> */
.L_x_530:
        /* <DEDUP_REMOVED lines=11> */
[----:B------:R-:W-:Y:S02]  /*0650*/  MOV R0, R13 ;  /* 0x0000000d00007202 */ /* 0x000fe40000000f00 */
[----:B------:R-:W-:-:S07]  /*0660*/  MOV R8, 0x680 ;  /* 0x0000068000087802 */ /* 0x000fce0000000f00 */
[----:B------:R-:W-:Y:S05]  /*0670*/  CALL.REL.NOINC `($__internal_20_$__cuda_sm3x_div_rn_noftz_f32_slowpath) ;  /* 0x0000000c00b87944 */ /* 0x000fea0003c00000 */
[----:B------:R-:W-:-:S07]  /*0680*/  IMAD.MOV.U32 R9, RZ, RZ, R7 ;  /* 0x000000ffff097224 */ /* 0x000fce00078e0007 */
.L_x_531:
        /* <DEDUP_REMOVED lines=14> */
.L_x_532:
        /* <DEDUP_REMOVED lines=15> */
.L_x_533:
        /* <DEDUP_REMOVED lines=14> */
.L_x_534:
        /* <DEDUP_REMOVED lines=15> */
.L_x_535:
[----:B------:R0:W-:Y:S01]  /*0a30*/  STG.E desc[UR6][R10.64+0xc], R9 ;  /* 0x00000c090a007986 */ /* 0x0001e2000c101906 */
[----:B------:R-:W-:Y:S02]  /*0a40*/  IADD3 R12, P1, PT, R10, 0x20, RZ ;  /* 0x000000200a0c7810 */ /* 0x000fe40007f3e0ff */
[----:B------:R-:W-:-:S03]  /*0a50*/  IADD3 R14, P0, PT, R14, 0x20, RZ ;  /* 0x000000200e0e7810 */ /* 0x000fc60007f1e0ff */
[----:B------:R-:W-:Y:S01]  /*0a60*/  IMAD.X R13, RZ, RZ, R11, P1 ;  /* 0x000000ffff0d7224 */ /* 0x000fe200008e060b */
[----:B------:R-:W-:Y:S01]  /*0a70*/  IADD3.X R15, PT, PT, RZ, R15, RZ, P0, !PT ;  /* 0x0000000fff0f7210 */ /* 0x000fe200007fe4ff */
[----:B------:R-:W-:Y:S08]  /*0a80*/  @P2 BRA `(.L_x_536) ;  /* 0xfffffff800102947 */ /* 0x000ff0000383ffff */
.L_x_527:
[----:B------:R-:W-:-:S13]  /*0a90*/  ISETP.NE.AND P0, PT, R19, RZ, PT ;  /* 0x000000ff1300720c */ /* 0x000fda0003f05270 */
[----:B------:R-:W-:Y:S05]  /*0aa0*/  @!P0 EXIT ;  /* 0x000000000000894d */ /* 0x000fea0003800000 */
[----:B------:R-:W1:Y:S01]  /*0ab0*/  LDCU UR4, c[0x0][0x3a4] ;  /* 0x00007480ff0477ac */ /* 0x000e620008000800 */
[----:B------:R-:W-:Y:S01]  /*0ac0*/  ISETP.GE.U32.AND P0, PT, R19, 0x4, PT ;  /* 0x000000041300780c */ /* 0x000fe20003f06070 */
[----:B-1----:R-:W-:-:S12]  /*0ad0*/  ULOP3.LUT UR4, UR4, 0x3, URZ, 0xc0, !UPT ;  /* 0x0000000304047892 */ /* 0x002fd8000f8ec0ff */
[----:B------:R-:W-:Y:S05]  /*0ae0*/  @!P0 BRA `(.L_x_537) ;  /* 0x0000000400148947 */ /* 0x000fea0003800000 */
[----:B------:R-:W0:Y:S01]  /*0af0*/  LDCU.64 UR8, c[0x0][0x388] ;  /* 0x00007100ff0877ac */ /* 0x000e220008000a00 */
[----:B------:R-:W-:-:S04]  /*0b00*/  IADD3 R14, P0, PT, R5, R2, RZ ;  /* 0x00000002050e7210 */ /* 0x000fc80007f1e0ff */
[----:B------:R-:W-:Y:S01]  /*0b10*/  IADD3.X R7, PT, PT, RZ, R4, RZ, P0, !PT ;  /* 0x00000004ff077210 */ /* 0x000fe200007fe4ff */
[----:B------:R-:W-:-:S03]  /*0b20*/  IMAD.SHL.U32 R15, R14, 0x4, RZ ;  /* 0x000000040e0f7824 */ /* 0x000fc600078e00ff */
[----:B------:R-:W-:Y:S02]  /*0b30*/  SHF.L.U64.HI R14, R14, 0x2, R7 ;  /* 0x000000020e0e7819 */ /* 0x000fe40000010207 */
[----:B0-----:R-:W-:-:S04]  /*0b40*/  IADD3 R10, P0, PT, R15, UR8, RZ ;  /* 0x000000080f0a7c10 */ /* 0x001fc8000ff1e0ff */
[----:B------:R-:W-:-:S05]  /*0b50*/  IADD3.X R11, PT, PT, R14, UR9, RZ, P0, !PT ;  /* 0x000000090e0b7c10 */ /* 0x000fca00087fe4ff */
[----:B------:R-:W2:Y:S01]  /*0b60*/  LDG.E R7, desc[UR6][R10.64] ;  /* 0x000000060a077981 */ /* 0x000ea2000c1e1900 */
[----:B------:R-:W0:Y:S02]  /*0b70*/  MUFU.RCP R0, R3 ;  /* 0x0000000300007308 */ /* 0x000e240000001000 */
        /* <DEDUP_REMOVED lines=8> */
[----:B------:R-:W-:Y:S02]  /*0c00*/  MOV R0, R12 ;  /* 0x0000000c00007202 */ /* 0x000fe40000000f00 */
[----:B------:R-:W-:-:S07]  /*0c10*/  MOV R8, 0xc30 ;  /* 0x00000c3000087802 */ /* 0x000fce0000000f00 */
[----:B------:R-:W-:Y:S05]  /*0c20*/  CALL.REL.NOINC `($__internal_20_$__cuda_sm3x_div_rn_noftz_f32_slowpath) ;  /* 0x00000008004c7944 */ /* 0x000fea0003c00000 */
.L_x_538:
[----:B------:R-:W0:Y:S02]  /*0c30*/  LDCU.64 UR8, c[0x0][0x380] ;  /* 0x00007000ff0877ac */ /* 0x000e240008000a00 */
[----:B0-----:R-:W-:-:S04]  /*0c40*/  IADD3 R18, P0, PT, R15, UR8, RZ ;  /* 0x000000080f127c10 */ /* 0x001fc8000ff1e0ff */
[----:B------:R-:W-:-:S05]  /*0c50*/  IADD3.X R19, PT, PT, R14, UR9, RZ, P0, !PT ;  /* 0x000000090e137c10 */ /* 0x000fca00087fe4ff */
        /* <DEDUP_REMOVED lines=15> */
.L_x_539:
        /* <DEDUP_REMOVED lines=14> */
.L_x_540:
        /* <DEDUP_REMOVED lines=15> */
.L_x_541:
[----:B------:R1:W-:Y:S01]  /*0f20*/  STG.E desc[UR6][R18.64+0xc], R9 ;  /* 0x00000c0912007986 */ /* 0x0003e2000c101906 */
[----:B------:R-:W-:-:S07]  /*0f30*/  IADD3 R2, PT, PT, R2, 0x4, RZ ;  /* 0x0000000402027810 */ /* 0x000fce0007ffe0ff */
.L_x_537:
[----:B------:R-:W-:-:S13]  /*0f40*/  ISETP.NE.AND P0, PT, RZ, UR4, PT ;  /* 0x00000004ff007c0c */ /* 0x000fda000bf05270 */
[----:B------:R-:W-:Y:S05]  /*0f50*/  @!P0 EXIT ;  /* 0x000000000000894d */ /* 0x000fea0003800000 */
[----:B------:R-:W-:-:S09]  /*0f60*/  UISETP.NE.AND UP0, UPT, UR4, 0x1, UPT ;  /* 0x000000010400788c */ /* 0x000fd2000bf05270 */
[----:B------:R-:W-:Y:S05]  /*0f70*/  BRA.U !UP0, `(.L_x_542) ;  /* 0x0000000108a07547 */ /* 0x000fea000b800000 */
[----:B------:R-:W2:Y:S01]  /*0f80*/  LDCU.64 UR4, c[0x0][0x388] ;  /* 0x00007100ff0477ac */ /* 0x000ea20008000a00 */
[----:B0-----:R-:W-:-:S04]  /*0f90*/  IADD3 R11, P0, PT, R5, R2, RZ ;  /* 0x00000002050b7210 */ /* 0x001fc80007f1e0ff */
[----:B------:R-:W-:Y:S01]  /*0fa0*/  IADD3.X R0, PT, PT, RZ, R4, RZ, P0, !PT ;  /* 0x00000004ff007210 */ /* 0x000fe200007fe4ff */
[----:B------:R-:W-:-:S03]  /*0fb0*/  IMAD.SHL.U32 R10, R11, 0x4, RZ ;  /* 0x000000040b0a7824 */ /* 0x000fc600078e00ff */
[----:B------:R-:W-:Y:S02]  /*0fc0*/  SHF.L.U64.HI R11, R11, 0x2, R0 ;  /* 0x000000020b0b7819 */ /* 0x000fe40000010200 */
[----:B--2---:R-:W-:-:S04]  /*0fd0*/  IADD3 R14, P0, PT, R10, UR4, RZ ;  /* 0x000000040a0e7c10 */ /* 0x004fc8000ff1e0ff */
[----:B------:R-:W-:-:S05]  /*0fe0*/  IADD3.X R15, PT, PT, R11, UR5, RZ, P0, !PT ;  /* 0x000000050b0f7c10 */ /* 0x000fca00087fe4ff */
[----:B------:R-:W2:Y:S01]  /*0ff0*/  LDG.E R7, desc[UR6][R14.64] ;  /* 0x000000060e077981 */ /* 0x000ea2000c1e1900 */
[----:B------:R-:W1:Y:S02]  /*1000*/  MUFU.RCP R0, R3 ;  /* 0x0000000300007308 */ /* 0x000e640000001000 */
[----:B-1----:R-:W-:-:S04]  /*1010*/  FFMA R9, R0, -R3, 1 ;  /* 0x3f80000000097423 */ /* 0x002fc80000000803 */
        /* <DEDUP_REMOVED lines=10> */
.L_x_543:
        /* <DEDUP_REMOVED lines=18> */
.L_x_544:
[----:B------:R2:W-:Y:S01]  /*11e0*/  STG.E desc[UR6][R10.64+0x4], R9 ;  /* 0x000004090a007986 */ /* 0x0005e2000c101906 */
[----:B------:R-:W-:-:S07]  /*11f0*/  IADD3 R2, PT, PT, R2, 0x2, RZ ;  /* 0x0000000202027810 */ /* 0x000fce0007ffe0ff */
.L_x_542:
[----:B------:R-:W3:Y:S02]  /*1200*/  LDC R0, c[0x0][0x3a4] ;  /* 0x0000e900ff007b82 */ /* 0x000ee40000000800 */
[----:B---3--:R-:W-:-:S04]  /*1210*/  LOP3.LUT R0, R0, 0x1, RZ, 0xc0, !PT ;  /* 0x0000000100007812 */ /* 0x008fc800078ec0ff */
[----:B------:R-:W-:-:S13]  /*1220*/  ISETP.NE.U32.AND P0, PT, R0, 0x1, PT ;  /* 0x000000010000780c */ /* 0x000fda0003f05070 */
[----:B------:R-:W-:Y:S05]  /*1230*/  @P0 EXIT ;  /* 0x000000000000094d */ /* 0x000fea0003800000 */
[----:B------:R-:W3:Y:S01]  /*1240*/  LDCU.64 UR4, c[0x0][0x388] ;  /* 0x00007100ff0477ac */ /* 0x000ee20008000a00 */
[----:B------:R-:W-:-:S04]  /*1250*/  IADD3 R5, P0, PT, R5, R2, RZ ;  /* 0x0000000205057210 */ /* 0x000fc80007f1e0ff */
[----:B------:R-:W-:Y:S01]  /*1260*/  IADD3.X R4, PT, PT, RZ, R4, RZ, P0, !PT ;  /* 0x00000004ff047210 */ /* 0x000fe200007fe4ff */
[----:B------:R-:W-:-:S03]  /*1270*/  IMAD.SHL.U32 R2, R5, 0x4, RZ ;  /* 0x0000000405027824 */ /* 0x000fc600078e00ff */
[----:B------:R-:W-:Y:S02]  /*1280*/  SHF.L.U64.HI R4, R5, 0x2, R4 ;  /* 0x0000000205047819 */ /* 0x000fe40000010204 */
[----:B---3--:R-:W-:-:S04]  /*1290*/  IADD3 R8, P0, PT, R2, UR4, RZ ;  /* 0x0000000402087c10 */ /* 0x008fc8000ff1e0ff */
[----:B012---:R-:W-:-:S06]  /*12a0*/  IADD3.X R9, PT, PT, R4, UR5, RZ, P0, !PT ;  /* 0x0000000504097c10 */ /* 0x007fcc00087fe4ff */
        /* <DEDUP_REMOVED lines=13> */
[----:B------:R-:W-:-:S07]  /*1380*/  MOV R5, R7 ;  /* 0x0000000700057202 */ /* 0x000fce0000000f00 */
.L_x_545:
[----:B------:R-:W0:Y:S02]  /*1390*/  LDCU.64 UR4, c[0x0][0x380] ;  /* 0x00007000ff0477ac */ /* 0x000e240008000a00 */
[----:B0-----:R-:W-:-:S04]  /*13a0*/  IADD3 R2, P0, PT, R2, UR4, RZ ;  /* 0x0000000402027c10 */ /* 0x001fc8000ff1e0ff */
[----:B------:R-:W-:-:S05]  /*13b0*/  IADD3.X R3, PT, PT, R4, UR5, RZ, P0, !PT ;  /* 0x0000000504037c10 */ /* 0x000fca00087fe4ff */
[----:B------:R-:W-:Y:S01]  /*13c0*/  STG.E desc[UR6][R2.64], R5 ;  /* 0x0000000502007986 */ /* 0x000fe2000c101906 */
[----:B------:R-:W-:Y:S05]  /*13d0*/  EXIT ;  /* 0x000000000000794d */ /* 0x000fea0003800000 */
        .weak           $__internal_19_$__cuda_sm20_sqrt_rn_f32_slowpath
        .type           $__internal_19_$__cuda_sm20_sqrt_rn_f32_slowpath,@function
        .size           $__internal_19_$__cuda_sm20_sqrt_rn_f32_slowpath,($__internal_20_$__cuda_sm3x_div_rn_noftz_f32_slowpath - $__internal_19_$__cuda_sm20_sqrt_rn_f32_slowpath)
$__internal_19_$__cuda_sm20_sqrt_rn_f32_slowpath:
        /* <DEDUP_REMOVED lines=20> */
.L_x_546:
[----:B------:R-:W-:Y:S02]  /*1520*/  HFMA2 R3, -RZ, RZ, 0, 0 ;  /* 0x00000000ff037431 */ /* 0x000fe400000001ff */
[----:B------:R-:W-:Y:S01]  /*1530*/  IMAD.MOV.U32 R0, RZ, RZ, R2 ;  /* 0x000000ffff007224 */ /* 0x000fe200078e0002 */
[----:B------:R-:W-:-:S04]  /*1540*/  MOV R2, R8 ;  /* 0x0000000800027202 */ /* 0x000fc80000000f00 */
[----:B------:R-:W-:Y:S05]  /*1550*/  RET.REL.NODEC R2 `(_Z25apply_layer_norm_kernel_tIfEvPT_PKS0_PKfS5_iif) ;  /* 0xffffffe802a87950 */ /* 0x000fea0003c3ffff */
        .weak           $__internal_20_$__cuda_sm3x_div_rn_noftz_f32_slowpath
        .type           $__internal_20_$__cuda_sm3x_div_rn_noftz_f32_slowpath,@function
        .size           $__internal_20_$__cuda_sm3x_div_rn_noftz_f32_slowpath,(.L_x_835 - $__internal_20_$__cuda_sm3x_div_rn_noftz_f32_slowpath)
$__internal_20_$__cuda_sm3x_div_rn_noftz_f32_slowpath:
[----:B------:R-:W-:Y:S02]  /*1560*/  SHF.R.U32.HI R7, RZ, 0x17, R3 ;  /* 0x00000017ff077819 */ /* 0x000fe40000011603 */
[----:B------:R-:W-:Y:S02]  /*1570*/  SHF.R.U32.HI R12, RZ, 0x17, R0 ;  /* 0x00000017ff0c7819 */ /* 0x000fe40000011600 */
[----:B------:R-:W-:Y:S02]  /*1580*/  LOP3.LUT R7, R7, 0xff, RZ, 0xc0, !PT ;  /* 0x000000ff07077812 */ /* 0x000fe400078ec0ff */
[----:B------:R-:W-:Y:S02]  /*1590*/  LOP3.LUT R12, R12, 0xff, RZ, 0xc0, !PT ;  /* 0x000000ff0c0c7812 */ /* 0x000fe400078ec0ff */
[----:B------:R-:W-:Y:S01]  /*15a0*/  MOV R17, R3 ;  /* 0x0000000300117202 */ /* 0x000fe20000000f00 */
[----:B------:R-:W-:Y:S01]  /*15b0*/  VIADD R13, R7, 0xffffffff ;  /* 0xffffffff070d7836 */ /* 0x000fe20000000000 */
[----:B------:R-:W-:-:S04]  /*15c0*/  IADD3 R16, PT, PT, R12, -0x1, RZ ;  /* 0xffffffff0c107810 */ /* 0x000fc80007ffe0ff */
        /* <DEDUP_REMOVED lines=25> */
[----:B------:R-:W-:-:S04]  /*1760*/  @!P1 FFMA R17, R3, 1.84467440737095516160e+19, RZ ;  /* 0x5f80000003119823 */ /* 0x000fc800000000ff */
[----:B------:R-:W-:-:S07]  /*1770*/  @!P1 VIADD R9, R9, 0x40 ;  /* 0x0000004009099836 */ /* 0x000fce0000000000 */
.L_x_547:
[----:B------:R-:W-:Y:S02]  /*1780*/  LEA R16, R7, 0xc0800000, 0x17 ;  /* 0xc080000007107811 */ /* 0x000fe400078eb8ff */
[----:B------:R-:W-:Y:S02]  /*1790*/  IADD3 R12, PT, PT, R12, -0x7f, RZ ;  /* 0xffffff810c0c7810 */ /* 0x000fe40007ffe0ff */
[----:B------:R-:W-:-:S03]  /*17a0*/  IADD3 R21, PT, PT, -R16, R17, RZ ;  /* 0x0000001110157210 */ /* 0x000fc60007ffe1ff */
[C---:B------:R-:W-:Y:S01]  /*17b0*/  IMAD R0, R12.reuse, -0x800000, R0 ;  /* 0xff8000000c007824 */ /* 0x040fe200078e0200 */
[----:B------:R-:W0:Y:S01]  /*17c0*/  MUFU.RCP R16, R21 ;  /* 0x0000001500107308 */ /* 0x000e220000001000 */
[----:B------:R-:W-:Y:S01]  /*17d0*/  FADD.FTZ R13, -R21, -RZ ;  /* 0x800000ff150d7221 */ /* 0x000fe20000010100 */
[----:B------:R-:W-:-:S05]  /*17e0*/  IADD3 R12, PT, PT, R12, 0x7f, -R7 ;  /* 0x0000007f0c0c7810 */ /* 0x000fca0007ffe807 */
        /* <DEDUP_REMOVED lines=43> */
.L_x_553:
[----:B------:R-:W-:-:S04]  /*1aa0*/  LOP3.LUT R0, R0, 0x80000000, RZ, 0xc0, !PT ;  /* 0x8000000000007812 */ /* 0x000fc800078ec0ff */
[----:B------:R-:W-:Y:S01]  /*1ab0*/  LOP3.LUT R0, R0, 0x7f800000, RZ, 0xfc, !PT ;  /* 0x7f80000000007812 */ /* 0x000fe200078efcff */
[----:B------:R-:W-:Y:S06]  /*1ac0*/  BRA `(.L_x_554) ;  /* 0x0000000000287947 */ /* 0x000fec0003800000 */
.L_x_552:
[----:B------:R-:W-:Y:S01]  /*1ad0*/  IMAD R0, R9, 0x800000, R0 ;  /* 0x0080000009007824 */ /* 0x000fe200078e0200 */
[----:B------:R-:W-:Y:S06]  /*1ae0*/  BRA `(.L_x_554) ;  /* 0x0000000000207947 */ /* 0x000fec0003800000 */
.L_x_551:
[----:B------:R-:W-:-:S04]  /*1af0*/  LOP3.LUT R0, R17, 0x80000000, R0, 0x48, !PT ;  /* 0x8000000011007812 */ /* 0x000fc800078e4800 */
[----:B------:R-:W-:Y:S01]  /*1b00*/  LOP3.LUT R0, R0, 0x7f800000, RZ, 0xfc, !PT ;  /* 0x7f80000000007812 */ /* 0x000fe200078efcff */
[----:B------:R-:W-:Y:S06]  /*1b10*/  BRA `(.L_x_554) ;  /* 0x0000000000147947 */ /* 0x000fec0003800000 */
.L_x_550:
[----:B------:R-:W-:Y:S01]  /*1b20*/  LOP3.LUT R0, R17, 0x80000000, R0, 0x48, !PT ;  /* 0x8000000011007812 */ /* 0x000fe200078e4800 */
[----:B------:R-:W-:Y:S06]  /*1b30*/  BRA `(.L_x_554) ;  /* 0x00000000000c7947 */ /* 0x000fec0003800000 */
.L_x_549:
[----:B------:R-:W0:Y:S01]  /*1b40*/  MUFU.RSQ R0, -QNAN ;  /* 0xffc0000000007908 */ /* 0x000e220000001400 */
[----:B------:R-:W-:Y:S05]  /*1b50*/  BRA `(.L_x_554) ;  /* 0x0000000000047947 */ /* 0x000fea0003800000 */
.L_x_548:
[----:B------:R-:W-:-:S07]  /*1b60*/  FADD.FTZ R0, R0, R3 ;  /* 0x0000000300007221 */ /* 0x000fce0000010000 */
.L_x_554:
[----:B------:R-:W-:Y:S01]  /*1b70*/  HFMA2 R9, -RZ, RZ, 0, 0 ;  /* 0x00000000ff097431 */ /* 0x000fe200000001ff */
[----:B0-----:R-:W-:-:S03]  /*1b80*/  MOV R7, R0 ;  /* 0x0000000000077202 */ /* 0x001fc60000000f00 */
[----:B------:R-:W-:Y:S05]  /*1b90*/  RET.REL.NODEC R8 `(_Z25apply_layer_norm_kernel_tIfEvPT_PKS0_PKfS5_iif) ;  /* 0xffffffe408187950 */ /* 0x000fea0003c3ffff */
.L_x_555:
        /* <DEDUP_REMOVED lines=14> */
.L_x_835:


//--------------------- .text._Z21row_mean_var_kernel_tI13__nv_bfloat16EvPKT_PfS4_ii --------------------------
	.section	.text._Z21row_mean_var_kernel_tI13__nv_bfloat16EvPKT_PfS4_ii,"ax",@progbits
	.align	128
        .global         _Z21row_mean_var_kernel_tI13__nv_bfloat16EvPKT_PfS4_ii
        .type           _Z21row_mean_var_kernel_tI13__nv_bfloat16EvPKT_PfS4_ii,@function
        .size           _Z21row_mean_var_kernel_tI13__nv_bfloat16EvPKT_PfS4_ii,(.L_x_836 - _Z21row_mean_var_kernel_tI13__nv_bfloat16EvPKT_PfS4_ii)
        .other          _Z21row_mean_var_kernel_tI13__nv_bfloat16EvPKT_PfS4_ii,@"STO_CUDA_ENTRY STV_DEFAULT"
_Z21row_mean_var_kernel_tI13__nv_bfloat16EvPKT_PfS4_ii:
.text._Z21row_mean_var_kernel_tI13__nv_bfloat16EvPKT_PfS4_ii:
[----:B------:R-:W-:Y:S01]  /*0000*/  LDC R1, c[0x0][0x37c] ;  /* 0x0000df00ff017b82 */ /* 0x000fe20000000800 */
[----:B------:R-:W0:Y:S01]  /*0010*/  S2R R4, SR_CTAID.X ;  /* 0x0000000000047919 */ /* 0x000e220000002500 */
[----:B------:R-:W0:Y:S02]  /*0020*/  LDCU UR4, c[0x0][0x398] ;  /* 0x00007300ff0477ac */ /* 0x000e240008000800 */
[----:B0-----:R-:W-:-:S13]  /*0030*/  ISETP.GE.AND P0, PT, R4, UR4, PT ;  /* 0x0000000404007c0c */ /* 0x001fda000bf06270 */
[----:B------:R-:W-:Y:S05]  /*0040*/  @P0 EXIT ;  /* 0x000000000000094d */ /* 0x000fea0003800000 */
[----:B------:R-:W0:Y:S01]  /*0050*/  LDCU UR7, c[0x0][0x39c] ;  /* 0x00007380ff0777ac */ /* 0x000e220008000800 */
[----:B------:R-:W-:Y:S02]  /*0060*/  HFMA2 R7, -RZ, RZ, 0, 0 ;  /* 0x00000000ff077431 */ /* 0x000fe400000001ff */
[----:B------:R-:W-:Y:S01]  /*0070*/  IMAD.MOV.U32 R5, RZ, RZ, RZ ;  /* 0x000000ffff057224 */ /* 0x000fe200078e00ff */
[----:B------:R-:W1:Y:S01]  /*0080*/  LDCU.64 UR8, c[0x0][0x358] ;  /* 0x00006b00ff0877ac */ /* 0x000e620008000a00 */
[----:B0-----:R-:W-:-:S09]  /*0090*/  UISETP.GE.AND UP0, UPT, UR7, 0x1, UPT ;  /* 0x000000010700788c */ /* 0x001fd2000bf06270 */
[----:B-1----:R-:W-:Y:S05]  /*00a0*/  BRA.U !UP0, `(.L_x_556) ;  /* 0x0000000908b47547 */ /* 0x002fea000b800000 */
[----:B------:R-:W-:Y:S02]  /*00b0*/  UISETP.GE.U32.AND UP1, UPT, UR7, 0x10, UPT ;  /* 0x000000100700788c */ /* 0x000fe4000bf26070 */
[----:B------:R-:W-:Y:S01]  /*00c0*/  IMAD R0, R4, UR7, RZ ;  /* 0x0000000704007c24 */ /* 0x000fe2000f8e02ff */
[----:B------:R-:W-:Y:S01]  /*00d0*/  ULOP3.LUT UR5, UR7, 0xf, URZ, 0xc0, !UPT ;  /* 0x0000000f07057892 */ /* 0x000fe2000f8ec0ff */
[----:B------:R-:W-:Y:S01]  /*00e0*/  MOV R5, RZ ;  /* 0x000000ff00057202 */ /* 0x000fe20000000f00 */
[----:B------:R-:W-:Y:S01]  /*00f0*/  IMAD.MOV.U32 R7, RZ, RZ, RZ ;  /* 0x000000ffff077224 */ /* 0x000fe200078e00ff */
[----:B------:R-:W-:Y:S01]  /*0100*/  UMOV UR4, URZ ;  /* 0x000000ff00047c82 */ /* 0x000fe20008000000 */
[----:B------:R-:W-:Y:S01]  /*0110*/  SHF.R.S32.HI R6, RZ, 0x1f, R0 ;  /* 0x0000001fff067819 */ /* 0x000fe20000011400 */
[----:B------:R-:W-:Y:S01]  /*0120*/  UISETP.NE.AND UP0, UPT, UR5, URZ, UPT ;  /* 0x000000ff0500728c */ /* 0x000fe2000bf05270 */
[----:B------:R-:W-:Y:S10]  /*0130*/  BRA.U !UP1, `(.L_x_557) ;  /* 0x0000000509387547 */ /* 0x000ff4000b800000 */
[----:B------:R-:W0:Y:S01]  /*0140*/  LDC.64 R2, c[0x0][0x380] ;  /* 0x0000e000ff027b82 */ /* 0x000e220000000a00 */
[----:B------:R-:W-:Y:S01]  /*0150*/  ULOP3.LUT UR4, UR7, 0x7ffffff0, URZ, 0xc0, !UPT ;  /* 0x7ffffff007047892 */ /* 0x000fe2000f8ec0ff */
[----:B------:R-:W-:-:S03]  /*0160*/  MOV R5, RZ ;  /* 0x000000ff00057202 */ /* 0x000fc60000000f00 */
[----:B------:R-:W-:Y:S01]  /*0170*/  UIADD3 UR6, UPT, UPT, -UR4, URZ, URZ ;  /* 0x000000ff04067290 */ /* 0x000fe2000fffe1ff */
[----:B0-----:R-:W-:-:S04]  /*0180*/  LEA R8, P0, R0, R2, 0x1 ;  /* 0x0000000200087211 */ /* 0x001fc800078008ff */
[----:B------:R-:W-:Y:S02]  /*0190*/  IADD3 R8, P1, PT, R8, 0x10, RZ ;  /* 0x0000001008087810 */ /* 0x000fe40007f3e0ff */
[----:B------:R-:W-:-:S05]  /*01a0*/  LEA.HI.X R3, R0, R3, R6, 0x1, P0 ;  /* 0x0000000300037211 */ /* 0x000fca00000f0c06 */
[----:B------:R-:W-:-:S07]  /*01b0*/  IMAD.X R3, RZ, RZ, R3, P1 ;  /* 0x000000ffff037224 */ /* 0x000fce00008e0603 */
.L_x_558:
[----:B------:R-:W-:-:S05]  /*01c0*/  MOV R2, R8 ;  /* 0x0000000800027202 */ /* 0x000fca0000000f00 */
[----:B------:R-:W2:Y:S04]  /*01d0*/  LDG.E.U16 R21, desc[UR8][R2.64+-0x10] ;  /* 0xfffff00802157981 */ /* 0x000ea8000c1e1500 */
[----:B------:R-:W3:Y:S04]  /*01e0*/  LDG.E.U16 R23, desc[UR8][R2.64+-0xe] ;  /* 0xfffff20802177981 */ /* 0x000ee8000c1e1500 */
        /* <DEDUP_REMOVED lines=14> */
[----:B------:R-:W-:-:S04]  /*02d0*/  UIADD3 UR6, UPT, UPT, UR6, 0x10, URZ ;  /* 0x0000001006067890 */ /* 0x000fc8000fffe0ff */
[----:B------:R-:W-:Y:S01]  /*02e0*/  UISETP.NE.AND UP1, UPT, UR6, URZ, UPT ;  /* 0x000000ff0600728c */ /* 0x000fe2000bf25270 */
[----:B--2---:R-:W-:Y:S01]  /*02f0*/  SHF.L.U32 R22, R21, 0x10, RZ ;  /* 0x0000001015167819 */ /* 0x004fe200000006ff */
[----:B---3--:R-:W-:-:S04]  /*0300*/  IMAD.U32 R24, R23, 0x10000, RZ ;  /* 0x0001000017187824 */ /* 0x008fc800078e00ff */
[C---:B------:R-:W-:Y:S01]  /*0310*/  FADD R7, R22.reuse, R7 ;  /* 0x0000000716077221 */ /* 0x040fe20000000000 */
[----:B------:R-:W-:Y:S01]  /*0320*/  FFMA R5, R22, R22, R5 ;  /* 0x0000001616057223 */ /* 0x000fe20000000005 */
[----:B----4-:R-:W-:Y:S02]  /*0330*/  SHF.L.U32 R22, R25, 0x10, RZ ;  /* 0x0000001019167819 */ /* 0x010fe400000006ff */
[----:B------:R-:W-:Y:S01]  /*0340*/  FADD R7, R7, R24 ;  /* 0x0000001807077221 */ /* 0x000fe20000000000 */
[----:B------:R-:W-:Y:S01]  /*0350*/  FFMA R5, R24, R24, R5 ;  /* 0x0000001818057223 */ /* 0x000fe20000000005 */
[----:B-----5:R-:W-:Y:S02]  /*0360*/  SHF.L.U32 R20, R20, 0x10, RZ ;  /* 0x0000001014147819 */ /* 0x020fe400000006ff */
[----:B------:R-:W-:Y:S01]  /*0370*/  FADD R7, R7, R22 ;  /* 0x0000001607077221 */ /* 0x000fe20000000000 */
[----:B------:R-:W-:Y:S01]  /*0380*/  FFMA R5, R22, R22, R5 ;  /* 0x0000001616057223 */ /* 0x000fe20000000005 */
[----:B------:R-:W-:-:S02]  /*0390*/  IMAD.U32 R22, R19, 0x10000, RZ ;  /* 0x0001000013167824 */ /* 0x000fc400078e00ff */
[----:B------:R-:W-:Y:S01]  /*03a0*/  FADD R7, R7, R20 ;  /* 0x0000001407077221 */ /* 0x000fe20000000000 */
[----:B------:R-:W-:Y:S01]  /*03b0*/  FFMA R5, R20, R20, R5 ;  /* 0x0000001414057223 */ /* 0x000fe20000000005 */
[----:B------:R-:W-:Y:S02]  /*03c0*/  SHF.L.U32 R18, R18, 0x10, RZ ;  /* 0x0000001012127819 */ /* 0x000fe400000006ff */
[----:B------:R-:W-:Y:S01]  /*03d0*/  FADD R7, R7, R22 ;  /* 0x0000001607077221 */ /* 0x000fe20000000000 */
[----:B------:R-:W-:Y:S01]  /*03e0*/  FFMA R5, R22, R22, R5 ;  /* 0x0000001616057223 */ /* 0x000fe20000000005 */
[----:B------:R-:W-:Y:S02]  /*03f0*/  SHF.L.U32 R20, R17, 0x10, RZ ;  /* 0x0000001011147819 */ /* 0x000fe400000006ff */
        /* <DEDUP_REMOVED lines=26> */
[----:B------:R-:W-:Y:S02]  /*05a0*/  IADD3 R8, P0, PT, R2, 0x20, RZ ;  /* 0x0000002002087810 */ /* 0x000fe40007f1e0ff */
[----:B------:R-:W-:Y:S01]  /*05b0*/  SHF.L.U32 R2, R9, 0x10, RZ ;  /* 0x0000001009027819 */ /* 0x000fe200000006ff */
[----:B------:R-:W-:Y:S01]  /*05c0*/  FADD R7, R7, R10 ;  /* 0x0000000a07077221 */ /* 0x000fe20000000000 */
[----:B------:R-:W-:Y:S01]  /*05d0*/  FFMA R5, R10, R10, R5 ;  /* 0x0000000a0a057223 */ /* 0x000fe20000000005 */
[----:B------:R-:W-:-:S02]  /*05e0*/  IMAD.X R3, RZ, RZ, R3, P0 ;  /* 0x000000ffff037224 */ /* 0x000fc400000e0603 */
[----:B------:R-:W-:Y:S01]  /*05f0*/  FADD R7, R7, R2 ;  /* 0x0000000207077221 */ /* 0x000fe20000000000 */
[----:B------:R-:W-:Y:S01]  /*0600*/  FFMA R5, R2, R2, R5 ;  /* 0x0000000202057223 */ /* 0x000fe20000000005 */
[----:B------:R-:W-:Y:S06]  /*0610*/  BRA.U UP1, `(.L_x_558) ;  /* 0xfffffff901e87547 */ /* 0x000fec000b83ffff */
.L_x_557:
[----:B------:R-:W-:Y:S05]  /*0620*/  BRA.U !UP0, `(.L_x_556) ;  /* 0x0000000508547547 */ /* 0x000fea000b800000 */
[----:B------:R-:W-:Y:S02]  /*0630*/  UISETP.GE.U32.AND UP0, UPT, UR5, 0x8, UPT ;  /* 0x000000080500788c */ /* 0x000fe4000bf06070 */
[----:B------:R-:W-:-:S04]  /*0640*/  ULOP3.LUT UR6, UR7, 0x7, URZ, 0xc0, !UPT ;  /* 0x0000000707067892 */ /* 0x000fc8000f8ec0ff */
[----:B------:R-:W-:-:S03]  /*0650*/  UISETP.NE.AND UP1, UPT, UR6, URZ, UPT ;  /* 0x000000ff0600728c */ /* 0x000fc6000bf25270 */
[----:B------:R-:W-:Y:S08]  /*0660*/  BRA.U !UP0, `(.L_x_559) ;  /* 0x0000000108987547 */ /* 0x000ff0000b800000 */
[----:B------:R-:W0:Y:S01]  /*0670*/  LDC.64 R8, c[0x0][0x380] ;  /* 0x0000e000ff087b82 */ /* 0x000e220000000a00 */
[----:B------:R-:W-:-:S04]  /*0680*/  IADD3 R2, P0, PT, R0, UR4, RZ ;  /* 0x0000000400027c10 */ /* 0x000fc8000ff1e0ff */
[----:B------:R-:W-:Y:S02]  /*0690*/  IADD3.X R3, PT, PT, RZ, R6, RZ, P0, !PT ;  /* 0x00000006ff037210 */ /* 0x000fe400007fe4ff */
[----:B0-----:R-:W-:-:S04]  /*06a0*/  LEA R8, P0, R2, R8, 0x1 ;  /* 0x0000000802087211 */ /* 0x001fc800078008ff */
[----:B------:R-:W-:-:S05]  /*06b0*/  LEA.HI.X R9, R2, R9, R3, 0x1, P0 ;  /* 0x0000000902097211 */ /* 0x000fca00000f0c03 */
        /* <DEDUP_REMOVED lines=8> */
[----:B------:R-:W-:Y:S01]  /*0740*/  UIADD3 UR4, UPT, UPT, UR4, 0x8, URZ ;  /* 0x0000000804047890 */ /* 0x000fe2000fffe0ff */
[----:B--2---:R-:W-:Y:S01]  /*0750*/  SHF.L.U32 R10, R10, 0x10, RZ ;  /* 0x000000100a0a7819 */ /* 0x004fe200000006ff */
[----:B---3--:R-:W-:-:S04]  /*0760*/  IMAD.U32 R12, R11, 0x10000, RZ ;  /* 0x000100000b0c7824 */ /* 0x008fc800078e00ff */
[----:B------:R-:W-:Y:S01]  /*0770*/  FADD R7, R7, R10 ;  /* 0x0000000a07077221 */ /* 0x000fe20000000000 */
[----:B------:R-:W-:Y:S01]  /*0780*/  FFMA R5, R10, R10, R5 ;  /* 0x0000000a0a057223 */ /* 0x000fe20000000005 */
[----:B----4-:R-:W-:Y:S02]  /*0790*/  SHF.L.U32 R10, R13, 0x10, RZ ;  /* 0x000000100d0a7819 */ /* 0x010fe400000006ff */
[----:B------:R-:W-:Y:S01]  /*07a0*/  FADD R7, R7, R12 ;  /* 0x0000000c07077221 */ /* 0x000fe20000000000 */
[----:B------:R-:W-:Y:S01]  /*07b0*/  FFMA R5, R12, R12, R5 ;  /* 0x0000000c0c057223 */ /* 0x000fe20000000005 */
[----:B-----5:R-:W-:Y:S02]  /*07c0*/  SHF.L.U32 R14, R14, 0x10, RZ ;  /* 0x000000100e0e7819 */ /* 0x020fe400000006ff */
[----:B------:R-:W-:Y:S01]  /*07d0*/  FADD R7, R7, R10 ;  /* 0x0000000a07077221 */ /* 0x000fe20000000000 */
[----:B------:R-:W-:Y:S01]  /*07e0*/  FFMA R5, R10, R10, R5 ;  /* 0x0000000a0a057223 */ /* 0x000fe20000000005 */
[----:B0-----:R-:W-:-:S02]  /*07f0*/  IMAD.U32 R8, R15, 0x10000, RZ ;  /* 0x000100000f087824 */ /* 0x001fc400078e00ff */
        /* <DEDUP_REMOVED lines=10> */
[----:B------:R-:W-:-:S03]  /*08a0*/  FFMA R5, R2, R2, R5 ;  /* 0x0000000202057223 */ /* 0x000fc60000000005 */
[----:B------:R-:W-:Y:S01]  /*08b0*/  FADD R7, R7, R8 ;  /* 0x0000000807077221 */ /* 0x000fe20000000000 */
[----:B------:R-:W-:-:S07]  /*08c0*/  FFMA R5, R8, R8, R5 ;  /* 0x0000000808057223 */ /* 0x000fce0000000005 */
.L_x_559:
        /* <DEDUP_REMOVED lines=13> */
[----:B------:R-:W5:Y:S01]  /*09a0*/  LDG.E.U16 R12, desc[UR8][R2.64+0x6] ;  /* 0x00000608020c7981 */ /* 0x000f62000c1e1500 */
        /* <DEDUP_REMOVED lines=10> */
[----:B------:R-:W-:-:S03]  /*0a50*/  FFMA R5, R8, R8, R5 ;  /* 0x0000000808057223 */ /* 0x000fc60000000005 */
[----:B------:R-:W-:Y:S01]  /*0a60*/  FADD R7, R7, R12 ;  /* 0x0000000c07077221 */ /* 0x000fe20000000000 */
[----:B------:R-:W-:-:S07]  /*0a70*/  FFMA R5, R12, R12, R5 ;  /* 0x0000000c0c057223 */ /* 0x000fce0000000005 */
.L_x_560:
[----:B------:R-:W-:Y:S05]  /*0a80*/  BRA.U !UP1, `(.L_x_556) ;  /* 0x00000001093c7547 */ /* 0x000fea000b800000 */
[----:B------:R-:W0:Y:S01]  /*0a90*/  LDC.64 R8, c[0x0][0x380] ;  /* 0x0000e000ff087b82 */ /* 0x000e220000000a00 */
[----:B------:R-:W-:Y:S01]  /*0aa0*/  IADD3 R0, P0, PT, R0, UR4, RZ ;  /* 0x0000000400007c10 */ /* 0x000fe2000ff1e0ff */
[----:B------:R-:W-:-:S04]  /*0ab0*/  UIADD3 UR5, UPT, UPT, -UR5, URZ, URZ ;  /* 0x000000ff05057290 */ /* 0x000fc8000fffe1ff */
[----:B------:R-:W-:Y:S01]  /*0ac0*/  IMAD.X R3, RZ, RZ, R6, P0 ;  /* 0x000000ffff037224 */ /* 0x000fe200000e0606 */
[----:B0-----:R-:W-:-:S04]  /*0ad0*/  LEA R2, P1, R0, R8, 0x1 ;  /* 0x0000000800027211 */ /* 0x001fc800078208ff */
[----:B------:R-:W-:-:S09]  /*0ae0*/  LEA.HI.X R3, R0, R9, R3, 0x1, P1 ;  /* 0x0000000900037211 */ /* 0x000fd200008f0c03 */
.L_x_561:
[----:B------:R0:W2:Y:S01]  /*0af0*/  LDG.E.U16 R0, desc[UR8][R2.64] ;  /* 0x0000000802007981 */ /* 0x0000a2000c1e1500 */
[----:B------:R-:W-:-:S04]  /*0b00*/  UIADD3 UR5, UPT, UPT, UR5, 0x1, URZ ;  /* 0x0000000105057890 */ /* 0x000fc8000fffe0ff */
[----:B------:R-:W-:Y:S01]  /*0b10*/  UISETP.NE.AND UP0, UPT, UR5, URZ, UPT ;  /* 0x000000ff0500728c */ /* 0x000fe2000bf05270 */
[----:B0-----:R-:W-:-:S04]  /*0b20*/  IADD3 R2, P0, PT, R2, 0x2, RZ ;  /* 0x0000000202027810 */ /* 0x001fc80007f1e0ff */
[----:B------:R-:W-:Y:S02]  /*0b30*/  IADD3.X R3, PT, PT, RZ, R3, RZ, P0, !PT ;  /* 0x00000003ff037210 */ /* 0x000fe400007fe4ff */
[----:B--2---:R-:W-:-:S05]  /*0b40*/  SHF.L.U32 R0, R0, 0x10, RZ ;  /* 0x0000001000007819 */ /* 0x004fca00000006ff */
[C---:B------:R-:W-:Y:S01]  /*0b50*/  FADD R7, R0.reuse, R7 ;  /* 0x0000000700077221 */ /* 0x040fe20000000000 */
[----:B------:R-:W-:Y:S01]  /*0b60*/  FFMA R5, R0, R0, R5 ;  /* 0x0000000000057223 */ /* 0x000fe20000000005 */
[----:B------:R-:W-:Y:S06]  /*0b70*/  BRA.U UP0, `(.L_x_561) ;  /* 0xfffffffd00dc7547 */ /* 0x000fec000b83ffff */
.L_x_556:
[----:B------:R-:W-:-:S04]  /*0b80*/  I2FP.F32.S32 R3, UR7 ;  /* 0x0000000700037c45 */ /* 0x000fc80008201400 */
[----:B------:R-:W0:Y:S08]  /*0b90*/  MUFU.RCP R0, R3 ;  /* 0x0000000300007308 */ /* 0x000e300000001000 */
[----:B------:R-:W1:Y:S01]  /*0ba0*/  FCHK P0, R7, R3 ;  /* 0x0000000307007302 */ /* 0x000e620000000000 */
[----:B0-----:R-:W-:-:S04]  /*0bb0*/  FFMA R9, -R3, R0, 1 ;  /* 0x3f80000003097423 */ /* 0x001fc80000000100 */
[----:B------:R-:W-:-:S04]  /*0bc0*/  FFMA R0, R0, R9, R0 ;  /* 0x0000000900007223 */ /* 0x000fc80000000000 */
[----:B------:R-:W-:-:S04]  /*0bd0*/  FFMA R2, R0, R7, RZ ;  /* 0x0000000700027223 */ /* 0x000fc800000000ff */
[----:B------:R-:W-:-:S04]  /*0be0*/  FFMA R9, -R3, R2, R7 ;  /* 0x0000000203097223 */ /* 0x000fc80000000107 */
[----:B------:R-:W-:Y:S01]  /*0bf0*/  FFMA R2, R0, R9, R2 ;  /* 0x0000000900027223 */ /* 0x000fe20000000002 */
[----:B-1----:R-:W-:Y:S06]  /*0c00*/  @!P0 BRA `(.L_x_562) ;  /* 0x0000000000108947 */ /* 0x002fec0003800000 */
[----:B------:R-:W-:Y:S01]  /*0c10*/  IMAD.MOV.U32 R0, RZ, RZ, R7 ;  /* 0x000000ffff007224 */ /* 0x000fe200078e0007 */
[----:B------:R-:W-:-:S07]  /*0c20*/  MOV R6, 0xc40 ;  /* 0x00000c4000067802 */ /* 0x000fce0000000f00 */
[----:B------:R-:W-:Y:S05]  /*0c30*/  CALL.REL.NOINC `($__internal_21_$__cuda_sm3x_div_rn_noftz_f32_slowpath) ;  /* 0x0000000000547944 */ /* 0x000fea0003c00000 */
[----:B------:R-:W-:-:S07]  /*0c40*/  MOV R2, R0 ;  /* 0x0000000000027202 */ /* 0x000fce0000000f00 */
.L_x_562:
[----:B------:R-:W0:Y:S01]  /*0c50*/  LDC.64 R6, c[0x0][0x388] ;  /* 0x0000e200ff067b82 */ /* 0x000e220000000a00 */
[----:B------:R-:W1:Y:S08]  /*0c60*/  MUFU.RCP R0, R3 ;  /* 0x0000000300007308 */ /* 0x000e700000001000 */
[----:B------:R-:W2:Y:S01]  /*0c70*/  FCHK P0, R5, R3 ;  /* 0x0000000305007302 */ /* 0x000ea20000000000 */
[----:B-1----:R-:W-:-:S04]  /*0c80*/  FFMA R9, -R3, R0, 1 ;  /* 0x3f80000003097423 */ /* 0x002fc80000000100 */
[----:B------:R-:W-:Y:S01]  /*0c90*/  FFMA R0, R0, R9, R0 ;  /* 0x0000000900007223 */ /* 0x000fe20000000000 */
[----:B0-----:R-:W-:-:S04]  /*0ca0*/  IMAD.WIDE.U32 R6, R4, 0x4, R6 ;  /* 0x0000000404067825 */ /* 0x001fc800078e0006 */
[----:B------:R-:W-:Y:S01]  /*0cb0*/  FFMA R8, R0, R5, RZ ;  /* 0x0000000500087223 */ /* 0x000fe200000000ff */
[----:B------:R0:W-:Y:S03]  /*0cc0*/  STG.E desc[UR8][R6.64], R2 ;  /* 0x0000000206007986 */ /* 0x0001e6000c101908 */
[----:B------:R-:W-:-:S04]  /*0cd0*/  FFMA R9, -R3, R8, R5 ;  /* 0x0000000803097223 */ /* 0x000fc80000000105 */
[----:B------:R-:W-:Y:S01]  /*0ce0*/  FFMA R9, R0, R9, R8 ;  /* 0x0000000900097223 */ /* 0x000fe20000000008 */
[----:B--2---:R-:W-:Y:S06]  /*0cf0*/  @!P0 BRA `(.L_x_563) ;  /* 0x0000000000108947 */ /* 0x004fec0003800000 */
[----:B------:R-:W-:Y:S02]  /*0d00*/  MOV R0, R5 ;  /* 0x0000000500007202 */ /* 0x000fe40000000f00 */
[----:B0-----:R-:W-:-:S07]  /*0d10*/  MOV R6, 0xd30 ;  /* 0x00000d3000067802 */ /* 0x001fce0000000f00 */
[----:B------:R-:W-:Y:S05]  /*0d20*/  CALL.REL.NOINC `($__internal_21_$__cuda_sm3x_div_rn_noftz_f32_slowpath) ;  /* 0x0000000000187944 */ /* 0x000fea0003c00000 */
[----:B------:R-:W-:-:S07]  /*0d30*/  IMAD.MOV.U32 R9, RZ, RZ, R0 ;  /* 0x000000ffff097224 */ /* 0x000fce00078e0000 */
.L_x_563:
[----:B0-----:R-:W0:Y:S01]  /*0d40*/  LDC.64 R6, c[0x0][0x390] ;  /* 0x0000e400ff067b82 */ /* 0x001e220000000a00 */
[----:B------:R-:W-:Y:S01]  /*0d50*/  FFMA R9, -R2, R2, R9 ;  /* 0x0000000202097223 */ /* 0x000fe20000000109 */
[----:B0-----:R-:W-:-:S05]  /*0d60*/  IMAD.WIDE.U32 R4, R4, 0x4, R6 ;  /* 0x0000000404047825 */ /* 0x001fca00078e0006 */
[----:B------:R-:W-:Y:S01]  /*0d70*/  STG.E desc[UR8][R4.64], R9 ;  /* 0x0000000904007986 */ /* 0x000fe2000c101908 */
[----:B------:R-:W-:Y:S05]  /*0d80*/  EXIT ;  /* 0x000000000000794d */ /* 0x000fea0003800000 */
        .weak           $__internal_21_$__cuda_sm3x_div_rn_noftz_f32_slowpath
        .type           $__internal_21_$__cuda_sm3x_div_rn_noftz_f32_slowpath,@function
        .size           $__internal_21_$__cuda_sm3x_div_rn_noftz_f32_slowpath,(.L_x_836 - $__internal_21_$__cuda_sm3x_div_rn_noftz_f32_slowpath)
$__internal_21_$__cuda_sm3x_div_rn_noftz_f32_slowpath:
[--C-:B------:R-:W-:Y:S02]  /*0d90*/  SHF.R.U32.HI R8, RZ, 0x17, R3.reuse ;  /* 0x00000017ff087819 */ /* 0x100fe40000011603 */
[----:B------:R-:W-:Y:S02]  /*0da0*/  SHF.R.U32.HI R7, RZ, 0x17, R0 ;  /* 0x00000017ff077819 */ /* 0x000fe40000011600 */
        /* <DEDUP_REMOVED lines=32> */
.L_x_564:
[----:B------:R-:W-:-:S04]  /*0fb0*/  LEA R10, R14, 0xc0800000, 0x17 ;  /* 0xc08000000e0a7811 */ /* 0x000fc800078eb8ff */
[----:B------:R-:W-:Y:S01]  /*0fc0*/  IADD3 R10, PT, PT, -R10, R7, RZ ;  /* 0x000000070a0a7210 */ /* 0x000fe20007ffe1ff */
[----:B------:R-:W-:-:S03]  /*0fd0*/  VIADD R7, R12, 0xffffff81 ;  /* 0xffffff810c077836 */ /* 0x000fc60000000000 */
[----:B------:R-:W0:Y:S01]  /*0fe0*/  MUFU.RCP R9, R10 ;  /* 0x0000000a00097308 */ /* 0x000e220000001000 */
[----:B------:R-:W-:Y:S01]  /*0ff0*/  FADD.FTZ R11, -R10, -RZ ;  /* 0x800000ff0a0b7221 */ /* 0x000fe20000010100 */
[----:B------:R-:W-:-:S03]  /*1000*/  IMAD R0, R7, -0x800000, R0 ;  /* 0xff80000007007824 */ /* 0x000fc600078e0200 */
[----:B0-----:R-:W-:-:S04]  /*1010*/  FFMA R12, R9, R11, 1 ;  /* 0x3f800000090c7423 */ /* 0x001fc8000000000b */
[----:B------:R-:W-:-:S04]  /*1020*/  FFMA R16, R9, R12, R9 ;  /* 0x0000000c09107223 */ /* 0x000fc80000000009 */
[----:B------:R-:W-:-:S04]  /*1030*/  FFMA R9, R0, R16, RZ ;  /* 0x0000001000097223 */ /* 0x000fc800000000ff */
[----:B------:R-:W-:-:S04]  /*1040*/  FFMA R12, R11, R9, R0 ;  /* 0x000000090b0c7223 */ /* 0x000fc80000000000 */
[----:B------:R-:W-:Y:S01]  /*1050*/  FFMA R13, R16, R12, R9 ;  /* 0x0000000c100d7223 */ /* 0x000fe20000000009 */
[----:B------:R-:W-:-:S03]  /*1060*/  IADD3 R9, PT, PT, R7, 0x7f, -R14 ;  /* 0x0000007f07097810 */ /* 0x000fc60007ffe80e */
[----:B------:R-:W-:Y:S01]  /*1070*/  FFMA R12, R11, R13, R0 ;  /* 0x0000000d0b0c7223 */ /* 0x000fe20000000000 */
[----:B------:R-:W-:-:S03]  /*1080*/  IADD3 R9, PT, PT, R9, R8, RZ ;  /* 0x0000000809097210 */ /* 0x000fc60007ffe0ff */
        /* <DEDUP_REMOVED lines=15> */
[C---:B------:R-:W-:Y:S01]  /*1180*/  IADD3 R10, PT, PT, R11.reuse, 0x20, RZ ;  /* 0x000000200b0a7810 */ /* 0x040fe20007ffe0ff */
[CCC-:B------:R-:W-:Y:S01]  /*1190*/  FFMA.RM R8, R16.reuse, R12.reuse, R13.reuse ;  /* 0x0000000c10087223 */ /* 0x1c0fe2000000400d */
[----:B------:R-:W-:Y:S02]  /*11a0*/  ISETP.NE.AND P2, PT, R11, RZ, PT ;  /* 0x000000ff0b00720c */ /* 0x000fe40003f45270 */
[----:B------:R-:W-:Y:S01]  /*11b0*/  LOP3.LUT R9, R7, 0x7fffff, RZ, 0xc0, !PT ;  /* 0x007fffff07097812 */ /* 0x000fe200078ec0ff */
[----:B------:R-:W-:Y:S01]  /*11c0*/  FFMA.RP R7, R16, R12, R13 ;  /* 0x0000000c10077223 */ /* 0x000fe2000000800d */
[----:B------:R-:W-:Y:S02]  /*11d0*/  ISETP.NE.AND P1, PT, R11, RZ, PT ;  /* 0x000000ff0b00720c */ /* 0x000fe40003f25270 */
[----:B------:R-:W-:Y:S02]  /*11e0*/  LOP3.LUT R9, R9, 0x800000, RZ, 0xfc, !PT ;  /* 0x0080000009097812 */ /* 0x000fe400078efcff */
[----:B------:R-:W-:-:S02]  /*11f0*/  IADD3 R11, PT, PT, -R11, RZ, RZ ;  /* 0x000000ff0b0b7210 */ /* 0x000fc40007ffe1ff */
[----:B------:R-:W-:Y:S02]  /*1200*/  SHF.L.U32 R10, R9, R10, RZ ;  /* 0x0000000a090a7219 */ /* 0x000fe400000006ff */
[----:B------:R-:W-:Y:S02]  /*1210*/  FSETP.NEU.FTZ.AND P0, PT, R7, R8, PT ;  /* 0x000000080700720b */ /* 0x000fe40003f1d000 */
[----:B------:R-:W-:Y:S02]  /*1220*/  SEL R8, R11, RZ, P2 ;  /* 0x000000ff0b087207 */ /* 0x000fe40001000000 */
[----:B------:R-:W-:Y:S02]  /*1230*/  ISETP.NE.AND P1, PT, R10, RZ, P1 ;  /* 0x000000ff0a00720c */ /* 0x000fe40000f25270 */
[----:B------:R-:W-:Y:S02]  /*1240*/  SHF.R.U32.HI R8, RZ, R8, R9 ;  /* 0x00000008ff087219 */ /* 0x000fe40000011609 */
[----:B------:R-:W-:-:S02]  /*1250*/  PLOP3.LUT P0, PT, P0, P1, PT, 0xf8, 0x8f ;  /* 0x00000000008f781c */ /* 0x000fc40000703f70 */
[----:B------:R-:W-:Y:S02]  /*1260*/  SHF.R.U32.HI R10, RZ, 0x1, R8 ;  /* 0x00000001ff0a7819 */ /* 0x000fe40000011608 */
[----:B------:R-:W-:-:S04]  /*1270*/  SEL R7, RZ, 0x1, !P0 ;  /* 0x00000001ff077807 */ /* 0x000fc80004000000 */
[----:B------:R-:W-:-:S04]  /*1280*/  LOP3.LUT R7, R7, 0x1, R10, 0xf8, !PT ;  /* 0x0000000107077812 */ /* 0x000fc800078ef80a */
[----:B------:R-:W-:-:S05]  /*1290*/  LOP3.LUT R7, R7, R8, RZ, 0xc0, !PT ;  /* 0x0000000807077212 */ /* 0x000fca00078ec0ff */
[----:B------:R-:W-:-:S05]  /*12a0*/  IMAD.IADD R7, R10, 0x1, R7 ;  /* 0x000000010a077824 */ /* 0x000fca00078e0207 */
[----:B------:R-:W-:Y:S01]  /*12b0*/  LOP3.LUT R0, R7, R0, RZ, 0xfc, !PT ;  /* 0x0000000007007212 */ /* 0x000fe200078efcff */
[----:B------:R-:W-:Y:S06]  /*12c0*/  BRA `(.L_x_571) ;  /* 0x0000000000347947 */ /* 0x000fec0003800000 */
.L_x_570:
[----:B------:R-:W-:-:S04]  /*12d0*/  LOP3.LUT R0, R0, 0x80000000, RZ, 0xc0, !PT ;  /* 0x8000000000007812 */ /* 0x000fc800078ec0ff */
[----:B------:R-:W-:Y:S01]  /*12e0*/  LOP3.LUT R0, R0, 0x7f800000, RZ, 0xfc, !PT ;  /* 0x7f80000000007812 */ /* 0x000fe200078efcff */
[----:B------:R-:W-:Y:S06]  /*12f0*/  BRA `(.L_x_571) ;  /* 0x0000000000287947 */ /* 0x000fec0003800000 */
.L_x_569:
[----:B------:R-:W-:Y:S01]  /*1300*/  LEA R0, R9, R0, 0x17 ;  /* 0x0000000009007211 */ /* 0x000fe200078eb8ff */
[----:B------:R-:W-:Y:S06]  /*1310*/  BRA `(.L_x_571) ;  /* 0x0000000000207947 */ /* 0x000fec0003800000 */
.L_x_568:
[----:B------:R-:W-:-:S04]  /*1320*/  LOP3.LUT R0, R7, 0x80000000, R0, 0x48, !PT ;  /* 0x8000000007007812 */ /* 0x000fc800078e4800 */
[----:B------:R-:W-:Y:S01]  /*1330*/  LOP3.LUT R0, R0, 0x7f800000, RZ, 0xfc, !PT ;  /* 0x7f80000000007812 */ /* 0x000fe200078efcff */
[----:B------:R-:W-:Y:S06]  /*1340*/  BRA `(.L_x_571) ;  /* 0x0000000000147947 */ /* 0x000fec0003800000 */
.L_x_567:
[----:B------:R-:W-:Y:S01]  /*1350*/  LOP3.LUT R0, R7, 0x80000000, R0, 0x48, !PT ;  /* 0x8000000007007812 */ /* 0x000fe200078e4800 */
[----:B------:R-:W-:Y:S06]  /*1360*/  BRA `(.L_x_571) ;  /* 0x00000000000c7947 */ /* 0x000fec0003800000 */
.L_x_566:
[----:B------:R-:W0:Y:S01]  /*1370*/  MUFU.RSQ R0, -QNAN ;  /* 0xffc0000000007908 */ /* 0x000e220000001400 */
[----:B------:R-:W-:Y:S05]  /*1380*/  BRA `(.L_x_571) ;  /* 0x0000000000047947 */ /* 0x000fea0003800000 */
.L_x_565:
[----:B------:R-:W-:-:S07]  /*1390*/  FADD.FTZ R0, R0, R3 ;  /* 0x0000000300007221 */ /* 0x000fce0000010000 */
.L_x_571:
[----:B------:R-:W-:-:S04]  /*13a0*/  HFMA2 R7, -RZ, RZ, 0, 0 ;  /* 0x00000000ff077431 */ /* 0x000fc800000001ff */
[----:B0-----:R-:W-:Y:S05]  /*13b0*/  RET.REL.NODEC R6 `(_Z21row_mean_var_kernel_tI13__nv_bfloat16EvPKT_PfS4_ii) ;  /* 0xffffffec06107950 */ /* 0x001fea0003c3ffff */
.L_x_572:
        /* <DEDUP_REMOVED lines=12> */
.L_x_836:


//--------------------- .text._Z21row_mean_var_kernel_tI6__halfEvPKT_PfS4_ii --------------------------
	.section	.text._Z21row_mean_var_kernel_tI6__halfEvPKT_PfS4_ii,"ax",@progbits
	.align	128
        .global         _Z21row_mean_var_kernel_tI6__halfEvPKT_PfS4_ii
        .type           _Z21row_mean_var_kernel_tI6__halfEvPKT_PfS4_ii,@function
        .size           _Z21row_mean_var_kernel_tI6__halfEvPKT_PfS4_ii,(.L_x_837 - _Z21row_mean_var_kernel_tI6__halfEvPKT_PfS4_ii)
        .other          _Z21row_mean_var_kernel_tI6__halfEvPKT_PfS4_ii,@"STO_CUDA_ENTRY STV_DEFAULT"
_Z21row_mean_var_kernel_tI6__halfEvPKT_PfS4_ii:
.text._Z21row_mean_var_kernel_tI6__halfEvPKT_PfS4_ii:
[----:B------:R-:W-:Y:S01]  /*0000*/  LDC R1, c[0x0][0x37c] ;  /* 0x0000df00ff017b82 */ /* 0x000fe20000000800 */
[----:B------:R-:W0:Y:S01]  /*0010*/  S2R R4, SR_CTAID.X ;  /* 0x0000000000047919 */ /* 0x000e220000002500 */
[----:B------:R-:W0:Y:S02]  /*0020*/  LDCU UR4, c[0x0][0x398] ;  /* 0x00007300ff0477ac */ /* 0x000e240008000800 */
[----:B0-----:R-:W-:-:S13]  /*0030*/  ISETP.GE.AND P0, PT, R4, UR4, PT ;  /* 0x0000000404007c0c */ /* 0x001fda000bf06270 */
[----:B------:R-:W-:Y:S05]  /*0040*/  @P0 EXIT ;  /* 0x000000000000094d */ /* 0x000fea0003800000 */
[----:B------:R-:W0:Y:S01]  /*0050*/  LDCU UR7, c[0x0][0x39c] ;  /* 0x00007380ff0777ac */ /* 0x000e220008000800 */
[----:B------:R-:W-:Y:S01]  /*0060*/  HFMA2 R7, -RZ, RZ, 0, 0 ;  /* 0x00000000ff077431 */ /* 0x000fe200000001ff */
[----:B------:R-:W-:Y:S01]  /*0070*/  MOV R5, RZ ;  /* 0x000000ff00057202 */ /* 0x000fe20000000f00 */
[----:B------:R-:W1:Y:S01]  /*0080*/  LDCU.64 UR8, c[0x0][0x358] ;  /* 0x00006b00ff0877ac */ /* 0x000e620008000a00 */
[----:B0-----:R-:W-:-:S09]  /*0090*/  UISETP.GE.AND UP0, UPT, UR7, 0x1, UPT ;  /* 0x000000010700788c */ /* 0x001fd2000bf06270 */
[----:B-1----:R-:W-:Y:S05]  /*00a0*/  BRA.U !UP0, `(.L_x_573) ;  /* 0x0000000908b47547 */ /* 0x002fea000b800000 */
[----:B------:R-:W-:Y:S02]  /*00b0*/  UISETP.GE.U32.AND UP1, UPT, UR7, 0x10, UPT ;  /* 0x000000100700788c */ /* 0x000fe4000bf26070 */
[----:B------:R-:W-:Y:S01]  /*00c0*/  IMAD R0, R4, UR7, RZ ;  /* 0x0000000704007c24 */ /* 0x000fe2000f8e02ff */
[----:B------:R-:W-:Y:S01]  /*00d0*/  ULOP3.LUT UR5, UR7, 0xf, URZ, 0xc0, !UPT ;  /* 0x0000000f07057892 */ /* 0x000fe2000f8ec0ff */
[----:B------:R-:W-:Y:S01]  /*00e0*/  MOV R5, RZ ;  /* 0x000000ff00057202 */ /* 0x000fe20000000f00 */
[----:B------:R-:W-:Y:S01]  /*00f0*/  UMOV UR4, URZ ;  /* 0x000000ff00047c82 */ /* 0x000fe20008000000 */
[----:B------:R-:W-:Y:S01]  /*0100*/  MOV R7, RZ ;  /* 0x000000ff00077202 */ /* 0x000fe20000000f00 */
[----:B------:R-:W-:Y:S01]  /*0110*/  UISETP.NE.AND UP0, UPT, UR5, URZ, UPT ;  /* 0x000000ff0500728c */ /* 0x000fe2000bf05270 */
[----:B------:R-:W-:Y:S01]  /*0120*/  SHF.R.S32.HI R6, RZ, 0x1f, R0 ;  /* 0x0000001fff067819 */ /* 0x000fe20000011400 */
[----:B------:R-:W-:Y:S09]  /*0130*/  BRA.U !UP1, `(.L_x_574) ;  /* 0x0000000509387547 */ /* 0x000ff2000b800000 */
[----:B------:R-:W0:Y:S01]  /*0140*/  LDC.64 R2, c[0x0][0x380] ;  /* 0x0000e000ff027b82 */ /* 0x000e220000000a00 */
[----:B------:R-:W-:Y:S01]  /*0150*/  HFMA2 R5, -RZ, RZ, 0, 0 ;  /* 0x00000000ff057431 */ /* 0x000fe200000001ff */
[----:B------:R-:W-:-:S04]  /*0160*/  ULOP3.LUT UR4, UR7, 0x7ffffff0, URZ, 0xc0, !UPT ;  /* 0x7ffffff007047892 */ /* 0x000fc8000f8ec0ff */
[----:B------:R-:W-:Y:S01]  /*0170*/  UIADD3 UR6, UPT, UPT, -UR4, URZ, URZ ;  /* 0x000000ff04067290 */ /* 0x000fe2000fffe1ff */
[----:B0-----:R-:W-:-:S04]  /*0180*/  LEA R8, P0, R0, R2, 0x1 ;  /* 0x0000000200087211 */ /* 0x001fc800078008ff */
[----:B------:R-:W-:Y:S02]  /*0190*/  IADD3 R8, P1, PT, R8, 0x10, RZ ;  /* 0x0000001008087810 */ /* 0x000fe40007f3e0ff */
[----:B------:R-:W-:-:S04]  /*01a0*/  LEA.HI.X R3, R0, R3, R6, 0x1, P0 ;  /* 0x0000000300037211 */ /* 0x000fc800000f0c06 */
[----:B------:R-:W-:-:S07]  /*01b0*/  IADD3.X R3, PT, PT, RZ, R3, RZ, P1, !PT ;  /* 0x00000003ff037210 */ /* 0x000fce0000ffe4ff */
.L_x_575:
        /* <DEDUP_REMOVED lines=19> */
[----:B--2---:R-:W-:Y:S02]  /*02f0*/  HADD2.F32 R22, -RZ, R21.H0_H0 ;  /* 0x20000015ff167230 */ /* 0x004fe40000004100 */
[----:B---3--:R-:W-:-:S03]  /*0300*/  HADD2.F32 R24, -RZ, R23.H0_H0 ;  /* 0x20000017ff187230 */ /* 0x008fc60000004100 */
[C---:B------:R-:W-:Y:S01]  /*0310*/  FADD R7, R22.reuse, R7 ;  /* 0x0000000716077221 */ /* 0x040fe20000000000 */
[----:B------:R-:W-:Y:S01]  /*0320*/  FFMA R5, R22, R22, R5 ;  /* 0x0000001616057223 */ /* 0x000fe20000000005 */
[----:B----4-:R-:W-:Y:S02]  /*0330*/  HADD2.F32 R22, -RZ, R25.H0_H0 ;  /* 0x20000019ff167230 */ /* 0x010fe40000004100 */
[----:B------:R-:W-:Y:S01]  /*0340*/  FADD R7, R7, R24 ;  /* 0x0000001807077221 */ /* 0x000fe20000000000 */
[----:B------:R-:W-:Y:S01]  /*0350*/  FFMA R5, R24, R24, R5 ;  /* 0x0000001818057223 */ /* 0x000fe20000000005 */
[----:B-----5:R-:W-:Y:S02]  /*0360*/  HADD2.F32 R20, -RZ, R20.H0_H0 ;  /* 0x20000014ff147230 */ /* 0x020fe40000004100 */
[----:B------:R-:W-:Y:S01]  /*0370*/  FADD R7, R7, R22 ;  /* 0x0000001607077221 */ /* 0x000fe20000000000 */
[----:B------:R-:W-:Y:S01]  /*0380*/  FFMA R5, R22, R22, R5 ;  /* 0x0000001616057223 */ /* 0x000fe20000000005 */
[----:B------:R-:W-:-:S02]  /*0390*/  HADD2.F32 R22, -RZ, R19.H0_H0 ;  /* 0x20000013ff167230 */ /* 0x000fc40000004100 */
[----:B------:R-:W-:Y:S01]  /*03a0*/  FADD R7, R7, R20 ;  /* 0x0000001407077221 */ /* 0x000fe20000000000 */
[----:B------:R-:W-:Y:S01]  /*03b0*/  FFMA R5, R20, R20, R5 ;  /* 0x0000001414057223 */ /* 0x000fe20000000005 */
[----:B------:R-:W-:Y:S02]  /*03c0*/  HADD2.F32 R18, -RZ, R18.H0_H0 ;  /* 0x20000012ff127230 */ /* 0x000fe40000004100 */
[----:B------:R-:W-:Y:S01]  /*03d0*/  FADD R7, R7, R22 ;  /* 0x0000001607077221 */ /* 0x000fe20000000000 */
[----:B------:R-:W-:Y:S01]  /*03e0*/  FFMA R5, R22, R22, R5 ;  /* 0x0000001616057223 */ /* 0x000fe20000000005 */
[----:B------:R-:W-:Y:S02]  /*03f0*/  HADD2.F32 R20, -RZ, R17.H0_H0 ;  /* 0x20000011ff147230 */ /* 0x000fe40000004100 */
        /* <DEDUP_REMOVED lines=26> */
[----:B------:R-:W-:Y:S01]  /*05a0*/  IADD3 R8, P0, PT, R2, 0x20, RZ ;  /* 0x0000002002087810 */ /* 0x000fe20007f1e0ff */
[----:B------:R-:W-:Y:S02]  /*05b0*/  HADD2.F32 R2, -RZ, R9.H0_H0 ;  /* 0x20000009ff027230 */ /* 0x000fe40000004100 */
[----:B------:R-:W-:Y:S01]  /*05c0*/  FADD R7, R7, R10 ;  /* 0x0000000a07077221 */ /* 0x000fe20000000000 */
[----:B------:R-:W-:Y:S01]  /*05d0*/  FFMA R5, R10, R10, R5 ;  /* 0x0000000a0a057223 */ /* 0x000fe20000000005 */
[----:B------:R-:W-:-:S02]  /*05e0*/  IADD3.X R3, PT, PT, RZ, R3, RZ, P0, !PT ;  /* 0x00000003ff037210 */ /* 0x000fc400007fe4ff */
[----:B------:R-:W-:Y:S01]  /*05f0*/  FADD R7, R7, R2 ;  /* 0x0000000207077221 */ /* 0x000fe20000000000 */
[----:B------:R-:W-:Y:S01]  /*0600*/  FFMA R5, R2, R2, R5 ;  /* 0x0000000202057223 */ /* 0x000fe20000000005 */
[----:B------:R-:W-:Y:S06]  /*0610*/  BRA.U UP1, `(.L_x_575) ;  /* 0xfffffff901e87547 */ /* 0x000fec000b83ffff */
.L_x_574:
        /* <DEDUP_REMOVED lines=19> */
[----:B--2---:R-:W-:-:S02]  /*0750*/  HADD2.F32 R10, -RZ, R10.H0_H0 ;  /* 0x2000000aff0a7230 */ /* 0x004fc40000004100 */
[----:B---3--:R-:W-:-:S03]  /*0760*/  HADD2.F32 R12, -RZ, R11.H0_H0 ;  /* 0x2000000bff0c7230 */ /* 0x008fc60000004100 */
[----:B------:R-:W-:Y:S01]  /*0770*/  FADD R7, R7, R10 ;  /* 0x0000000a07077221 */ /* 0x000fe20000000000 */
[----:B------:R-:W-:Y:S01]  /*0780*/  FFMA R5, R10, R10, R5 ;  /* 0x0000000a0a057223 */ /* 0x000fe20000000005 */
[----:B----4-:R-:W-:Y:S02]  /*0790*/  HADD2.F32 R10, -RZ, R13.H0_H0 ;  /* 0x2000000dff0a7230 */ /* 0x010fe40000004100 */
[----:B------:R-:W-:Y:S01]  /*07a0*/  FADD R7, R7, R12 ;  /* 0x0000000c07077221 */ /* 0x000fe20000000000 */
[----:B------:R-:W-:Y:S01]  /*07b0*/  FFMA R5, R12, R12, R5 ;  /* 0x0000000c0c057223 */ /* 0x000fe20000000005 */
[----:B-----5:R-:W-:Y:S02]  /*07c0*/  HADD2.F32 R14, -RZ, R14.H0_H0 ;  /* 0x2000000eff0e7230 */ /* 0x020fe40000004100 */
[----:B------:R-:W-:Y:S01]  /*07d0*/  FADD R7, R7, R10 ;  /* 0x0000000a07077221 */ /* 0x000fe20000000000 */
[----:B------:R-:W-:Y:S01]  /*07e0*/  FFMA R5, R10, R10, R5 ;  /* 0x0000000a0a057223 */ /* 0x000fe20000000005 */
[----:B0-----:R-:W-:-:S02]  /*07f0*/  HADD2.F32 R8, -RZ, R15.H0_H0 ;  /* 0x2000000fff087230 */ /* 0x001fc40000004100 */
        /* <DEDUP_REMOVED lines=10> */
[----:B------:R-:W-:-:S03]  /*08a0*/  FFMA R5, R2, R2, R5 ;  /* 0x0000000202057223 */ /* 0x000fc60000000005 */
[----:B------:R-:W-:Y:S01]  /*08b0*/  FADD R7, R7, R8 ;  /* 0x0000000807077221 */ /* 0x000fe20000000000 */
[----:B------:R-:W-:-:S07]  /*08c0*/  FFMA R5, R8, R8, R5 ;  /* 0x0000000808057223 */ /* 0x000fce0000000005 */
.L_x_576:
        /* <DEDUP_REMOVED lines=24> */
[----:B------:R-:W-:-:S03]  /*0a50*/  FFMA R5, R8, R8, R5 ;  /* 0x0000000808057223 */ /* 0x000fc60000000005 */
[----:B------:R-:W-:Y:S01]  /*0a60*/  FADD R7, R7, R12 ;  /* 0x0000000c07077221 */ /* 0x000fe20000000000 */
[----:B------:R-:W-:-:S07]  /*0a70*/  FFMA R5, R12, R12, R5 ;  /* 0x0000000c0c057223 */ /* 0x000fce0000000005 */
.L_x_577:
[----:B------:R-:W-:Y:S05]  /*0a80*/  BRA.U !UP1, `(.L_x_573) ;  /* 0x00000001093c7547 */ /* 0x000fea000b800000 */
[----:B------:R-:W0:Y:S01]  /*0a90*/  LDC.64 R8, c[0x0][0x380] ;  /* 0x0000e000ff087b82 */ /* 0x000e220000000a00 */
[----:B------:R-:W-:Y:S01]  /*0aa0*/  IADD3 R0, P0, PT, R0, UR4, RZ ;  /* 0x0000000400007c10 */ /* 0x000fe2000ff1e0ff */
[----:B------:R-:W-:-:S03]  /*0ab0*/  UIADD3 UR5, UPT, UPT, -UR5, URZ, URZ ;  /* 0x000000ff05057290 */ /* 0x000fc6000fffe1ff */
[----:B------:R-:W-:Y:S02]  /*0ac0*/  IADD3.X R3, PT, PT, RZ, R6, RZ, P0, !PT ;  /* 0x00000006ff037210 */ /* 0x000fe400007fe4ff */
[----:B0-----:R-:W-:-:S04]  /*0ad0*/  LEA R2, P1, R0, R8, 0x1 ;  /* 0x0000000800027211 */ /* 0x001fc800078208ff */
[----:B------:R-:W-:-:S09]  /*0ae0*/  LEA.HI.X R3, R0, R9, R3, 0x1, P1 ;  /* 0x0000000900037211 */ /* 0x000fd200008f0c03 */
.L_x_578:
[----:B------:R0:W2:Y:S01]  /*0af0*/  LDG.E.U16 R0, desc[UR8][R2.64] ;  /* 0x0000000802007981 */ /* 0x0000a2000c1e1500 */
[----:B------:R-:W-:-:S04]  /*0b00*/  UIADD3 UR5, UPT, UPT, UR5, 0x1, URZ ;  /* 0x0000000105057890 */ /* 0x000fc8000fffe0ff */
[----:B------:R-:W-:Y:S01]  /*0b10*/  UISETP.NE.AND UP0, UPT, UR5, URZ, UPT ;  /* 0x000000ff0500728c */ /* 0x000fe2000bf05270 */
[----:B0-----:R-:W-:-:S04]  /*0b20*/  IADD3 R2, P0, PT, R2, 0x2, RZ ;  /* 0x0000000202027810 */ /* 0x001fc80007f1e0ff */
[----:B------:R-:W-:Y:S01]  /*0b30*/  IADD3.X R3, PT, PT, RZ, R3, RZ, P0, !PT ;  /* 0x00000003ff037210 */ /* 0x000fe200007fe4ff */
[----:B--2---:R-:W-:-:S05]  /*0b40*/  HADD2.F32 R0, -RZ, R0.H0_H0 ;  /* 0x20000000ff007230 */ /* 0x004fca0000004100 */
[C---:B------:R-:W-:Y:S01]  /*0b50*/  FADD R7, R0.reuse, R7 ;  /* 0x0000000700077221 */ /* 0x040fe20000000000 */
[----:B------:R-:W-:Y:S01]  /*0b60*/  FFMA R5, R0, R0, R5 ;  /* 0x0000000000057223 */ /* 0x000fe20000000005 */
[----:B------:R-:W-:Y:S06]  /*0b70*/  BRA.U UP0, `(.L_x_578) ;  /* 0xfffffffd00dc7547 */ /* 0x000fec000b83ffff */
.L_x_573:
        /* <DEDUP_REMOVED lines=9> */
[----:B------:R-:W-:Y:S02]  /*0c10*/  MOV R0, R7 ;  /* 0x0000000700007202 */ /* 0x000fe40000000f00 */
[----:B------:R-:W-:-:S07]  /*0c20*/  MOV R6, 0xc40 ;  /* 0x00000c4000067802 */ /* 0x000fce0000000f00 */
[----:B------:R-:W-:Y:S05]  /*0c30*/  CALL.REL.NOINC `($__internal_22_$__cuda_sm3x_div_rn_noftz_f32_slowpath) ;  /* 0x0000000000547944 */ /* 0x000fea0003c00000 */
[----:B------:R-:W-:-:S07]  /*0c40*/  MOV R2, R0 ;  /* 0x0000000000027202 */ /* 0x000fce0000000f00 */
.L_x_579:
        /* <DEDUP_REMOVED lines=13> */
[----:B------:R-:W-:Y:S05]  /*0d20*/  CALL.REL.NOINC `($__internal_22_$__cuda_sm3x_div_rn_noftz_f32_slowpath) ;  /* 0x0000000000187944 */ /* 0x000fea0003c00000 */
[----:B------:R-:W-:-:S07]  /*0d30*/  MOV R9, R0 ;  /* 0x0000000000097202 */ /* 0x000fce0000000f00 */
.L_x_580:
[----:B0-----:R-:W0:Y:S01]  /*0d40*/  LDC.64 R6, c[0x0][0x390] ;  /* 0x0000e400ff067b82 */ /* 0x001e220000000a00 */
[----:B------:R-:W-:Y:S01]  /*0d50*/  FFMA R9, -R2, R2, R9 ;  /* 0x0000000202097223 */ /* 0x000fe20000000109 */
[----:B0-----:R-:W-:-:S05]  /*0d60*/  IMAD.WIDE.U32 R4, R4, 0x4, R6 ;  /* 0x0000000404047825 */ /* 0x001fca00078e0006 */
[----:B------:R-:W-:Y:S01]  /*0d70*/  STG.E desc[UR8][R4.64], R9 ;  /* 0x0000000904007986 */ /* 0x000fe2000c101908 */
[----:B------:R-:W-:Y:S05]  /*0d80*/  EXIT ;  /* 0x000000000000794d */ /* 0x000fea0003800000 */
        .weak           $__internal_22_$__cuda_sm3x_div_rn_noftz_f32_slowpath
        .type           $__internal_22_$__cuda_sm3x_div_rn_noftz_f32_slowpath,@function
        .size           $__internal_22_$__cuda_sm3x_div_rn_noftz_f32_slowpath,(.L_x_837 - $__internal_22_$__cuda_sm3x_div_rn_noftz_f32_slowpath)
$__internal_22_$__cuda_sm3x_div_rn_noftz_f32_slowpath:
        /* <DEDUP_REMOVED lines=34> */
.L_x_581:
[----:B------:R-:W-:-:S04]  /*0fb0*/  LEA R10, R14, 0xc0800000, 0x17 ;  /* 0xc08000000e0a7811 */ /* 0x000fc800078eb8ff */
[----:B------:R-:W-:Y:S02]  /*0fc0*/  IADD3 R10, PT, PT, -R10, R7, RZ ;  /* 0x000000070a0a7210 */ /* 0x000fe40007ffe1ff */
[----:B------:R-:W-:Y:S02]  /*0fd0*/  IADD3 R7, PT, PT, R12, -0x7f, RZ ;  /* 0xffffff810c077810 */ /* 0x000fe40007ffe0ff */
[----:B------:R-:W0:Y:S01]  /*0fe0*/  MUFU.RCP R9, R10 ;  /* 0x0000000a00097308 */ /* 0x000e220000001000 */
[----:B------:R-:W-:Y:S02]  /*0ff0*/  FADD.FTZ R11, -R10, -RZ ;  /* 0x800000ff0a0b7221 */ /* 0x000fe40000010100 */
[----:B------:R-:W-:Y:S02]  /*1000*/  IMAD R0, R7, -0x800000, R0 ;  /* 0xff80000007007824 */ /* 0x000fe400078e0200 */
        /* <DEDUP_REMOVED lines=44> */
.L_x_587:
[----:B------:R-:W-:-:S04]  /*12d0*/  LOP3.LUT R0, R0, 0x80000000, RZ, 0xc0, !PT ;  /* 0x8000000000007812 */ /* 0x000fc800078ec0ff */
[----:B------:R-:W-:Y:S01]  /*12e0*/  LOP3.LUT R0, R0, 0x7f800000, RZ, 0xfc, !PT ;  /* 0x7f80000000007812 */ /* 0x000fe200078efcff */
[----:B------:R-:W-:Y:S06]  /*12f0*/  BRA `(.L_x_588) ;  /* 0x0000000000287947 */ /* 0x000fec0003800000 */
.L_x_586:
[----:B------:R-:W-:Y:S01]  /*1300*/  LEA R0, R9, R0, 0x17 ;  /* 0x0000000009007211 */ /* 0x000fe200078eb8ff */
[----:B------:R-:W-:Y:S06]  /*1310*/  BRA `(.L_x_588) ;  /* 0x0000000000207947 */ /* 0x000fec0003800000 */
.L_x_585:
[----:B------:R-:W-:-:S04]  /*1320*/  LOP3.LUT R0, R7, 0x80000000, R0, 0x48, !PT ;  /* 0x8000000007007812 */ /* 0x000fc800078e4800 */
[----:B------:R-:W-:Y:S01]  /*1330*/  LOP3.LUT R0, R0, 0x7f800000, RZ, 0xfc, !PT ;  /* 0x7f80000000007812 */ /* 0x000fe200078efcff */
[----:B------:R-:W-:Y:S06]  /*1340*/  BRA `(.L_x_588) ;  /* 0x0000000000147947 */ /* 0x000fec0003800000 */
.L_x_584:
[----:B------:R-:W-:Y:S01]  /*1350*/  LOP3.LUT R0, R7, 0x80000000, R0, 0x48, !PT ;  /* 0x8000000007007812 */ /* 0x000fe200078e4800 */
[----:B------:R-:W-:Y:S06]  /*1360*/  BRA `(.L_x_588) ;  /* 0x00000000000c7947 */ /* 0x000fec0003800000 */
.L_x_583:
[----:B------:R-:W0:Y:S01]  /*1370*/  MUFU.RSQ R0, -QNAN ;  /* 0xffc0000000007908 */ /* 0x000e220000001400 */
[----:B------:R-:W-:Y:S05]  /*1380*/  BRA `(.L_x_588) ;  /* 0x0000000000047947 */ /* 0x000fea0003800000 */
.L_x_582:
[----:B------:R-:W-:-:S07]  /*1390*/  FADD.FTZ R0, R0, R3 ;  /* 0x0000000300007221 */ /* 0x000fce0000010000 */
.L_x_588:
[----:B------:R-:W-:-:S04]  /*13a0*/  HFMA2 R7, -RZ, RZ, 0, 0 ;  /* 0x00000000ff077431 */ /* 0x000fc800000001ff */
[----:B0-----:R-:W-:Y:S05]  /*13b0*/  RET.REL.NODEC R6 `(_Z21row_mean_var_kernel_tI6__halfEvPKT_PfS4_ii) ;  /* 0xffffffec06107950 */ /* 0x001fea0003c3ffff */
.L_x_589:
        /* <DEDUP_REMOVED lines=12> */
.L_x_837:


//--------------------- .text._Z21row_mean_var_kernel_tIfEvPKT_PfS3_ii --------------------------
	.section	.text._Z21row_mean_var_kernel_tIfEvPKT_PfS3_ii,"ax",@progbits
	.align	128
        .global         _Z21row_mean_var_kernel_tIfEvPKT_PfS3_ii
        .type           _Z21row_mean_var_kernel_tIfEvPKT_PfS3_ii,@function
        .size           _Z21row_mean_var_kernel_tIfEvPKT_PfS3_ii,(.L_x_838 - _Z21row_mean_var_kernel_tIfEvPKT_PfS3_ii)
        .other          _Z21row_mean_var_kernel_tIfEvPKT_PfS3_ii,@"STO_CUDA_ENTRY STV_DEFAULT"
_Z21row_mean_var_kernel_tIfEvPKT_PfS3_ii:
.text._Z21row_mean_var_kernel_tIfEvPKT_PfS3_ii:
        /* <DEDUP_REMOVED lines=21> */
[----:B------:R-:W-:Y:S01]  /*0150*/  ULOP3.LUT UR4, UR7, 0x7ffffff0, URZ, 0xc0, !UPT ;  /* 0x7ffffff007047892 */ /* 0x000fe2000f8ec0ff */
[----:B------:R-:W-:-:S03]  /*0160*/  IMAD.MOV.U32 R5, RZ, RZ, RZ ;  /* 0x000000ffff057224 */ /* 0x000fc600078e00ff */
[----:B------:R-:W-:Y:S01]  /*0170*/  UIADD3 UR6, UPT, UPT, -UR4, URZ, URZ ;  /* 0x000000ff04067290 */ /* 0x000fe2000fffe1ff */
[----:B0-----:R-:W-:-:S04]  /*0180*/  LEA R10, P0, R0, R2, 0x2 ;  /* 0x00000002000a7211 */ /* 0x001fc800078010ff */
[----:B------:R-:W-:Y:S02]  /*0190*/  IADD3 R10, P1, PT, R10, 0x20, RZ ;  /* 0x000000200a0a7810 */ /* 0x000fe40007f3e0ff */
[----:B------:R-:W-:-:S04]  /*01a0*/  LEA.HI.X R3, R0, R3, R6, 0x2, P0 ;  /* 0x0000000300037211 */ /* 0x000fc800000f1406 */
[----:B------:R-:W-:-:S07]  /*01b0*/  IADD3.X R3, PT, PT, RZ, R3, RZ, P1, !PT ;  /* 0x00000003ff037210 */ /* 0x000fce0000ffe4ff */
.L_x_592:
[----:B------:R-:W-:-:S05]  /*01c0*/  MOV R2, R10 ;  /* 0x0000000a00027202 */ /* 0x000fca0000000f00 */
[----:B------:R-:W2:Y:S04]  /*01d0*/  LDG.E R22, desc[UR8][R2.64+-0x20] ;  /* 0xffffe00802167981 */ /* 0x000ea8000c1e1900 */
[----:B------:R-:W3:Y:S04]  /*01e0*/  LDG.E R24, desc[UR8][R2.64+-0x1c] ;  /* 0xffffe40802187981 */ /* 0x000ee8000c1e1900 */
        /* <DEDUP_REMOVED lines=13> */
[----:B------:R0:W5:Y:S01]  /*02c0*/  LDG.E R9, desc[UR8][R2.64+0x1c] ;  /* 0x00001c0802097981 */ /* 0x000162000c1e1900 */
[----:B------:R-:W-:-:S04]  /*02d0*/  UIADD3 UR6, UPT, UPT, UR6, 0x10, URZ ;  /* 0x0000001006067890 */ /* 0x000fc8000fffe0ff */
[----:B------:R-:W-:Y:S01]  /*02e0*/  UISETP.NE.AND UP1, UPT, UR6, URZ, UPT ;  /* 0x000000ff0600728c */ /* 0x000fe2000bf25270 */
[C---:B--2---:R-:W-:Y:S01]  /*02f0*/  FADD R7, R22.reuse, R7 ;  /* 0x0000000716077221 */ /* 0x044fe20000000000 */
[----:B------:R-:W-:-:S03]  /*0300*/  FFMA R5, R22, R22, R5 ;  /* 0x0000001616057223 */ /* 0x000fc60000000005 */
[----:B---3--:R-:W-:Y:S01]  /*0310*/  FADD R7, R7, R24 ;  /* 0x0000001807077221 */ /* 0x008fe20000000000 */
[----:B------:R-:W-:-:S03]  /*0320*/  FFMA R5, R24, R24, R5 ;  /* 0x0000001818057223 */ /* 0x000fc60000000005 */
[----:B----4-:R-:W-:Y:S01]  /*0330*/  FADD R7, R7, R26 ;  /* 0x0000001a07077221 */ /* 0x010fe20000000000 */
[----:B------:R-:W-:-:S03]  /*0340*/  FFMA R5, R26, R26, R5 ;  /* 0x0000001a1a057223 */ /* 0x000fc60000000005 */
[----:B-----5:R-:W-:Y:S01]  /*0350*/  FADD R22, R7, R20 ;  /* 0x0000001407167221 */ /* 0x020fe20000000000 */
[----:B------:R-:W-:-:S03]  /*0360*/  FFMA R20, R20, R20, R5 ;  /* 0x0000001414147223 */ /* 0x000fc60000000005 */
[----:B------:R-:W-:Y:S01]  /*0370*/  FADD R5, R22, R19 ;  /* 0x0000001316057221 */ /* 0x000fe20000000000 */
        /* <DEDUP_REMOVED lines=18> */
[----:B------:R-:W-:Y:S01]  /*04a0*/  FFMA R11, R10, R10, R11 ;  /* 0x0000000a0a0b7223 */ /* 0x000fe2000000000b */
[----:B------:R-:W-:Y:S02]  /*04b0*/  IADD3 R10, P0, PT, R2, 0x40, RZ ;  /* 0x00000040020a7810 */ /* 0x000fe40007f1e0ff */
[----:B0-----:R-:W-:Y:S01]  /*04c0*/  FADD R2, R5, R8 ;  /* 0x0000000805027221 */ /* 0x001fe20000000000 */
[----:B------:R-:W-:Y:S01]  /*04d0*/  FFMA R8, R8, R8, R11 ;  /* 0x0000000808087223 */ /* 0x000fe2000000000b */
[----:B------:R-:W-:Y:S02]  /*04e0*/  IADD3.X R3, PT, PT, RZ, R3, RZ, P0, !PT ;  /* 0x00000003ff037210 */ /* 0x000fe400007fe4ff */
[----:B------:R-:W-:Y:S01]  /*04f0*/  FADD R7, R2, R9 ;  /* 0x0000000902077221 */ /* 0x000fe20000000000 */
[----:B------:R-:W-:Y:S01]  /*0500*/  FFMA R5, R9, R9, R8 ;  /* 0x0000000909057223 */ /* 0x000fe20000000008 */
[----:B------:R-:W-:Y:S06]  /*0510*/  BRA.U UP1, `(.L_x_592) ;  /* 0xfffffffd01287547 */ /* 0x000fec000b83ffff */
.L_x_591:
[----:B------:R-:W-:Y:S05]  /*0520*/  BRA.U !UP0, `(.L_x_590) ;  /* 0x0000000508207547 */ /* 0x000fea000b800000 */
[----:B------:R-:W-:Y:S02]  /*0530*/  UISETP.GE.U32.AND UP0, UPT, UR5, 0x8, UPT ;  /* 0x000000080500788c */ /* 0x000fe4000bf06070 */
[----:B------:R-:W-:-:S04]  /*0540*/  ULOP3.LUT UR6, UR7, 0x7, URZ, 0xc0, !UPT ;  /* 0x0000000707067892 */ /* 0x000fc8000f8ec0ff */
[----:B------:R-:W-:-:S03]  /*0550*/  UISETP.NE.AND UP1, UPT, UR6, URZ, UPT ;  /* 0x000000ff0600728c */ /* 0x000fc6000bf25270 */
[----:B------:R-:W-:Y:S08]  /*0560*/  BRA.U !UP0, `(.L_x_593) ;  /* 0x0000000108787547 */ /* 0x000ff0000b800000 */
[----:B------:R-:W0:Y:S01]  /*0570*/  LDC.64 R10, c[0x0][0x380] ;  /* 0x0000e000ff0a7b82 */ /* 0x000e220000000a00 */
[----:B------:R-:W-:-:S05]  /*0580*/  IADD3 R3, P0, PT, R0, UR4, RZ ;  /* 0x0000000400037c10 */ /* 0x000fca000ff1e0ff */
[----:B------:R-:W-:Y:S01]  /*0590*/  IMAD.X R8, RZ, RZ, R6, P0 ;  /* 0x000000ffff087224 */ /* 0x000fe200000e0606 */
[----:B0-----:R-:W-:-:S04]  /*05a0*/  LEA R2, P0, R3, R10, 0x2 ;  /* 0x0000000a03027211 */ /* 0x001fc800078010ff */
[----:B------:R-:W-:-:S05]  /*05b0*/  LEA.HI.X R3, R3, R11, R8, 0x2, P0 ;  /* 0x0000000b03037211 */ /* 0x000fca00000f1408 */
[----:B------:R-:W2:Y:S04]  /*05c0*/  LDG.E R8, desc[UR8][R2.64] ;  /* 0x0000000802087981 */ /* 0x000ea8000c1e1900 */
[----:B------:R-:W3:Y:S04]  /*05d0*/  LDG.E R10, desc[UR8][R2.64+0x4] ;  /* 0x00000408020a7981 */ /* 0x000ee8000c1e1900 */
[----:B------:R-:W4:Y:S04]  /*05e0*/  LDG.E R12, desc[UR8][R2.64+0x8] ;  /* 0x00000808020c7981 */ /* 0x000f28000c1e1900 */
[----:B------:R-:W5:Y:S04]  /*05f0*/  LDG.E R14, desc[UR8][R2.64+0xc] ;  /* 0x00000c08020e7981 */ /* 0x000f68000c1e1900 */
[----:B------:R-:W5:Y:S04]  /*0600*/  LDG.E R16, desc[UR8][R2.64+0x10] ;  /* 0x0000100802107981 */ /* 0x000f68000c1e1900 */
[----:B------:R-:W5:Y:S04]  /*0610*/  LDG.E R18, desc[UR8][R2.64+0x14] ;  /* 0x0000140802127981 */ /* 0x000f68000c1e1900 */
[----:B------:R-:W5:Y:S04]  /*0620*/  LDG.E R20, desc[UR8][R2.64+0x18] ;  /* 0x0000180802147981 */ /* 0x000f68000c1e1900 */
[----:B------:R-:W5:Y:S01]  /*0630*/  LDG.E R22, desc[UR8][R2.64+0x1c] ;  /* 0x00001c0802167981 */ /* 0x000f62000c1e1900 */
[----:B------:R-:W-:Y:S01]  /*0640*/  UIADD3 UR4, UPT, UPT, UR4, 0x8, URZ ;  /* 0x0000000804047890 */ /* 0x000fe2000fffe0ff */
[----:B--2---:R-:W-:Y:S01]  /*0650*/  FADD R7, R7, R8 ;  /* 0x0000000807077221 */ /* 0x004fe20000000000 */
        /* <DEDUP_REMOVED lines=14> */
[----:B------:R-:W-:-:S07]  /*0740*/  FFMA R5, R22, R22, R5 ;  /* 0x0000001616057223 */ /* 0x000fce0000000005 */
.L_x_593:
        /* <DEDUP_REMOVED lines=10> */
[----:B------:R-:W2:Y:S04]  /*07f0*/  LDG.E R8, desc[UR8][R2.64] ;  /* 0x0000000802087981 */ /* 0x000ea8000c1e1900 */
[----:B------:R-:W3:Y:S04]  /*0800*/  LDG.E R10, desc[UR8][R2.64+0x4] ;  /* 0x00000408020a7981 */ /* 0x000ee8000c1e1900 */
[----:B------:R-:W4:Y:S04]  /*0810*/  LDG.E R12, desc[UR8][R2.64+0x8] ;  /* 0x00000808020c7981 */ /* 0x000f28000c1e1900 */
        /* <DEDUP_REMOVED lines=9> */
[----:B------:R-:W-:-:S07]  /*08b0*/  FFMA R5, R14, R14, R5 ;  /* 0x0000000e0e057223 */ /* 0x000fce0000000005 */
.L_x_594:
[----:B------:R-:W-:Y:S05]  /*08c0*/  BRA.U !UP1, `(.L_x_590) ;  /* 0x0000000109387547 */ /* 0x000fea000b800000 */
[----:B------:R-:W0:Y:S01]  /*08d0*/  LDC.64 R8, c[0x0][0x380] ;  /* 0x0000e000ff087b82 */ /* 0x000e220000000a00 */
[----:B------:R-:W-:Y:S01]  /*08e0*/  IADD3 R0, P0, PT, R0, UR4, RZ ;  /* 0x0000000400007c10 */ /* 0x000fe2000ff1e0ff */
[----:B------:R-:W-:-:S03]  /*08f0*/  UIADD3 UR5, UPT, UPT, -UR5, URZ, URZ ;  /* 0x000000ff05057290 */ /* 0x000fc6000fffe1ff */
[----:B------:R-:W-:Y:S02]  /*0900*/  IADD3.X R3, PT, PT, RZ, R6, RZ, P0, !PT ;  /* 0x00000006ff037210 */ /* 0x000fe400007fe4ff */
[----:B0-----:R-:W-:-:S04]  /*0910*/  LEA R2, P1, R0, R8, 0x2 ;  /* 0x0000000800027211 */ /* 0x001fc800078210ff */
[----:B------:R-:W-:-:S09]  /*0920*/  LEA.HI.X R3, R0, R9, R3, 0x2, P1 ;  /* 0x0000000900037211 */ /* 0x000fd200008f1403 */
.L_x_595:
[----:B------:R0:W2:Y:S01]  /*0930*/  LDG.E R0, desc[UR8][R2.64] ;  /* 0x0000000802007981 */ /* 0x0000a2000c1e1900 */
[----:B------:R-:W-:-:S04]  /*0940*/  UIADD3 UR5, UPT, UPT, UR5, 0x1, URZ ;  /* 0x0000000105057890 */ /* 0x000fc8000fffe0ff */
[----:B------:R-:W-:Y:S01]  /*0950*/  UISETP.NE.AND UP0, UPT, UR5, URZ, UPT ;  /* 0x000000ff0500728c */ /* 0x000fe2000bf05270 */
[----:B0-----:R-:W-:-:S04]  /*0960*/  IADD3 R2, P0, PT, R2, 0x4, RZ ;  /* 0x0000000402027810 */ /* 0x001fc80007f1e0ff */
[----:B------:R-:W-:Y:S01]  /*0970*/  IADD3.X R3, PT, PT, RZ, R3, RZ, P0, !PT ;  /* 0x00000003ff037210 */ /* 0x000fe200007fe4ff */
[C---:B--2---:R-:W-:Y:S01]  /*0980*/  FADD R7, R0.reuse, R7 ;  /* 0x0000000700077221 */ /* 0x044fe20000000000 */
[----:B------:R-:W-:Y:S02]  /*0990*/  FFMA R5, R0, R0, R5 ;  /* 0x0000000000057223 */ /* 0x000fe40000000005 */
[----:B------:R-:W-:Y:S05]  /*09a0*/  BRA.U UP0, `(.L_x_595) ;  /* 0xfffffffd00e07547 */ /* 0x000fea000b83ffff */
.L_x_590:
        /* <DEDUP_REMOVED lines=11> */
[----:B------:R-:W-:Y:S05]  /*0a60*/  CALL.REL.NOINC `($__internal_23_$__cuda_sm3x_div_rn_noftz_f32_slowpath) ;  /* 0x0000000000547944 */ /* 0x000fea0003c00000 */
[----:B------:R-:W-:-:S07]  /*0a70*/  IMAD.MOV.U32 R2, RZ, RZ, R0 ;  /* 0x000000ffff027224 */ /* 0x000fce00078e0000 */
.L_x_596:
        /* <DEDUP_REMOVED lines=13> */
[----:B------:R-:W-:Y:S05]  /*0b50*/  CALL.REL.NOINC `($__internal_23_$__cuda_sm3x_div_rn_noftz_f32_slowpath) ;  /* 0x0000000000187944 */ /* 0x000fea0003c00000 */
[----:B------:R-:W-:-:S07]  /*0b60*/  MOV R9, R0 ;  /* 0x0000000000097202 */ /* 0x000fce0000000f00 */
.L_x_597:
[----:B0-----:R-:W0:Y:S01]  /*0b70*/  LDC.64 R6, c[0x0][0x390] ;  /* 0x0000e400ff067b82 */ /* 0x001e220000000a00 */
[----:B------:R-:W-:Y:S01]  /*0b80*/  FFMA R9, -R2, R2, R9 ;  /* 0x0000000202097223 */ /* 0x000fe20000000109 */
[----:B0-----:R-:W-:-:S05]  /*0b90*/  IMAD.WIDE.U32 R4, R4, 0x4, R6 ;  /* 0x0000000404047825 */ /* 0x001fca00078e0006 */
[----:B------:R-:W-:Y:S01]  /*0ba0*/  STG.E desc[UR8][R4.64], R9 ;  /* 0x0000000904007986 */ /* 0x000fe2000c101908 */
[----:B------:R-:W-:Y:S05]  /*0bb0*/  EXIT ;  /* 0x000000000000794d */ /* 0x000fea0003800000 */
        .weak           $__internal_23_$__cuda_sm3x_div_rn_noftz_f32_slowpath
        .type           $__internal_23_$__cuda_sm3x_div_rn_noftz_f32_slowpath,@function
        .size           $__internal_23_$__cuda_sm3x_div_rn_noftz_f32_slowpath,(.L_x_838 - $__internal_23_$__cuda_sm3x_div_rn_noftz_f32_slowpath)
$__internal_23_$__cuda_sm3x_div_rn_noftz_f32_slowpath:
        /* <DEDUP_REMOVED lines=34> */
.L_x_598:
[----:B------:R-:W-:-:S05]  /*0de0*/  LEA R10, R14, 0xc0800000, 0x17 ;  /* 0xc08000000e0a7811 */ /* 0x000fca00078eb8ff */
[----:B------:R-:W-:Y:S01]  /*0df0*/  IMAD.IADD R10, R7, 0x1, -R10 ;  /* 0x00000001070a7824 */ /* 0x000fe200078e0a0a */
[----:B------:R-:W-:-:S03]  /*0e00*/  IADD3 R7, PT, PT, R12, -0x7f, RZ ;  /* 0xffffff810c077810 */ /* 0x000fc60007ffe0ff */
        /* <DEDUP_REMOVED lines=26> */
[C---:B------:R-:W-:Y:S02]  /*0fb0*/  VIADD R10, R11.reuse, 0x20 ;  /* 0x000000200b0a7836 */ /* 0x040fe40000000000 */
[CCC-:B------:R-:W-:Y:S01]  /*0fc0*/  FFMA.RM R8, R16.reuse, R12.reuse, R13.reuse ;  /* 0x0000000c10087223 */ /* 0x1c0fe2000000400d */
[----:B------:R-:W-:Y:S02]  /*0fd0*/  ISETP.NE.AND P2, PT, R11, RZ, PT ;  /* 0x000000ff0b00720c */ /* 0x000fe40003f45270 */
[----:B------:R-:W-:Y:S01]  /*0fe0*/  LOP3.LUT R9, R7, 0x7fffff, RZ, 0xc0, !PT ;  /* 0x007fffff07097812 */ /* 0x000fe200078ec0ff */
[----:B------:R-:W-:Y:S01]  /*0ff0*/  FFMA.RP R7, R16, R12, R13 ;  /* 0x0000000c10077223 */ /* 0x000fe2000000800d */
        /* <DEDUP_REMOVED lines=16> */
.L_x_604:
[----:B------:R-:W-:-:S04]  /*1100*/  LOP3.LUT R0, R0, 0x80000000, RZ, 0xc0, !PT ;  /* 0x8000000000007812 */ /* 0x000fc800078ec0ff */
[----:B------:R-:W-:Y:S01]  /*1110*/  LOP3.LUT R0, R0, 0x7f800000, RZ, 0xfc, !PT ;  /* 0x7f80000000007812 */ /* 0x000fe200078efcff */
[----:B------:R-:W-:Y:S06]  /*1120*/  BRA `(.L_x_605) ;  /* 0x0000000000287947 */ /* 0x000fec0003800000 */
.L_x_603:
[----:B------:R-:W-:Y:S01]  /*1130*/  LEA R0, R9, R0, 0x17 ;  /* 0x0000000009007211 */ /* 0x000fe200078eb8ff */
[----:B------:R-:W-:Y:S06]  /*1140*/  BRA `(.L_x_605) ;  /* 0x0000000000207947 */ /* 0x000fec0003800000 */
.L_x_602:
[----:B------:R-:W-:-:S04]  /*1150*/  LOP3.LUT R0, R7, 0x80000000, R0, 0x48, !PT ;  /* 0x8000000007007812 */ /* 0x000fc800078e4800 */
[----:B------:R-:W-:Y:S01]  /*1160*/  LOP3.LUT R0, R0, 0x7f800000, RZ, 0xfc, !PT ;  /* 0x7f80000000007812 */ /* 0x000fe200078efcff */
[----:B------:R-:W-:Y:S06]  /*1170*/  BRA `(.L_x_605) ;  /* 0x0000000000147947 */ /* 0x000fec0003800000 */
.L_x_601:
[----:B------:R-:W-:Y:S01]  /*1180*/  LOP3.LUT R0, R7, 0x80000000, R0, 0x48, !PT ;  /* 0x8000000007007812 */ /* 0x000fe200078e4800 */
[----:B------:R-:W-:Y:S06]  /*1190*/  BRA `(.L_x_605) ;  /* 0x00000000000c7947 */ /* 0x000fec0003800000 */
.L_x_600:
[----:B------:R-:W0:Y:S01]  /*11a0*/  MUFU.RSQ R0, -QNAN ;  /* 0xffc0000000007908 */ /* 0x000e220000001400 */
[----:B------:R-:W-:Y:S05]  /*11b0*/  BRA `(.L_x_605) ;  /* 0x0000000000047947 */ /* 0x000fea0003800000 */
.L_x_599:
[----:B------:R-:W-:-:S07]  /*11c0*/  FADD.FTZ R0, R0, R3 ;  /* 0x0000000300007221 */ /* 0x000fce0000010000 */
.L_x_605:
[----:B------:R-:W-:-:S04]  /*11d0*/  HFMA2 R7, -RZ, RZ, 0, 0 ;  /* 0x00000000ff077431 */ /* 0x000fc800000001ff */
[----:B0-----:R-:W-:Y:S05]  /*11e0*/  RET.REL.NODEC R6 `(_Z21row_mean_var_kernel_tIfEvPKT_PfS3_ii) ;  /* 0xffffffec06847950 */ /* 0x001fea0003c3ffff */
.L_x_606:
        /* <DEDUP_REMOVED lines=9> */
.L_x_838:


//--------------------- .text._Z20gather_rows_kernel_tI13__nv_bfloat16EvPT_PKS1_PKiii --------------------------
	.section	.text._Z20gather_rows_kernel_tI13__nv_bfloat16EvPT_PKS1_PKiii,"ax",@progbits
	.align	128
        .global         _Z20gather_rows_kernel_tI13__nv_bfloat16EvPT_PKS1_PKiii
        .type           _Z20gather_rows_kernel_tI13__nv_bfloat16EvPT_PKS1_PKiii,@function
        .size           _Z20gather_rows_kernel_tI13__nv_bfloat16EvPT_PKS1_PKiii,(.L_x_905 - _Z20gather_rows_kernel_tI13__nv_bfloat16EvPT_PKS1_PKiii)
        .other          _Z20gather_rows_kernel_tI13__nv_bfloat16EvPT_PKS1_PKiii,@"STO_CUDA_ENTRY STV_DEFAULT"
_Z20gather_rows_kernel_tI13__nv_bfloat16EvPT_PKS1_PKiii:
.text._Z20gather_rows_kernel_tI13__nv_bfloat16EvPT_PKS1_PKiii:
[----:B------:R-:W-:Y:S01]  /*0000*/  LDC R1, c[0x0][0x37c] ;  /* 0x0000df00ff017b82 */ /* 0x000fe20000000800 */
[----:B------:R-:W0:Y:S01]  /*0010*/  S2R R5, SR_CTAID.X ;  /* 0x0000000000057919 */ /* 0x000e220000002500 */
[----:B------:R-:W0:Y:S02]  /*0020*/  LDCU UR4, c[0x0][0x398] ;  /* 0x00007300ff0477ac */ /* 0x000e240008000800 */
[----:B0-----:R-:W-:-:S13]  /*0030*/  ISETP.GE.AND P0, PT, R5, UR4, PT ;  /* 0x0000000405007c0c */ /* 0x001fda000bf06270 */
[----:B------:R-:W-:Y:S05]  /*0040*/  @P0 EXIT ;  /* 0x000000000000094d */ /* 0x000fea0003800000 */
[----:B------:R-:W0:Y:S02]  /*0050*/  LDC R10, c[0x0][0x39c] ;  /* 0x0000e700ff0a7b82 */ /* 0x000e240000000800 */
[----:B0-----:R-:W-:-:S13]  /*0060*/  ISETP.GE.AND P0, PT, R10, 0x1, PT ;  /* 0x000000010a00780c */ /* 0x001fda0003f06270 */
[----:B------:R-:W-:Y:S05]  /*0070*/  @!P0 EXIT ;  /* 0x000000000000894d */ /* 0x000fea0003800000 */
[----:B------:R-:W0:Y:S01]  /*0080*/  LDC.64 R2, c[0x0][0x390] ;  /* 0x0000e400ff027b82 */ /* 0x000e220000000a00 */
[----:B------:R-:W1:Y:S01]  /*0090*/  LDCU.64 UR4, c[0x0][0x358] ;  /* 0x00006b00ff0477ac */ /* 0x000e620008000a00 */
[----:B0-----:R-:W-:-:S06]  /*00a0*/  IMAD.WIDE.U32 R2, R5, 0x4, R2 ;  /* 0x0000000405027825 */ /* 0x001fcc00078e0002 */
[----:B-1----:R-:W2:Y:S01]  /*00b0*/  LDG.E R3, desc[UR4][R2.64] ;  /* 0x0000000402037981 */ /* 0x002ea2000c1e1900 */
[C---:B------:R-:W-:Y:S01]  /*00c0*/  ISETP.GE.U32.AND P1, PT, R10.reuse, 0x10, PT ;  /* 0x000000100a00780c */ /* 0x040fe20003f26070 */
[----:B------:R-:W-:Y:S01]  /*00d0*/  IMAD R0, R5, R10, RZ ;  /* 0x0000000a05007224 */ /* 0x000fe200078e02ff */
[----:B------:R-:W-:Y:S01]  /*00e0*/  LOP3.LUT R11, R10, 0xf, RZ, 0xc0, !PT ;  /* 0x0000000f0a0b7812 */ /* 0x000fe200078ec0ff */
[----:B------:R-:W-:-:S03]  /*00f0*/  IMAD.MOV.U32 R7, RZ, RZ, RZ ;  /* 0x000000ffff077224 */ /* 0x000fc600078e00ff */
[----:B------:R-:W-:Y:S02]  /*0100*/  ISETP.NE.AND P0, PT, R11, RZ, PT ;  /* 0x000000ff0b00720c */ /* 0x000fe40003f05270 */
[----:B------:R-:W-:Y:S01]  /*0110*/  SHF.R.S32.HI R8, RZ, 0x1f, R0 ;  /* 0x0000001fff087819 */ /* 0x000fe20000011400 */
[----:B--2---:R-:W-:-:S05]  /*0120*/  IMAD R6, R3, R10, RZ ;  /* 0x0000000a03067224 */ /* 0x004fca00078e02ff */
[----:B------:R-:W-:Y:S01]  /*0130*/  SHF.R.S32.HI R9, RZ, 0x1f, R6 ;  /* 0x0000001fff097819 */ /* 0x000fe20000011406 */
[----:B------:R-:W-:Y:S06]  /*0140*/  @!P1 BRA `(.L_x_607) ;  /* 0x0000000000dc9947 */ /* 0x000fec0003800000 */
[----:B------:R-:W0:Y:S01]  /*0150*/  LDC.64 R16, c[0x0][0x380] ;  /* 0x0000e000ff107b82 */ /* 0x000e220000000a00 */
[----:B------:R-:W-:-:S07]  /*0160*/  LOP3.LUT R7, R10, 0x7ffffff0, RZ, 0xc0, !PT ;  /* 0x7ffffff00a077812 */ /* 0x000fce00078ec0ff */
[----:B------:R-:W1:Y:S01]  /*0170*/  LDC.64 R12, c[0x0][0x388] ;  /* 0x0000e200ff0c7b82 */ /* 0x000e620000000a00 */
[----:B0-----:R-:W-:-:S04]  /*0180*/  LEA R16, P1, R0, R16, 0x1 ;  /* 0x0000001000107211 */ /* 0x001fc800078208ff */
[----:B------:R-:W-:Y:S02]  /*0190*/  IADD3 R16, P2, PT, R16, 0x10, RZ ;  /* 0x0000001010107810 */ /* 0x000fe40007f5e0ff */
[----:B------:R-:W-:Y:S02]  /*01a0*/  LEA.HI.X R21, R0, R17, R8, 0x1, P1 ;  /* 0x0000001100157211 */ /* 0x000fe400008f0c08 */
[----:B-1----:R-:W-:Y:S01]  /*01b0*/  LEA R14, P3, R6, R12, 0x1 ;  /* 0x0000000c060e7211 */ /* 0x002fe200078608ff */
[----:B------:R-:W-:Y:S02]  /*01c0*/  IMAD.MOV R12, RZ, RZ, -R7 ;  /* 0x000000ffff0c7224 */ /* 0x000fe400078e0a07 */
[----:B------:R-:W-:Y:S01]  /*01d0*/  IMAD.X R21, RZ, RZ, R21, P2 ;  /* 0x000000ffff157224 */ /* 0x000fe200010e0615 */
[----:B------:R-:W-:Y:S02]  /*01e0*/  IADD3 R14, P4, PT, R14, 0x10, RZ ;  /* 0x000000100e0e7810 */ /* 0x000fe40007f9e0ff */
[----:B------:R-:W-:-:S05]  /*01f0*/  LEA.HI.X R13, R6, R13, R9, 0x1, P3 ;  /* 0x0000000d060d7211 */ /* 0x000fca00018f0c09 */
[----:B------:R-:W-:-:S07]  /*0200*/  IMAD.X R13, RZ, RZ, R13, P4 ;  /* 0x000000ffff0d7224 */ /* 0x000fce00020e060d */
.L_x_608:
[----:B------:R-:W-:Y:S02]  /*0210*/  IMAD.MOV.U32 R2, RZ, RZ, R14 ;  /* 0x000000ffff027224 */ /* 0x000fe400078e000e */
[----:B------:R-:W-:-:S05]  /*0220*/  IMAD.MOV.U32 R3, RZ, RZ, R13 ;  /* 0x000000ffff037224 */ /* 0x000fca00078e000d */
[----:B------:R-:W2:Y:S01]  /*0230*/  LDG.E.U16 R13, desc[UR4][R2.64+-0x10] ;  /* 0xfffff004020d7981 */ /* 0x000ea2000c1e1500 */
[----:B-1----:R-:W-:Y:S02]  /*0240*/  IMAD.MOV.U32 R4, RZ, RZ, R16 ;  /* 0x000000ffff047224 */ /* 0x002fe400078e0010 */
[----:B------:R-:W-:-:S05]  /*0250*/  IMAD.MOV.U32 R5, RZ, RZ, R21 ;  /* 0x000000ffff057224 */ /* 0x000fca00078e0015 */
[----:B--2---:R0:W-:Y:S04]  /*0260*/  STG.E.U16 desc[UR4][R4.64+-0x10], R13 ;  /* 0xfffff00d04007986 */ /* 0x0041e8000c101504 */
[----:B------:R-:W2:Y:S04]  /*0270*/  LDG.E.U16 R15, desc[UR4][R2.64+-0xe] ;  /* 0xfffff204020f7981 */ /* 0x000ea8000c1e1500 */
[----:B--2---:R1:W-:Y:S04]  /*0280*/  STG.E.U16 desc[UR4][R4.64+-0xe], R15 ;  /* 0xfffff20f04007986 */ /* 0x0043e8000c101504 */
[----:B------:R-:W2:Y:S04]  /*0290*/  LDG.E.U16 R17, desc[UR4][R2.64+-0xc] ;  /* 0xfffff40402117981 */ /* 0x000ea8000c1e1500 */
[----:B--2---:R2:W-:Y:S04]  /*02a0*/  STG.E.U16 desc[UR4][R4.64+-0xc], R17 ;  /* 0xfffff41104007986 */ /* 0x0045e8000c101504 */
[----:B------:R-:W3:Y:S04]  /*02b0*/  LDG.E.U16 R19, desc[UR4][R2.64+-0xa] ;  /* 0xfffff60402137981 */ /* 0x000ee8000c1e1500 */
[----:B---3--:R3:W-:Y:S04]  /*02c0*/  STG.E.U16 desc[UR4][R4.64+-0xa], R19 ;  /* 0xfffff61304007986 */ /* 0x0087e8000c101504 */
[----:B------:R-:W4:Y:S04]  /*02d0*/  LDG.E.U16 R21, desc[UR4][R2.64+-0x8] ;  /* 0xfffff80402157981 */ /* 0x000f28000c1e1500 */
[----:B----4-:R4:W-:Y:S04]  /*02e0*/  STG.E.U16 desc[UR4][R4.64+-0x8], R21 ;  /* 0xfffff81504007986 */ /* 0x0109e8000c101504 */
[----:B------:R-:W5:Y:S04]  /*02f0*/  LDG.E.U16 R23, desc[UR4][R2.64+-0x6] ;  /* 0xfffffa0402177981 */ /* 0x000f68000c1e1500 */
[----:B-----5:R5:W-:Y:S04]  /*0300*/  STG.E.U16 desc[UR4][R4.64+-0x6], R23 ;  /* 0xfffffa1704007986 */ /* 0x020be8000c101504 */
[----:B0-----:R-:W2:Y:S04]  /*0310*/  LDG.E.U16 R13, desc[UR4][R2.64+-0x4] ;  /* 0xfffffc04020d7981 */ /* 0x001ea8000c1e1500 */
[----:B--2---:R0:W-:Y:S04]  /*0320*/  STG.E.U16 desc[UR4][R4.64+-0x4], R13 ;  /* 0xfffffc0d04007986 */ /* 0x0041e8000c101504 */
[----:B-1----:R-:W2:Y:S04]  /*0330*/  LDG.E.U16 R15, desc[UR4][R2.64+-0x2] ;  /* 0xfffffe04020f7981 */ /* 0x002ea8000c1e1500 */
[----:B--2---:R1:W-:Y:S04]  /*0340*/  STG.E.U16 desc[UR4][R4.64+-0x2], R15 ;  /* 0xfffffe0f04007986 */ /* 0x0043e8000c101504 */
[----:B------:R-:W2:Y:S04]  /*0350*/  LDG.E.U16 R17, desc[UR4][R2.64] ;  /* 0x0000000402117981 */ /* 0x000ea8000c1e1500 */
[----:B--2---:R2:W-:Y:S04]  /*0360*/  STG.E.U16 desc[UR4][R4.64], R17 ;  /* 0x0000001104007986 */ /* 0x0045e8000c101504 */
[----:B---3--:R-:W3:Y:S04]  /*0370*/  LDG.E.U16 R19, desc[UR4][R2.64+0x2] ;  /* 0x0000020402137981 */ /* 0x008ee8000c1e1500 */
[----:B---3--:R3:W-:Y:S04]  /*0380*/  STG.E.U16 desc[UR4][R4.64+0x2], R19 ;  /* 0x0000021304007986 */ /* 0x0087e8000c101504 */
[----:B----4-:R-:W4:Y:S04]  /*0390*/  LDG.E.U16 R21, desc[UR4][R2.64+0x4] ;  /* 0x0000040402157981 */ /* 0x010f28000c1e1500 */
[----:B----4-:R4:W-:Y:S04]  /*03a0*/  STG.E.U16 desc[UR4][R4.64+0x4], R21 ;  /* 0x0000041504007986 */ /* 0x0109e8000c101504 */
[----:B-----5:R-:W5:Y:S04]  /*03b0*/  LDG.E.U16 R23, desc[UR4][R2.64+0x6] ;  /* 0x0000060402177981 */ /* 0x020f68000c1e1500 */
[----:B-----5:R-:W-:Y:S04]  /*03c0*/  STG.E.U16 desc[UR4][R4.64+0x6], R23 ;  /* 0x0000061704007986 */ /* 0x020fe8000c101504 */
[----:B0-----:R-:W5:Y:S04]  /*03d0*/  LDG.E.U16 R13, desc[UR4][R2.64+0x8] ;  /* 0x00000804020d7981 */ /* 0x001f68000c1e1500 */
[----:B-----5:R0:W-:Y:S04]  /*03e0*/  STG.E.U16 desc[UR4][R4.64+0x8], R13 ;  /* 0x0000080d04007986 */ /* 0x0201e8000c101504 */
[----:B-1----:R-:W5:Y:S04]  /*03f0*/  LDG.E.U16 R15, desc[UR4][R2.64+0xa] ;  /* 0x00000a04020f7981 */ /* 0x002f68000c1e1500 */
[----:B-----5:R1:W-:Y:S04]  /*0400*/  STG.E.U16 desc[UR4][R4.64+0xa], R15 ;  /* 0x00000a0f04007986 */ /* 0x0203e8000c101504 */
[----:B--2---:R-:W2:Y:S01]  /*0410*/  LDG.E.U16 R17, desc[UR4][R2.64+0xc] ;  /* 0x00000c0402117981 */ /* 0x004ea2000c1e1500 */
[----:B------:R-:W-:-:S05]  /*0420*/  VIADD R12, R12, 0x10 ;  /* 0x000000100c0c7836 */ /* 0x000fca0000000000 */
[----:B------:R-:W-:Y:S01]  /*0430*/  ISETP.NE.AND P1, PT, R12, RZ, PT ;  /* 0x000000ff0c00720c */ /* 0x000fe20003f25270 */
[----:B--2---:R1:W-:Y:S04]  /*0440*/  STG.E.U16 desc[UR4][R4.64+0xc], R17 ;  /* 0x00000c1104007986 */ /* 0x0043e8000c101504 */
[----:B---3--:R-:W2:Y:S01]  /*0450*/  LDG.E.U16 R19, desc[UR4][R2.64+0xe] ;  /* 0x00000e0402137981 */ /* 0x008ea2000c1e1500 */
[----:B------:R-:W-:Y:S02]  /*0460*/  IADD3 R16, P2, PT, R4, 0x20, RZ ;  /* 0x0000002004107810 */ /* 0x000fe40007f5e0ff */
[----:B------:R-:W-:-:S03]  /*0470*/  IADD3 R14, P3, PT, R2, 0x20, RZ ;  /* 0x00000020020e7810 */ /* 0x000fc60007f7e0ff */
[----:B----4-:R-:W-:Y:S02]  /*0480*/  IMAD.X R21, RZ, RZ, R5, P2 ;  /* 0x000000ffff157224 */ /* 0x010fe400010e0605 */
[----:B0-----:R-:W-:Y:S01]  /*0490*/  IMAD.X R13, RZ, RZ, R3, P3 ;  /* 0x000000ffff0d7224 */ /* 0x001fe200018e0603 */
[----:B--2---:R1:W-:Y:S01]  /*04a0*/  STG.E.U16 desc[UR4][R4.64+0xe], R19 ;  /* 0x00000e1304007986 */ /* 0x0043e2000c101504 */
[----:B------:R-:W-:Y:S06]  /*04b0*/  @P1 BRA `(.L_x_608) ;  /* 0xfffffffc00541947 */ /* 0x000fec000383ffff */
.L_x_607:
[----:B------:R-:W-:Y:S05]  /*04c0*/  @!P0 EXIT ;  /* 0x000000000000894d */ /* 0x000fea0003800000 */
[----:B------:R-:W-:Y:S02]  /*04d0*/  ISETP.GE.U32.AND P1, PT, R11, 0x8, PT ;  /* 0x000000080b00780c */ /* 0x000fe40003f26070 */
[----:B------:R-:W-:-:S04]  /*04e0*/  LOP3.LUT R16, R10, 0x7, RZ, 0xc0, !PT ;  /* 0x000000070a107812 */ /* 0x000fc800078ec0ff */
[----:B------:R-:W-:-:S07]  /*04f0*/  ISETP.NE.AND P0, PT, R16, RZ, PT ;  /* 0x000000ff1000720c */ /* 0x000fce0003f05270 */
[----:B------:R-:W-:Y:S06]  /*0500*/  @!P1 BRA `(.L_x_609) ;  /* 0x00000000006c9947 */ /* 0x000fec0003800000 */
[----:B-1----:R-:W0:Y:S01]  /*0510*/  LDC.64 R4, c[0x0][0x388] ;  /* 0x0000e200ff047b82 */ /* 0x002e220000000a00 */
[----:B------:R-:W-:-:S05]  /*0520*/  IADD3 R2, P1, PT, R6, R7, RZ ;  /* 0x0000000706027210 */ /* 0x000fca0007f3e0ff */
[----:B------:R-:W-:Y:S02]  /*0530*/  IMAD.X R3, RZ, RZ, R9, P1 ;  /* 0x000000ffff037224 */ /* 0x000fe400008e0609 */
[----:B------:R-:W1:Y:S01]  /*0540*/  LDC.64 R14, c[0x0][0x380] ;  /* 0x0000e000ff0e7b82 */ /* 0x000e620000000a00 */
[----:B0-----:R-:W-:-:S04]  /*0550*/  LEA R4, P1, R2, R4, 0x1 ;  /* 0x0000000402047211 */ /* 0x001fc800078208ff */
[----:B------:R-:W-:-:S05]  /*0560*/  LEA.HI.X R5, R2, R5, R3, 0x1, P1 ;  /* 0x0000000502057211 */ /* 0x000fca00008f0c03 */
[----:B------:R-:W2:Y:S01]  /*0570*/  LDG.E.U16 R11, desc[UR4][R4.64] ;  /* 0x00000004040b7981 */ /* 0x000ea2000c1e1500 */
[----:B------:R-:W-:-:S05]  /*0580*/  IADD3 R3, P1, PT, R0, R7, RZ ;  /* 0x0000000700037210 */ /* 0x000fca0007f3e0ff */
[----:B------:R-:W-:Y:S01]  /*0590*/  IMAD.X R12, RZ, RZ, R8, P1 ;  /* 0x000000ffff0c7224 */ /* 0x000fe200008e0608 */
[----:B-1----:R-:W-:-:S04]  /*05a0*/  LEA R2, P1, R3, R14, 0x1 ;  /* 0x0000000e03027211 */ /* 0x002fc800078208ff */
[----:B------:R-:W-:-:S05]  /*05b0*/  LEA.HI.X R3, R3, R15, R12, 0x1, P1 ;  /* 0x0000000f03037211 */ /* 0x000fca00008f0c0c */
[----:B--2---:R0:W-:Y:S04]  /*05c0*/  STG.E.U16 desc[UR4][R2.64], R11 ;  /* 0x0000000b02007986 */ /* 0x0041e8000c101504 */
[----:B------:R-:W2:Y:S04]  /*05d0*/  LDG.E.U16 R13, desc[UR4][R4.64+0x2] ;  /* 0x00000204040d7981 */ /* 0x000ea8000c1e1500 */
[----:B--2---:R1:W-:Y:S04]  /*05e0*/  STG.E.U16 desc[UR4][R2.64+0x2], R13 ;  /* 0x0000020d02007986 */ /* 0x0043e8000c101504 */
[----:B------:R-:W2:Y:S04]  /*05f0*/  LDG.E.U16 R15, desc[UR4][R4.64+0x4] ;  /* 0x00000404040f7981 */ /* 0x000ea8000c1e1500 */
[----:B--2---:R2:W-:Y:S04]  /*0600*/  STG.E.U16 desc[UR4][R2.64+0x4], R15 ;  /* 0x0000040f02007986 */ /* 0x0045e8000c101504 */
[----:B------:R-:W3:Y:S04]  /*0610*/  LDG.E.U16 R17, desc[UR4][R4.64+0x6] ;  /* 0x0000060404117981 */ /* 0x000ee8000c1e1500 */
[----:B---3--:R2:W-:Y:S04]  /*0620*/  STG.E.U16 desc[UR4][R2.64+0x6], R17 ;  /* 0x0000061102007986 */ /* 0x0085e8000c101504 */
[----:B------:R-:W3:Y:S04]  /*0630*/  LDG.E.U16 R19, desc[UR4][R4.64+0x8] ;  /* 0x0000080404137981 */ /* 0x000ee8000c1e1500 */
[----:B---3--:R2:W-:Y:S04]  /*0640*/  STG.E.U16 desc[UR4][R2.64+0x8], R19 ;  /* 0x0000081302007986 */ /* 0x0085e8000c101504 */
[----:B------:R-:W3:Y:S04]  /*0650*/  LDG.E.U16 R21, desc[UR4][R4.64+0xa] ;  /* 0x00000a0404157981 */ /* 0x000ee8000c1e1500 */
[----:B---3--:R2:W-:Y:S04]  /*0660*/  STG.E.U16 desc[UR4][R2.64+0xa], R21 ;  /* 0x00000a1502007986 */ /* 0x0085e8000c101504 */
[----:B0-----:R-:W3:Y:S04]  /*0670*/  LDG.E.U16 R11, desc[UR4][R4.64+0xc] ;  /* 0x00000c04040b7981 */ /* 0x001ee8000c1e1500 */
[----:B---3--:R2:W-:Y:S04]  /*0680*/  STG.E.U16 desc[UR4][R2.64+0xc], R11 ;  /* 0x00000c0b02007986 */ /* 0x0085e8000c101504 */
[----:B-1----:R-:W3:Y:S01]  /*0690*/  LDG.E.U16 R13, desc[UR4][R4.64+0xe] ;  /* 0x00000e04040d7981 */ /* 0x002ee2000c1e1500 */
[----:B------:R-:W-:-:S03]  /*06a0*/  VIADD R7, R7, 0x8 ;  /* 0x0000000807077836 */ /* 0x000fc60000000000 */
[----:B---3--:R2:W-:Y:S04]  /*06b0*/  STG.E.U16 desc[UR4][R2.64+0xe], R13 ;  /* 0x00000e0d02007986 */ /* 0x0085e8000c101504 */
.L_x_609:
[----:B------:R-:W-:Y:S05]  /*06c0*/  @!P0 EXIT ;  /* 0x000000000000894d */ /* 0x000fea0003800000 */
[----:B------:R-:W-:Y:S02]  /*06d0*/  ISETP.GE.U32.AND P1, PT, R16, 0x4, PT ;  /* 0x000000041000780c */ /* 0x000fe40003f26070 */
[----:B------:R-:W-:-:S04]  /*06e0*/  LOP3.LUT R10, R10, 0x3, RZ, 0xc0, !PT ;  /* 0x000000030a0a7812 */ /* 0x000fc800078ec0ff */
[----:B------:R-:W-:-:S07]  /*06f0*/  ISETP.NE.AND P0, PT, R10, RZ, PT ;  /* 0x000000ff0a00720c */ /* 0x000fce0003f05270 */
[----:B------:R-:W-:Y:S06]  /*0700*/  @!P1 BRA `(.L_x_610) ;  /* 0x00000000004c9947 */ /* 0x000fec0003800000 */
[----:B-1----:R-:W0:Y:S01]  /*0710*/  LDC.64 R4, c[0x0][0x388] ;  /* 0x0000e200ff047b82 */ /* 0x002e220000000a00 */
[----:B--2---:R-:W-:-:S05]  /*0720*/  IADD3 R2, P1, PT, R6, R7, RZ ;  /* 0x0000000706027210 */ /* 0x004fca0007f3e0ff */
        /* <DEDUP_REMOVED lines=14> */
[----:B------:R-:W2:Y:S01]  /*0810*/  LDG.E.U16 R17, desc[UR4][R4.64+0x6] ;  /* 0x0000060404117981 */ /* 0x000ea2000c1e1500 */
[----:B------:R-:W-:-:S03]  /*0820*/  VIADD R7, R7, 0x4 ;  /* 0x0000000407077836 */ /* 0x000fc60000000000 */
[----:B--2---:R0:W-:Y:S04]  /*0830*/  STG.E.U16 desc[UR4][R2.64+0x6], R17 ;  /* 0x0000061102007986 */ /* 0x0041e8000c101504 */
.L_x_610:
[----:B------:R-:W-:Y:S05]  /*0840*/  @!P0 EXIT ;  /* 0x000000000000894d */ /* 0x000fea0003800000 */
[----:B0-2---:R-:W0:Y:S01]  /*0850*/  LDC.64 R12, c[0x0][0x380] ;  /* 0x0000e000ff0c7b82 */ /* 0x005e220000000a00 */
[-C--:B-1----:R-:W-:Y:S01]  /*0860*/  IADD3 R5, P1, PT, R0, R7.reuse, RZ ;  /* 0x0000000700057210 */ /* 0x082fe20007f3e0ff */
[----:B------:R-:W-:Y:S01]  /*0870*/  IMAD.MOV R10, RZ, RZ, -R10 ;  /* 0x000000ffff0a7224 */ /* 0x000fe200078e0a0a */
[----:B------:R-:W-:-:S03]  /*0880*/  IADD3 R6, P0, PT, R6, R7, RZ ;  /* 0x0000000706067210 */ /* 0x000fc60007f1e0ff */
[----:B------:R-:W-:Y:S02]  /*0890*/  IMAD.X R8, RZ, RZ, R8, P1 ;  /* 0x000000ffff087224 */ /* 0x000fe400008e0608 */
[----:B------:R-:W1:Y:S01]  /*08a0*/  LDC.64 R2, c[0x0][0x388] ;  /* 0x0000e200ff027b82 */ /* 0x000e620000000a00 */
[----:B------:R-:W-:Y:S01]  /*08b0*/  IMAD.X R9, RZ, RZ, R9, P0 ;  /* 0x000000ffff097224 */ /* 0x000fe200000e0609 */
[----:B0-----:R-:W-:-:S04]  /*08c0*/  LEA R0, P2, R5, R12, 0x1 ;  /* 0x0000000c05007211 */ /* 0x001fc800078408ff */
[----:B------:R-:W-:Y:S02]  /*08d0*/  LEA.HI.X R7, R5, R13, R8, 0x1, P2 ;  /* 0x0000000d05077211 */ /* 0x000fe400010f0c08 */
[----:B-1----:R-:W-:-:S04]  /*08e0*/  LEA R4, P1, R6, R2, 0x1 ;  /* 0x0000000206047211 */ /* 0x002fc800078208ff */
[----:B------:R-:W-:-:S09]  /*08f0*/  LEA.HI.X R9, R6, R3, R9, 0x1, P1 ;  /* 0x0000000306097211 */ /* 0x000fd200008f0c09 */
.L_x_611:
[----:B0-----:R-:W-:Y:S02]  /*0900*/  IMAD.MOV.U32 R2, RZ, RZ, R4 ;  /* 0x000000ffff027224 */ /* 0x001fe400078e0004 */
[----:B------:R-:W-:-:S05]  /*0910*/  IMAD.MOV.U32 R3, RZ, RZ, R9 ;  /* 0x000000ffff037224 */ /* 0x000fca00078e0009 */
[----:B------:R0:W2:Y:S01]  /*0920*/  LDG.E.U16 R5, desc[UR4][R2.64] ;  /* 0x0000000402057981 */ /* 0x0000a2000c1e1500 */
[----:B------:R-:W-:Y:S01]  /*0930*/  VIADD R10, R10, 0x1 ;  /* 0x000000010a0a7836 */ /* 0x000fe20000000000 */
[----:B------:R-:W-:-:S04]  /*0940*/  IADD3 R4, P1, PT, R4, 0x2, RZ ;  /* 0x0000000204047810 */ /* 0x000fc80007f3e0ff */
[----:B------:R-:W-:Y:S01]  /*0950*/  ISETP.NE.AND P0, PT, R10, RZ, PT ;  /* 0x000000ff0a00720c */ /* 0x000fe20003f05270 */
[----:B------:R-:W-:Y:S02]  /*0960*/  IMAD.X R9, RZ, RZ, R9, P1 ;  /* 0x000000ffff097224 */ /* 0x000fe400008e0609 */
[----:B0-----:R-:W-:Y:S01]  /*0970*/  IMAD.MOV.U32 R2, RZ, RZ, R0 ;  /* 0x000000ffff027224 */ /* 0x001fe200078e0000 */
[----:B------:R-:W-:Y:S01]  /*0980*/  IADD3 R0, P2, PT, R0, 0x2, RZ ;  /* 0x0000000200007810 */ /* 0x000fe20007f5e0ff */
[----:B------:R-:W-:-:S04]  /*0990*/  IMAD.MOV.U32 R3, RZ, RZ, R7 ;  /* 0x000000ffff037224 */ /* 0x000fc800078e0007 */
[----:B------:R-:W-:Y:S01]  /*09a0*/  IMAD.X R7, RZ, RZ, R7, P2 ;  /* 0x000000ffff077224 */ /* 0x000fe200010e0607 */
[----:B--2---:R0:W-:Y:S03]  /*09b0*/  STG.E.U16 desc[UR4][R2.64], R5 ;  /* 0x0000000502007986 */ /* 0x0041e6000c101504 */
[----:B------:R-:W-:Y:S05]  /*09c0*/  @P0 BRA `(.L_x_611) ;  /* 0xfffffffc00cc0947 */ /* 0x000fea000383ffff */
[----:B------:R-:W-:Y:S05]  /*09d0*/  EXIT ;  /* 0x000000000000794d */ /* 0x000fea0003800000 */
.L_x_612:
        /* <DEDUP_REMOVED lines=10> */
.L_x_905:


//--------------------- .text._Z20gather_rows_kernel_tI6__halfEvPT_PKS1_PKiii --------------------------
	.section	.text._Z20gather_rows_kernel_tI6__halfEvPT_PKS1_PKiii,"ax",@progbits
	.align	128
        .global         _Z20gather_rows_kernel_tI6__halfEvPT_PKS1_PKiii
        .type           _Z20gather_rows_kernel_tI6__halfEvPT_PKS1_PKiii,@function
        .size           _Z20gather_rows_kernel_tI6__halfEvPT_PKS1_PKiii,(.L_x_906 - _Z20gather_rows_kernel_tI6__halfEvPT_PKS1_PKiii)
        .other          _Z20gather_rows_kernel_tI6__halfEvPT_PKS1_PKiii,@"STO_CUDA_ENTRY STV_DEFAULT"
_Z20gather_rows_kernel_tI6__halfEvPT_PKS1_PKiii:
.text._Z20gather_rows_kernel_tI6__halfEvPT_PKS1_PKiii:
        /* <DEDUP_REMOVED lines=33> */
.L_x_614:
        /* <DEDUP_REMOVED lines=43> */
.L_x_613:
        /* <DEDUP_REMOVED lines=32> */
.L_x_615:
        /* <DEDUP_REMOVED lines=24> */
.L_x_616:
        /* <DEDUP_REMOVED lines=12> */
.L_x_617:
        /* <DEDUP_REMOVED lines=14> */
.L_x_618:
        /* <DEDUP_REMOVED lines=10> */
.L_x_906:


//--------------------- .text._Z20gather_rows_kernel_tIfEvPT_PKS0_PKiii --------------------------
	.section	.text._Z20gather_rows_kernel_tIfEvPT_PKS0_PKiii,"ax",@progbits
	.align	128
        .global         _Z20gather_rows_kernel_tIfEvPT_PKS0_PKiii
        .type           _Z20gather_rows_kernel_tIfEvPT_PKS0_PKiii,@function
        .size           _Z20gather_rows_kernel_tIfEvPT_PKS0_PKiii,(.L_x_907 - _Z20gather_rows_kernel_tIfEvPT_PKS0_PKiii)
        .other          _Z20gather_rows_kernel_tIfEvPT_PKS0_PKiii,@"STO_CUDA_ENTRY STV_DEFAULT"
_Z20gather_rows_kernel_tIfEvPT_PKS0_PKiii:
.text._Z20gather_rows_kernel_tIfEvPT_PKS0_PKiii:
        /* <DEDUP_REMOVED lines=33> */
.L_x_620:
[----:B------:R-:W-:Y:S02]  /*0210*/  IMAD.MOV.U32 R2, RZ, RZ, R16 ;  /* 0x000000ffff027224 */ /* 0x000fe400078e0010 */
[----:B------:R-:W-:-:S05]  /*0220*/  IMAD.MOV.U32 R3, RZ, RZ, R13 ;  /* 0x000000ffff037224 */ /* 0x000fca00078e000d */
[----:B------:R-:W2:Y:S01]  /*0230*/  LDG.E R13, desc[UR4][R2.64+-0x20] ;  /* 0xffffe004020d7981 */ /* 0x000ea2000c1e1900 */
[----:B-1----:R-:W-:Y:S02]  /*0240*/  IMAD.MOV.U32 R4, RZ, RZ, R14 ;  /* 0x000000ffff047224 */ /* 0x002fe400078e000e */
[----:B------:R-:W-:-:S05]  /*0250*/  IMAD.MOV.U32 R5, RZ, RZ, R21 ;  /* 0x000000ffff057224 */ /* 0x000fca00078e0015 */
[----:B--2---:R0:W-:Y:S04]  /*0260*/  STG.E desc[UR4][R4.64+-0x20], R13 ;  /* 0xffffe00d04007986 */ /* 0x0041e8000c101904 */
[----:B------:R-:W2:Y:S04]  /*0270*/  LDG.E R15, desc[UR4][R2.64+-0x1c] ;  /* 0xffffe404020f7981 */ /* 0x000ea8000c1e1900 */
[----:B--2---:R1:W-:Y:S04]  /*0280*/  STG.E desc[UR4][R4.64+-0x1c], R15 ;  /* 0xffffe40f04007986 */ /* 0x0043e8000c101904 */
[----:B------:R-:W2:Y:S04]  /*0290*/  LDG.E R17, desc[UR4][R2.64+-0x18] ;  /* 0xffffe80402117981 */ /* 0x000ea8000c1e1900 */
[----:B--2---:R2:W-:Y:S04]  /*02a0*/  STG.E desc[UR4][R4.64+-0x18], R17 ;  /* 0xffffe81104007986 */ /* 0x0045e8000c101904 */
[----:B------:R-:W3:Y:S04]  /*02b0*/  LDG.E R19, desc[UR4][R2.64+-0x14] ;  /* 0xffffec0402137981 */ /* 0x000ee8000c1e1900 */
[----:B---3--:R3:W-:Y:S04]  /*02c0*/  STG.E desc[UR4][R4.64+-0x14], R19 ;  /* 0xffffec1304007986 */ /* 0x0087e8000c101904 */
[----:B------:R-:W4:Y:S04]  /*02d0*/  LDG.E R21, desc[UR4][R2.64+-0x10] ;  /* 0xfffff00402157981 */ /* 0x000f28000c1e1900 */
[----:B----4-:R4:W-:Y:S04]  /*02e0*/  STG.E desc[UR4][R4.64+-0x10], R21 ;  /* 0xfffff01504007986 */ /* 0x0109e8000c101904 */
[----:B------:R-:W5:Y:S04]  /*02f0*/  LDG.E R23, desc[UR4][R2.64+-0xc] ;  /* 0xfffff40402177981 */ /* 0x000f68000c1e1900 */
[----:B-----5:R5:W-:Y:S04]  /*0300*/  STG.E desc[UR4][R4.64+-0xc], R23 ;  /* 0xfffff41704007986 */ /* 0x020be8000c101904 */
[----:B0-----:R-:W2:Y:S04]  /*0310*/  LDG.E R13, desc[UR4][R2.64+-0x8] ;  /* 0xfffff804020d7981 */ /* 0x001ea8000c1e1900 */
[----:B--2---:R0:W-:Y:S04]  /*0320*/  STG.E desc[UR4][R4.64+-0x8], R13 ;  /* 0xfffff80d04007986 */ /* 0x0041e8000c101904 */
[----:B-1----:R-:W2:Y:S04]  /*0330*/  LDG.E R15, desc[UR4][R2.64+-0x4] ;  /* 0xfffffc04020f7981 */ /* 0x002ea8000c1e1900 */
[----:B--2---:R1:W-:Y:S04]  /*0340*/  STG.E desc[UR4][R4.64+-0x4], R15 ;  /* 0xfffffc0f04007986 */ /* 0x0043e8000c101904 */
[----:B------:R-:W2:Y:S04]  /*0350*/  LDG.E R17, desc[UR4][R2.64] ;  /* 0x0000000402117981 */ /* 0x000ea8000c1e1900 */
[----:B--2---:R2:W-:Y:S04]  /*0360*/  STG.E desc[UR4][R4.64], R17 ;  /* 0x0000001104007986 */ /* 0x0045e8000c101904 */
[----:B---3--:R-:W3:Y:S04]  /*0370*/  LDG.E R19, desc[UR4][R2.64+0x4] ;  /* 0x0000040402137981 */ /* 0x008ee8000c1e1900 */
[----:B---3--:R3:W-:Y:S04]  /*0380*/  STG.E desc[UR4][R4.64+0x4], R19 ;  /* 0x0000041304007986 */ /* 0x0087e8000c101904 */
[----:B----4-:R-:W4:Y:S04]  /*0390*/  LDG.E R21, desc[UR4][R2.64+0x8] ;  /* 0x0000080402157981 */ /* 0x010f28000c1e1900 */
[----:B----4-:R-:W-:Y:S04]  /*03a0*/  STG.E desc[UR4][R4.64+0x8], R21 ;  /* 0x0000081504007986 */ /* 0x010fe8000c101904 */
[----:B-----5:R-:W4:Y:S04]  /*03b0*/  LDG.E R23, desc[UR4][R2.64+0xc] ;  /* 0x00000c0402177981 */ /* 0x020f28000c1e1900 */
[----:B----4-:R-:W-:Y:S04]  /*03c0*/  STG.E desc[UR4][R4.64+0xc], R23 ;  /* 0x00000c1704007986 */ /* 0x010fe8000c101904 */
[----:B0-----:R-:W4:Y:S04]  /*03d0*/  LDG.E R13, desc[UR4][R2.64+0x10] ;  /* 0x00001004020d7981 */ /* 0x001f28000c1e1900 */
[----:B----4-:R0:W-:Y:S04]  /*03e0*/  STG.E desc[UR4][R4.64+0x10], R13 ;  /* 0x0000100d04007986 */ /* 0x0101e8000c101904 */
[----:B-1----:R-:W4:Y:S04]  /*03f0*/  LDG.E R15, desc[UR4][R2.64+0x14] ;  /* 0x00001404020f7981 */ /* 0x002f28000c1e1900 */
[----:B----4-:R1:W-:Y:S04]  /*0400*/  STG.E desc[UR4][R4.64+0x14], R15 ;  /* 0x0000140f04007986 */ /* 0x0103e8000c101904 */
[----:B--2---:R-:W2:Y:S01]  /*0410*/  LDG.E R17, desc[UR4][R2.64+0x18] ;  /* 0x0000180402117981 */ /* 0x004ea2000c1e1900 */
[----:B------:R-:W-:-:S05]  /*0420*/  VIADD R12, R12, 0x10 ;  /* 0x000000100c0c7836 */ /* 0x000fca0000000000 */
[----:B------:R-:W-:Y:S01]  /*0430*/  ISETP.NE.AND P1, PT, R12, RZ, PT ;  /* 0x000000ff0c00720c */ /* 0x000fe20003f25270 */
[----:B--2---:R1:W-:Y:S04]  /*0440*/  STG.E desc[UR4][R4.64+0x18], R17 ;  /* 0x0000181104007986 */ /* 0x0043e8000c101904 */
[----:B---3--:R-:W2:Y:S01]  /*0450*/  LDG.E R19, desc[UR4][R2.64+0x1c] ;  /* 0x00001c0402137981 */ /* 0x008ea2000c1e1900 */
[----:B------:R-:W-:Y:S02]  /*0460*/  IADD3 R16, P2, PT, R2, 0x40, RZ ;  /* 0x0000004002107810 */ /* 0x000fe40007f5e0ff */
[----:B------:R-:W-:-:S03]  /*0470*/  IADD3 R14, P3, PT, R4, 0x40, RZ ;  /* 0x00000040040e7810 */ /* 0x000fc60007f7e0ff */
[----:B0-----:R-:W-:Y:S02]  /*0480*/  IMAD.X R13, RZ, RZ, R3, P2 ;  /* 0x000000ffff0d7224 */ /* 0x001fe400010e0603 */
[----:B------:R-:W-:Y:S01]  /*0490*/  IMAD.X R21, RZ, RZ, R5, P3 ;  /* 0x000000ffff157224 */ /* 0x000fe200018e0605 */
[----:B--2---:R1:W-:Y:S01]  /*04a0*/  STG.E desc[UR4][R4.64+0x1c], R19 ;  /* 0x00001c1304007986 */ /* 0x0043e2000c101904 */
[----:B------:R-:W-:Y:S06]  /*04b0*/  @P1 BRA `(.L_x_620) ;  /* 0xfffffffc00541947 */ /* 0x000fec000383ffff */
.L_x_619:
        /* <DEDUP_REMOVED lines=11> */
[----:B------:R-:W2:Y:S01]  /*0570*/  LDG.E R11, desc[UR4][R4.64] ;  /* 0x00000004040b7981 */ /* 0x000ea2000c1e1900 */
[----:B------:R-:W-:-:S05]  /*0580*/  IADD3 R3, P1, PT, R0, R7, RZ ;  /* 0x0000000700037210 */ /* 0x000fca0007f3e0ff */
[----:B------:R-:W-:Y:S01]  /*0590*/  IMAD.X R12, RZ, RZ, R8, P1 ;  /* 0x000000ffff0c7224 */ /* 0x000fe200008e0608 */
[----:B-1----:R-:W-:-:S04]  /*05a0*/  LEA R2, P1, R3, R14, 0x2 ;  /* 0x0000000e03027211 */ /* 0x002fc800078210ff */
[----:B------:R-:W-:-:S05]  /*05b0*/  LEA.HI.X R3, R3, R15, R12, 0x2, P1 ;  /* 0x0000000f03037211 */ /* 0x000fca00008f140c */
[----:B--2---:R0:W-:Y:S04]  /*05c0*/  STG.E desc[UR4][R2.64], R11 ;  /* 0x0000000b02007986 */ /* 0x0041e8000c101904 */
[----:B------:R-:W2:Y:S04]  /*05d0*/  LDG.E R13, desc[UR4][R4.64+0x4] ;  /* 0x00000404040d7981 */ /* 0x000ea8000c1e1900 */
[----:B--2---:R1:W-:Y:S04]  /*05e0*/  STG.E desc[UR4][R2.64+0x4], R13 ;  /* 0x0000040d02007986 */ /* 0x0043e8000c101904 */
[----:B------:R-:W2:Y:S04]  /*05f0*/  LDG.E R15, desc[UR4][R4.64+0x8] ;  /* 0x00000804040f7981 */ /* 0x000ea8000c1e1900 */
[----:B--2---:R2:W-:Y:S04]  /*0600*/  STG.E desc[UR4][R2.64+0x8], R15 ;  /* 0x0000080f02007986 */ /* 0x0045e8000c101904 */
[----:B------:R-:W3:Y:S04]  /*0610*/  LDG.E R17, desc[UR4][R4.64+0xc] ;  /* 0x00000c0404117981 */ /* 0x000ee8000c1e1900 */
[----:B---3--:R2:W-:Y:S04]  /*0620*/  STG.E desc[UR4][R2.64+0xc], R17 ;  /* 0x00000c1102007986 */ /* 0x0085e8000c101904 */
[----:B------:R-:W3:Y:S04]  /*0630*/  LDG.E R19, desc[UR4][R4.64+0x10] ;  /* 0x0000100404137981 */ /* 0x000ee8000c1e1900 */
[----:B---3--:R2:W-:Y:S04]  /*0640*/  STG.E desc[UR4][R2.64+0x10], R19 ;  /* 0x0000101302007986 */ /* 0x0085e8000c101904 */
[----:B------:R-:W3:Y:S04]  /*0650*/  LDG.E R21, desc[UR4][R4.64+0x14] ;  /* 0x0000140404157981 */ /* 0x000ee8000c1e1900 */
[----:B---3--:R2:W-:Y:S04]  /*0660*/  STG.E desc[UR4][R2.64+0x14], R21 ;  /* 0x0000141502007986 */ /* 0x0085e8000c101904 */
[----:B0-----:R-:W3:Y:S04]  /*0670*/  LDG.E R11, desc[UR4][R4.64+0x18] ;  /* 0x00001804040b7981 */ /* 0x001ee8000c1e1900 */
[----:B---3--:R2:W-:Y:S04]  /*0680*/  STG.E desc[UR4][R2.64+0x18], R11 ;  /* 0x0000180b02007986 */ /* 0x0085e8000c101904 */
[----:B-1----:R-:W3:Y:S01]  /*0690*/  LDG.E R13, desc[UR4][R4.64+0x1c] ;  /* 0x00001c04040d7981 */ /* 0x002ee2000c1e1900 */
[----:B------:R-:W-:-:S03]  /*06a0*/  VIADD R7, R7, 0x8 ;  /* 0x0000000807077836 */ /* 0x000fc60000000000 */
[----:B---3--:R2:W-:Y:S04]  /*06b0*/  STG.E desc[UR4][R2.64+0x1c], R13 ;  /* 0x00001c0d02007986 */ /* 0x0085e8000c101904 */
.L_x_621:
[----:B------:R-:W-:Y:S05]  /*06c0*/  @!P0 EXIT ;  /* 0x000000000000894d */ /* 0x000fea0003800000 */
[----:B------:R-:W-:Y:S02]  /*06d0*/  ISETP.GE.U32.AND P1, PT, R16, 0x4, PT ;  /* 0x000000041000780c */ /* 0x000fe40003f26070 */
[----:B------:R-:W-:-:S04]  /*06e0*/  LOP3.LUT R10, R10, 0x3, RZ, 0xc0, !PT ;  /* 0x000000030a0a7812 */ /* 0x000fc800078ec0ff */
[----:B------:R-:W-:-:S07]  /*06f0*/  ISETP.NE.AND P0, PT, R10, RZ, PT ;  /* 0x000000ff0a00720c */ /* 0x000fce0003f05270 */
[----:B------:R-:W-:Y:S06]  /*0700*/  @!P1 BRA `(.L_x_622) ;  /* 0x00000000004c9947 */ /* 0x000fec0003800000 */
[----:B--2---:R-:W0:Y:S01]  /*0710*/  LDC.64 R12, c[0x0][0x388] ;  /* 0x0000e200ff0c7b82 */ /* 0x004e220000000a00 */
[----:B------:R-:W-:-:S05]  /*0720*/  IADD3 R3, P1, PT, R6, R7, RZ ;  /* 0x0000000706037210 */ /* 0x000fca0007f3e0ff */
[----:B-1----:R-:W-:Y:S02]  /*0730*/  IMAD.X R4, RZ, RZ, R9, P1 ;  /* 0x000000ffff047224 */ /* 0x002fe400008e0609 */
        /* <DEDUP_REMOVED lines=13> */
[----:B------:R-:W2:Y:S01]  /*0810*/  LDG.E R17, desc[UR4][R2.64+0xc] ;  /* 0x00000c0402117981 */ /* 0x000ea2000c1e1900 */
[----:B------:R-:W-:-:S03]  /*0820*/  VIADD R7, R7, 0x4 ;  /* 0x0000000407077836 */ /* 0x000fc60000000000 */
[----:B--2---:R0:W-:Y:S04]  /*0830*/  STG.E desc[UR4][R4.64+0xc], R17 ;  /* 0x00000c1104007986 */ /* 0x0041e8000c101904 */
.L_x_622:
[----:B------:R-:W-:Y:S05]  /*0840*/  @!P0 EXIT ;  /* 0x000000000000894d */ /* 0x000fea0003800000 */
[----:B--2---:R-:W2:Y:S01]  /*0850*/  LDC.64 R2, c[0x0][0x388] ;  /* 0x0000e200ff027b82 */ /* 0x004ea20000000a00 */
[-C--:B01----:R-:W-:Y:S01]  /*0860*/  IADD3 R5, P0, PT, R0, R7.reuse, RZ ;  /* 0x0000000700057210 */ /* 0x083fe20007f1e0ff */
[----:B------:R-:W-:Y:S01]  /*0870*/  IMAD.MOV R10, RZ, RZ, -R10 ;  /* 0x000000ffff0a7224 */ /* 0x000fe200078e0a0a */
[----:B------:R-:W-:-:S03]  /*0880*/  IADD3 R7, P1, PT, R6, R7, RZ ;  /* 0x0000000706077210 */ /* 0x000fc60007f3e0ff */
[----:B------:R-:W-:Y:S02]  /*0890*/  IMAD.X R8, RZ, RZ, R8, P0 ;  /* 0x000000ffff087224 */ /* 0x000fe400000e0608 */
[----:B------:R-:W0:Y:S01]  /*08a0*/  LDC.64 R12, c[0x0][0x380] ;  /* 0x0000e000ff0c7b82 */ /* 0x000e220000000a00 */
[----:B--2---:R-:W-:Y:S01]  /*08b0*/  LEA R0, P2, R7, R2, 0x2 ;  /* 0x0000000207007211 */ /* 0x004fe200078410ff */
[----:B------:R-:W-:-:S05]  /*08c0*/  IMAD.X R2, RZ, RZ, R9, P1 ;  /* 0x000000ffff027224 */ /* 0x000fca00008e0609 */
[----:B------:R-:W-:Y:S02]  /*08d0*/  LEA.HI.X R7, R7, R3, R2, 0x2, P2 ;  /* 0x0000000307077211 */ /* 0x000fe400010f1402 */
[----:B0-----:R-:W-:-:S04]  /*08e0*/  LEA R4, P0, R5, R12, 0x2 ;  /* 0x0000000c05047211 */ /* 0x001fc800078010ff */
[----:B------:R-:W-:-:S09]  /*08f0*/  LEA.HI.X R9, R5, R13, R8, 0x2, P0 ;  /* 0x0000000d05097211 */ /* 0x000fd200000f1408 */
.L_x_623:
[----:B0-----:R-:W-:Y:S02]  /*0900*/  IMAD.MOV.U32 R2, RZ, RZ, R0 ;  /* 0x000000ffff027224 */ /* 0x001fe400078e0000 */
[----:B------:R-:W-:-:S05]  /*0910*/  IMAD.MOV.U32 R3, RZ, RZ, R7 ;  /* 0x000000ffff037224 */ /* 0x000fca00078e0007 */
[----:B------:R0:W2:Y:S01]  /*0920*/  LDG.E R5, desc[UR4][R2.64] ;  /* 0x0000000402057981 */ /* 0x0000a2000c1e1900 */
        /* <DEDUP_REMOVED lines=8> */
[----:B--2---:R0:W-:Y:S03]  /*09b0*/  STG.E desc[UR4][R2.64], R5 ;  /* 0x0000000502007986 */ /* 0x0041e6000c101904 */
[----:B------:R-:W-:Y:S05]  /*09c0*/  @P0 BRA `(.L_x_623) ;  /* 0xfffffffc00cc0947 */ /* 0x000fea000383ffff */
[----:B------:R-:W-:Y:S05]  /*09d0*/  EXIT ;  /* 0x000000000000794d */ /* 0x000fea0003800000 */
.L_x_624:
        /* <DEDUP_REMOVED lines=10> */
.L_x_907:


//--------------------- .text._Z16dropout_kernel_tI13__nv_bfloat16EvPT_PKS1_iify --------------------------
	.section	.text._Z16dropout_kernel_tI13__nv_bfloat16EvPT_PKS1_iify,"ax",@progbits
	.align	128
        .global         _Z16dropout_kernel_tI13__nv_bfloat16EvPT_PKS1_iify
        .type           _Z16dropout_kernel_tI13__nv_bfloat16EvPT_PKS1_iify,@function
        .size           _Z16dropout_kernel_tI13__nv_bfloat16EvPT_PKS1_iify,(.L_x_908 - _Z16dropout_kernel_tI13__nv_bfloat16EvPT_PKS1_iify)
        .other          _Z16dropout_kernel_tI13__nv_bfloat16EvPT_PKS1_iify,@"STO_CUDA_ENTRY STV_DEFAULT"
_Z16dropout_kernel_tI13__nv_bfloat16EvPT_PKS1_iify:
.text._Z16dropout_kernel_tI13__nv_bfloat16EvPT_PKS1_iify:
[----:B------:R-:W-:Y:S08]  /*0000*/  LDC R1, c[0x0][0x37c] ;  /* 0x0000df00ff017b82 */ /* 0x000ff00000000800 */
[----:B------:R-:W0:Y:S08]  /*0010*/  S2UR UR6, SR_CTAID.X ;  /* 0x00000000000679c3 */ /* 0x000e300000002500 */
[----:B------:R-:W0:Y:S02]  /*0020*/  LDC R0, c[0x0][0x390] ;  /* 0x0000e400ff007b82 */ /* 0x000e240000000800 */
[----:B0-----:R-:W-:-:S13]  /*0030*/  ISETP.LE.AND P0, PT, R0, UR6, PT ;  /* 0x0000000600007c0c */ /* 0x001fda000bf03270 */
[----:B------:R-:W-:Y:S05]  /*0040*/  @P0 EXIT ;  /* 0x000000000000094d */ /* 0x000fea0003800000 */
[----:B------:R-:W0:Y:S01]  /*0050*/  LDC R2, c[0x0][0x394] ;  /* 0x0000e500ff027b82 */ /* 0x000e220000000800 */
[----:B------:R-:W1:Y:S02]  /*0060*/  LDCU.64 UR4, c[0x0][0x3a0] ;  /* 0x00007400ff0477ac */ /* 0x000e640008000a00 */
[----:B-1----:R-:W-:-:S04]  /*0070*/  UIADD3 UR4, UP0, UPT, UR6, UR4, URZ ;  /* 0x0000000406047290 */ /* 0x002fc8000ff1e0ff */
[----:B------:R-:W-:Y:S01]  /*0080*/  UIADD3.X UR5, UPT, UPT, URZ, UR5, URZ, UP0, !UPT ;  /* 0x00000005ff057290 */ /* 0x000fe200087fe4ff */
[----:B0-----:R-:W-:-:S13]  /*0090*/  ISETP.GE.AND P0, PT, R2, 0x1, PT ;  /* 0x000000010200780c */ /* 0x001fda0003f06270 */
[----:B------:R-:W-:Y:S05]  /*00a0*/  @!P0 EXIT ;  /* 0x000000000000894d */ /* 0x000fea0003800000 */
[----:B------:R-:W-:Y:S01]  /*00b0*/  ULOP3.LUT UR4, UR4, 0xaad26b49, URZ, 0x3c, !UPT ;  /* 0xaad26b4904047892 */ /* 0x000fe2000f8e3cff */
[C---:B------:R-:W-:Y:S01]  /*00c0*/  ISETP.GE.U32.AND P1, PT, R2.reuse, 0x4, PT ;  /* 0x000000040200780c */ /* 0x040fe20003f26070 */
[----:B------:R-:W-:Y:S01]  /*00d0*/  ULOP3.LUT UR5, UR5, 0xf7dcefdd, URZ, 0x3c, !UPT ;  /* 0xf7dcefdd05057892 */ /* 0x000fe2000f8e3cff */
[C---:B------:R-:W-:Y:S01]  /*00e0*/  IMAD R5, R2.reuse, UR6, RZ ;  /* 0x0000000602057c24 */ /* 0x040fe2000f8e02ff */
[----:B------:R-:W-:Y:S01]  /*00f0*/  UIMAD UR4, UR4, 0x4182bed5, URZ ;  /* 0x4182bed5040478a4 */ /* 0x000fe2000f8e02ff */
[----:B------:R-:W-:Y:S01]  /*0100*/  LOP3.LUT R14, R2, 0x3, RZ, 0xc0, !PT ;  /* 0x00000003020e7812 */ /* 0x000fe200078ec0ff */
[----:B------:R-:W-:Y:S01]  /*0110*/  UIMAD UR5, UR5, -0x658354e5, URZ ;  /* 0x9a7cab1b050578a4 */ /* 0x000fe2000f8e02ff */
[----:B------:R-:W-:Y:S01]  /*0120*/  IMAD.MOV.U32 R4, RZ, RZ, RZ ;  /* 0x000000ffff047224 */ /* 0x000fe200078e00ff */
[----:B------:R-:W-:Y:S01]  /*0130*/  UIADD3 UR7, UPT, UPT, UR4, 0x583f19, URZ ;  /* 0x00583f1904077890 */ /* 0x000fe2000fffe0ff */
[----:B------:R-:W-:Y:S01]  /*0140*/  ISETP.NE.AND P0, PT, R14, RZ, PT ;  /* 0x000000ff0e00720c */ /* 0x000fe20003f05270 */
[----:B------:R-:W-:Y:S01]  /*0150*/  UIADD3 UR6, UPT, UPT, UR4, UR5, URZ ;  /* 0x0000000504067290 */ /* 0x000fe2000fffe0ff */
[----:B------:R-:W-:Y:S01]  /*0160*/  SHF.R.S32.HI R0, RZ, 0x1f, R5 ;  /* 0x0000001fff007819 */ /* 0x000fe20000011405 */
[----:B------:R-:W-:Y:S01]  /*0170*/  ULOP3.LUT UR9, UR4, 0x159a55e5, URZ, 0x3c, !UPT ;  /* 0x159a55e504097892 */ /* 0x000fe2000f8e3cff */
[----:B------:R-:W0:Y:S01]  /*0180*/  LDCU.64 UR14, c[0x0][0x358] ;  /* 0x00006b00ff0e77ac */ /* 0x000e220008000a00 */
[----:B------:R-:W-:-:S02]  /*0190*/  UIADD3 UR8, UPT, UPT, UR5, 0x1f123bb5, URZ ;  /* 0x1f123bb505087890 */ /* 0x000fc4000fffe0ff */
[----:B------:R-:W-:Y:S02]  /*01a0*/  UIADD3 UR4, UPT, UPT, UR4, 0x75bcd15, URZ ;  /* 0x075bcd1504047890 */ /* 0x000fe4000fffe0ff */
[----:B------:R-:W-:Y:S01]  /*01b0*/  UIADD3 UR10, UPT, UPT, UR6, 0x64f0c9, URZ ;  /* 0x0064f0c9060a7890 */ /* 0x000fe2000fffe0ff */
[----:B------:R-:W-:Y:S11]  /*01c0*/  @!P1 BRA `(.L_x_625) ;  /* 0x00000004004c9947 */ /* 0x000ff60003800000 */
[----:B------:R-:W1:Y:S01]  /*01d0*/  LDCU.128 UR16, c[0x0][0x380] ;  /* 0x00007000ff1077ac */ /* 0x000e620008000c00 */
[C---:B------:R-:W-:Y:S02]  /*01e0*/  LEA R10, P1, R5.reuse, 0x4, 0x1 ;  /* 0x00000004050a7811 */ /* 0x040fe400078208ff */
[----:B------:R-:W-:Y:S01]  /*01f0*/  LOP3.LUT R4, R2, 0x7ffffffc, RZ, 0xc0, !PT ;  /* 0x7ffffffc02047812 */ /* 0x000fe200078ec0ff */
[----:B------:R-:W2:Y:S01]  /*0200*/  LDCU UR20, c[0x0][0x398] ;  /* 0x00007300ff1477ac */ /* 0x000ea20008000800 */
[----:B------:R-:W-:-:S03]  /*0210*/  LEA.HI.X R3, R5, RZ, R0, 0x1, P1 ;  /* 0x000000ff05037211 */ /* 0x000fc600008f0c00 */
[----:B------:R-:W-:Y:S01]  /*0220*/  IMAD.MOV R8, RZ, RZ, -R4 ;  /* 0x000000ffff087224 */ /* 0x000fe200078e0a04 */
[----:B------:R-:W-:Y:S02]  /*0230*/  ULOP3.LUT UR5, UR5, 0x5491333, URZ, 0x3c, !UPT ;  /* 0x0549133305057892 */ /* 0x000fe4000f8e3cff */
[----:B------:R-:W-:Y:S01]  /*0240*/  UIADD3 UR6, UPT, UPT, UR6, 0x7b0fdd, URZ ;  /* 0x007b0fdd06067890 */ /* 0x000fe2000fffe0ff */
[----:B------:R-:W-:Y:S01]  /*0250*/  UMOV UR11, UR9 ;  /* 0x00000009000b7c82 */ /* 0x000fe20008000000 */
[----:B------:R-:W-:Y:S01]  /*0260*/  UMOV UR12, UR8 ;  /* 0x00000008000c7c82 */ /* 0x000fe20008000000 */
[C---:B-1----:R-:W-:Y:S02]  /*0270*/  IADD3 R12, P2, PT, R10.reuse, UR16, RZ ;  /* 0x000000100a0c7c10 */ /* 0x042fe4000ff5e0ff */
[----:B------:R-:W-:Y:S02]  /*0280*/  IADD3 R10, P1, PT, R10, UR18, RZ ;  /* 0x000000120a0a7c10 */ /* 0x000fe4000ff3e0ff */
[----:B------:R-:W-:-:S02]  /*0290*/  IADD3.X R13, PT, PT, R3, UR17, RZ, P2, !PT ;  /* 0x00000011030d7c10 */ /* 0x000fc400097fe4ff */
[----:B--2---:R-:W-:-:S09]  /*02a0*/  IADD3.X R3, PT, PT, R3, UR19, RZ, P1, !PT ;  /* 0x0000001303037c10 */ /* 0x004fd20008ffe4ff */
.L_x_626:
[----:B------:R-:W-:Y:S01]  /*02b0*/  USHF.R.U32.HI UR8, URZ, 0x2, UR4 ;  /* 0x00000002ff087899 */ /* 0x000fe20008011604 */
[----:B------:R-:W-:-:S03]  /*02c0*/  IMAD.MOV.U32 R15, RZ, RZ, 0x2f800000 ;  /* 0x2f800000ff0f7424 */ /* 0x000fc600078e00ff */
[----:B------:R-:W-:Y:S02]  /*02d0*/  ULOP3.LUT UR8, UR8, UR4, URZ, 0x3c, !UPT ;  /* 0x0000000408087292 */ /* 0x000fe4000f8e3cff */
[----:B------:R-:W-:Y:S02]  /*02e0*/  USHF.L.U32 UR4, UR7, 0x4, URZ ;  /* 0x0000000407047899 */ /* 0x000fe400080006ff */
[----:B------:R-:W-:-:S04]  /*02f0*/  USHF.L.U32 UR9, UR8, 0x1, URZ ;  /* 0x0000000108097899 */ /* 0x000fc800080006ff */
[----:B------:R-:W-:-:S04]  /*0300*/  ULOP3.LUT UR9, UR7, UR4, UR9, 0x96, !UPT ;  /* 0x0000000407097292 */ /* 0x000fc8000f8e9609 */
[----:B------:R-:W-:-:S04]  /*0310*/  ULOP3.LUT UR9, UR9, UR8, URZ, 0x3c, !UPT ;  /* 0x0000000809097292 */ /* 0x000fc8000f8e3cff */
[----:B------:R-:W-:-:S06]  /*0320*/  UIADD3 UR4, UPT, UPT, UR6, -0x10974f, UR9 ;  /* 0xffef68b106047890 */ /* 0x000fcc000fffe009 */
[----:B------:R-:W-:-:S05]  /*0330*/  I2FP.F32.U32 R2, UR4 ;  /* 0x0000000400027c45 */ /* 0x000fca0008201000 */
[----:B------:R-:W-:-:S05]  /*0340*/  FFMA R2, R2, R15, 1.1641532182693481445e-10 ;  /* 0x2f00000002027423 */ /* 0x000fca000000000f */
[----:B------:R-:W-:Y:S01]  /*0350*/  FSETP.GEU.AND P1, PT, R2, UR20, PT ;  /* 0x0000001402007c0b */ /* 0x000fe2000bf2e000 */
[----:B------:R-:W-:-:S12]  /*0360*/  IMAD.MOV.U32 R2, RZ, RZ, R10 ;  /* 0x000000ffff027224 */ /* 0x000fd800078e000a */
[----:B--2---:R-:W-:-:S06]  /*0370*/  @!P1 PRMT R9, RZ, 0x7610, R9 ;  /* 0x00007610ff099816 */ /* 0x004fcc0000000009 */
[----:B0-----:R-:W2:Y:S01]  /*0380*/  @P1 LDG.E.U16 R9, desc[UR14][R2.64+-0x4] ;  /* 0xfffffc0e02091981 */ /* 0x001ea2000c1e1500 */
[----:B------:R-:W-:Y:S01]  /*0390*/  USHF.R.U32.HI UR4, URZ, 0x2, UR11 ;  /* 0x00000002ff047899 */ /* 0x000fe2000801160b */
[----:B------:R-:W-:Y:S01]  /*03a0*/  IMAD.MOV.U32 R7, RZ, RZ, R13 ;  /* 0x000000ffff077224 */ /* 0x000fe200078e000d */
[----:B------:R-:W-:Y:S02]  /*03b0*/  USHF.L.U32 UR8, UR9, 0x4, URZ ;  /* 0x0000000409087899 */ /* 0x000fe400080006ff */
[----:B------:R-:W-:-:S04]  /*03c0*/  ULOP3.LUT UR4, UR4, UR11, URZ, 0x3c, !UPT ;  /* 0x0000000b04047292 */ /* 0x000fc8000f8e3cff */
[----:B------:R-:W-:-:S04]  /*03d0*/  USHF.L.U32 UR10, UR4, 0x1, URZ ;  /* 0x00000001040a7899 */ /* 0x000fc800080006ff */
[----:B------:R-:W-:-:S03]  /*03e0*/  ULOP3.LUT UR8, UR9, UR8, UR10, 0x96, !UPT ;  /* 0x0000000809087292 */ /* 0x000fc6000f8e960a */
[----:B------:R-:W-:Y:S01]  /*03f0*/  UMOV UR10, UR6 ;  /* 0x00000006000a7c82 */ /* 0x000fe20008000000 */
[----:B------:R-:W-:-:S04]  /*0400*/  ULOP3.LUT UR8, UR8, UR4, URZ, 0x3c, !UPT ;  /* 0x0000000408087292 */ /* 0x000fc8000f8e3cff */
[----:B------:R-:W-:-:S06]  /*0410*/  UIADD3 UR4, UPT, UPT, UR10, -0xb0f8a, UR8 ;  /* 0xfff4f0760a047890 */ /* 0x000fcc000fffe008 */
[----:B------:R-:W-:-:S05]  /*0420*/  I2FP.F32.U32 R6, UR4 ;  /* 0x0000000400067c45 */ /* 0x000fca0008201000 */
[----:B------:R-:W-:-:S05]  /*0430*/  FFMA R6, R6, R15, 1.1641532182693481445e-10 ;  /* 0x2f00000006067423 */ /* 0x000fca000000000f */
[----:B------:R-:W-:Y:S01]  /*0440*/  FSETP.GEU.AND P1, PT, R6, UR20, PT ;  /* 0x0000001406007c0b */ /* 0x000fe2000bf2e000 */
[----:B------:R-:W-:Y:S01]  /*0450*/  IMAD.MOV.U32 R6, RZ, RZ, R12 ;  /* 0x000000ffff067224 */ /* 0x000fe200078e000c */
[----:B------:R-:W-:-:S04]  /*0460*/  USHF.R.U32.HI UR4, URZ, 0x2, UR12 ;  /* 0x00000002ff047899 */ /* 0x000fc8000801160c */
[----:B--2---:R0:W-:Y:S07]  /*0470*/  STG.E.U16 desc[UR14][R6.64+-0x4], R9 ;  /* 0xfffffc0906007986 */ /* 0x0041ee000c10150e */
[----:B------:R-:W2:Y:S01]  /*0480*/  @P1 LDG.E.U16 R11, desc[UR14][R2.64+-0x2] ;  /* 0xfffffe0e020b1981 */ /* 0x000ea2000c1e1500 */
[----:B------:R-:W-:Y:S02]  /*0490*/  ULOP3.LUT UR4, UR4, UR12, URZ, 0x3c, !UPT ;  /* 0x0000000c04047292 */ /* 0x000fe4000f8e3cff */
[----:B------:R-:W-:-:S02]  /*04a0*/  USHF.L.U32 UR6, UR8, 0x4, URZ ;  /* 0x0000000408067899 */ /* 0x000fc400080006ff */
[----:B------:R-:W-:-:S04]  /*04b0*/  USHF.L.U32 UR11, UR4, 0x1, URZ ;  /* 0x00000001040b7899 */ /* 0x000fc800080006ff */
[----:B------:R-:W-:-:S04]  /*04c0*/  ULOP3.LUT UR6, UR8, UR6, UR11, 0x96, !UPT ;  /* 0x0000000608067292 */ /* 0x000fc8000f8e960b */
[----:B------:R-:W-:-:S04]  /*04d0*/  ULOP3.LUT UR13, UR6, UR4, URZ, 0x3c, !UPT ;  /* 0x00000004060d7292 */ /* 0x000fc8000f8e3cff */
[----:B------:R-:W-:-:S06]  /*04e0*/  UIADD3 UR4, UPT, UPT, UR10, -0x587c5, UR13 ;  /* 0xfffa783b0a047890 */ /* 0x000fcc000fffe00d */
[----:B------:R-:W-:-:S05]  /*04f0*/  I2FP.F32.U32 R10, UR4 ;  /* 0x00000004000a7c45 */ /* 0x000fca0008201000 */
[----:B------:R-:W-:-:S05]  /*0500*/  FFMA R10, R10, R15, 1.1641532182693481445e-10 ;  /* 0x2f0000000a0a7423 */ /* 0x000fca000000000f */
[----:B------:R-:W-:Y:S01]  /*0510*/  FSETP.GEU.AND P2, PT, R10, UR20, PT ;  /* 0x000000140a007c0b */ /* 0x000fe2000bf4e000 */
[----:B------:R-:W-:Y:S01]  /*0520*/  USHF.R.U32.HI UR4, URZ, 0x2, UR5 ;  /* 0x00000002ff047899 */ /* 0x000fe20008011605 */
[----:B------:R-:W-:-:S05]  /*0530*/  @!P1 PRMT R11, RZ, 0x7610, R11 ;  /* 0x00007610ff0b9816 */ /* 0x000fca000000000b */
[----:B--2---:R1:W-:Y:S06]  /*0540*/  STG.E.U16 desc[UR14][R6.64+-0x2], R11 ;  /* 0xfffffe0b06007986 */ /* 0x0043ec000c10150e */
[----:B0-----:R-:W2:Y:S01]  /*0550*/  @P2 LDG.E.U16 R9, desc[UR14][R2.64] ;  /* 0x0000000e02092981 */ /* 0x001ea2000c1e1500 */
[----:B------:R-:W-:Y:S02]  /*0560*/  ULOP3.LUT UR5, UR4, UR5, URZ, 0x3c, !UPT ;  /* 0x0000000504057292 */ /* 0x000fe4000f8e3cff */
[----:B------:R-:W-:Y:S02]  /*0570*/  USHF.L.U32 UR4, UR13, 0x4, URZ ;  /* 0x000000040d047899 */ /* 0x000fe400080006ff */
[----:B------:R-:W-:-:S04]  /*0580*/  USHF.L.U32 UR6, UR5, 0x1, URZ ;  /* 0x0000000105067899 */ /* 0x000fc800080006ff */
[----:B------:R-:W-:-:S03]  /*0590*/  ULOP3.LUT UR6, UR13, UR4, UR6, 0x96, !UPT ;  /* 0x000000040d067292 */ /* 0x000fc6000f8e9606 */
[----:B------:R-:W-:Y:S01]  /*05a0*/  UMOV UR4, UR7 ;  /* 0x0000000700047c82 */ /* 0x000fe20008000000 */
[----:B------:R-:W-:-:S04]  /*05b0*/  ULOP3.LUT UR7, UR6, UR5, URZ, 0x3c, !UPT ;  /* 0x0000000506077292 */ /* 0x000fc8000f8e3cff */
[----:B------:R-:W-:-:S06]  /*05c0*/  UIADD3 UR5, UPT, UPT, UR10, UR7, URZ ;  /* 0x000000070a057290 */ /* 0x000fcc000fffe0ff */
[----:B------:R-:W-:-:S05]  /*05d0*/  I2FP.F32.U32 R10, UR5 ;  /* 0x00000005000a7c45 */ /* 0x000fca0008201000 */
[----:B------:R-:W-:-:S05]  /*05e0*/  FFMA R10, R10, R15, 1.1641532182693481445e-10 ;  /* 0x2f0000000a0a7423 */ /* 0x000fca000000000f */
[----:B------:R-:W-:Y:S02]  /*05f0*/  FSETP.GEU.AND P1, PT, R10, UR20, PT ;  /* 0x000000140a007c0b */ /* 0x000fe4000bf2e000 */
[----:B------:R-:W-:-:S05]  /*0600*/  @!P2 PRMT R9, RZ, 0x7610, R9 ;  /* 0x00007610ff09a816 */ /* 0x000fca0000000009 */
[----:B--2---:R2:W-:Y:S06]  /*0610*/  STG.E.U16 desc[UR14][R6.64], R9 ;  /* 0x0000000906007986 */ /* 0x0045ec000c10150e */
[----:B-1----:R0:W3:Y:S01]  /*0620*/  @P1 LDG.E.U16 R11, desc[UR14][R2.64+0x2] ;  /* 0x0000020e020b1981 */ /* 0x0020e2000c1e1500 */
[----:B------:R-:W-:Y:S01]  /*0630*/  VIADD R8, R8, 0x4 ;  /* 0x0000000408087836 */ /* 0x000fe20000000000 */
[----:B------:R-:W-:Y:S01]  /*0640*/  IADD3 R12, P2, PT, R6, 0x8, RZ ;  /* 0x00000008060c7810 */ /* 0x000fe20007f5e0ff */
[----:B------:R-:W-:Y:S01]  /*0650*/  UIADD3 UR6, UPT, UPT, UR10, 0x161f14, URZ ;  /* 0x00161f140a067890 */ /* 0x000fe2000fffe0ff */
[----:B------:R-:W-:Y:S01]  /*0660*/  IADD3 R10, P3, PT, R2, 0x8, RZ ;  /* 0x00000008020a7810 */ /* 0x000fe20007f7e0ff */
[----:B------:R-:W-:Y:S01]  /*0670*/  UMOV UR11, UR9 ;  /* 0x00000009000b7c82 */ /* 0x000fe20008000000 */
[----:B------:R-:W-:Y:S01]  /*0680*/  UMOV UR12, UR8 ;  /* 0x00000008000c7c82 */ /* 0x000fe20008000000 */
[----:B------:R-:W-:Y:S01]  /*0690*/  UMOV UR5, UR13 ;  /* 0x0000000d00057c82 */ /* 0x000fe20008000000 */
[----:B------:R-:W-:-:S02]  /*06a0*/  IMAD.X R13, RZ, RZ, R7, P2 ;  /* 0x000000ffff0d7224 */ /* 0x000fc400010e0607 */
[----:B0-----:R-:W-:Y:S01]  /*06b0*/  IMAD.X R3, RZ, RZ, R3, P3 ;  /* 0x000000ffff037224 */ /* 0x001fe200018e0603 */
[----:B------:R-:W-:Y:S02]  /*06c0*/  @!P1 PRMT R11, RZ, 0x7610, R11 ;  /* 0x00007610ff0b9816 */ /* 0x000fe4000000000b */
[----:B------:R-:W-:-:S03]  /*06d0*/  ISETP.NE.AND P1, PT, R8, RZ, PT ;  /* 0x000000ff0800720c */ /* 0x000fc60003f25270 */
[----:B---3--:R2:W-:Y:S10]  /*06e0*/  STG.E.U16 desc[UR14][R6.64+0x2], R11 ;  /* 0x0000020b06007986 */ /* 0x0085f4000c10150e */
[----:B------:R-:W-:Y:S05]  /*06f0*/  @P1 BRA `(.L_x_626) ;  /* 0xfffffff800ec1947 */ /* 0x000fea000383ffff */
.L_x_625:
[----:B0-----:R-:W-:Y:S05]  /*0700*/  @!P0 EXIT ;  /* 0x000000000000894d */ /* 0x001fea0003800000 */
[----:B------:R-:W-:-:S13]  /*0710*/  ISETP.NE.AND P0, PT, R14, 0x1, PT ;  /* 0x000000010e00780c */ /* 0x000fda0003f05270 */
[----:B------:R-:W-:Y:S05]  /*0720*/  @!P0 BRA `(.L_x_627) ;  /* 0x0000000000ac8947 */ /* 0x000fea0003800000 */
[----:B------:R-:W-:Y:S01]  /*0730*/  USHF.R.U32.HI UR5, URZ, 0x2, UR4 ;  /* 0x00000002ff057899 */ /* 0x000fe20008011604 */
[----:B--2---:R-:W-:Y:S01]  /*0740*/  IMAD.MOV.U32 R11, RZ, RZ, 0x2f800000 ;  /* 0x2f800000ff0b7424 */ /* 0x004fe200078e00ff */
[----:B------:R-:W0:Y:S01]  /*0750*/  LDCU UR11, c[0x0][0x398] ;  /* 0x00007300ff0b77ac */ /* 0x000e220008000800 */
[----:B------:R-:W-:Y:S01]  /*0760*/  IADD3 R3, P0, PT, R5, R4, RZ ;  /* 0x0000000405037210 */ /* 0x000fe20007f1e0ff */
[----:B------:R-:W-:Y:S02]  /*0770*/  ULOP3.LUT UR5, UR5, UR4, URZ, 0x3c, !UPT ;  /* 0x0000000405057292 */ /* 0x000fe4000f8e3cff */
[----:B------:R-:W-:Y:S02]  /*0780*/  USHF.L.U32 UR4, UR7, 0x4, URZ ;  /* 0x0000000407047899 */ /* 0x000fe400080006ff */
[----:B------:R-:W-:Y:S01]  /*0790*/  IMAD.X R6, RZ, RZ, R0, P0 ;  /* 0x000000ffff067224 */ /* 0x000fe200000e0600 */
[----:B------:R-:W-:Y:S01]  /*07a0*/  USHF.L.U32 UR6, UR5, 0x1, URZ ;  /* 0x0000000105067899 */ /* 0x000fe200080006ff */
[C---:B------:R-:W-:Y:S01]  /*07b0*/  IMAD.SHL.U32 R8, R3.reuse, 0x2, RZ ;  /* 0x0000000203087824 */ /* 0x040fe200078e00ff */
[----:B------:R-:W1:Y:S02]  /*07c0*/  LDCU.64 UR12, c[0x0][0x388] ;  /* 0x00007100ff0c77ac */ /* 0x000e640008000a00 */
[----:B------:R-:W-:Y:S01]  /*07d0*/  SHF.L.U64.HI R7, R3, 0x1, R6 ;  /* 0x0000000103077819 */ /* 0x000fe20000010206 */
[----:B------:R-:W-:-:S04]  /*07e0*/  ULOP3.LUT UR4, UR7, UR4, UR6, 0x96, !UPT ;  /* 0x0000000407047292 */ /* 0x000fc8000f8e9606 */
[----:B------:R-:W-:-:S04]  /*07f0*/  ULOP3.LUT UR7, UR4, UR5, URZ, 0x3c, !UPT ;  /* 0x0000000504077292 */ /* 0x000fc8000f8e3cff */
[----:B------:R-:W-:-:S06]  /*0800*/  UIADD3 UR4, UPT, UPT, UR10, 0x587c5, UR7 ;  /* 0x000587c50a047890 */ /* 0x000fcc000fffe007 */
[----:B------:R-:W-:-:S05]  /*0810*/  I2FP.F32.U32 R2, UR4 ;  /* 0x0000000400027c45 */ /* 0x000fca0008201000 */
[----:B------:R-:W-:-:S05]  /*0820*/  FFMA R2, R2, R11, 1.1641532182693481445e-10 ;  /* 0x2f00000002027423 */ /* 0x000fca000000000b */
[----:B0-----:R-:W-:Y:S02]  /*0830*/  FSETP.GEU.AND P0, PT, R2, UR11, PT ;  /* 0x0000000b02007c0b */ /* 0x001fe4000bf0e000 */
[----:B-1----:R-:W-:-:S04]  /*0840*/  IADD3 R2, P1, PT, R8, UR12, RZ ;  /* 0x0000000c08027c10 */ /* 0x002fc8000ff3e0ff */
[----:B------:R-:W-:Y:S01]  /*0850*/  IADD3.X R3, PT, PT, R7, UR13, RZ, P1, !PT ;  /* 0x0000000d07037c10 */ /* 0x000fe20008ffe4ff */
[----:B------:R-:W-:Y:S01]  /*0860*/  USHF.R.U32.HI UR4, URZ, 0x2, UR9 ;  /* 0x00000002ff047899 */ /* 0x000fe20008011609 */
[----:B------:R-:W0:Y:S05]  /*0870*/  LDCU.64 UR12, c[0x0][0x380] ;  /* 0x00007000ff0c77ac */ /* 0x000e2a0008000a00 */
[----:B------:R-:W2:Y:S01]  /*0880*/  @P0 LDG.E.U16 R9, desc[UR14][R2.64] ;  /* 0x0000000e02090981 */ /* 0x000ea2000c1e1500 */
[----:B------:R-:W-:Y:S02]  /*0890*/  ULOP3.LUT UR4, UR4, UR9, URZ, 0x3c, !UPT ;  /* 0x0000000904047292 */ /* 0x000fe4000f8e3cff */
[----:B------:R-:W-:-:S02]  /*08a0*/  USHF.L.U32 UR5, UR7, 0x4, URZ ;  /* 0x0000000407057899 */ /* 0x000fc400080006ff */
[----:B------:R-:W-:Y:S02]  /*08b0*/  USHF.L.U32 UR6, UR4, 0x1, URZ ;  /* 0x0000000104067899 */ /* 0x000fe400080006ff */
[----:B------:R-:W-:Y:S02]  /*08c0*/  UIADD3 UR10, UPT, UPT, UR10, 0xb0f8a, URZ ;  /* 0x000b0f8a0a0a7890 */ /* 0x000fe4000fffe0ff */
[----:B------:R-:W-:-:S04]  /*08d0*/  ULOP3.LUT UR5, UR7, UR5, UR6, 0x96, !UPT ;  /* 0x0000000507057292 */ /* 0x000fc8000f8e9606 */
[----:B------:R-:W-:Y:S01]  /*08e0*/  ULOP3.LUT UR7, UR5, UR4, URZ, 0x3c, !UPT ;  /* 0x0000000405077292 */ /* 0x000fe2000f8e3cff */
[----:B0-----:R-:W-:-:S03]  /*08f0*/  IADD3 R6, P1, PT, R8, UR12, RZ ;  /* 0x0000000c08067c10 */ /* 0x001fc6000ff3e0ff */
[----:B------:R-:W-:Y:S01]  /*0900*/  UIADD3 UR4, UPT, UPT, UR7, UR10, URZ ;  /* 0x0000000a07047290 */ /* 0x000fe2000fffe0ff */
[----:B------:R-:W-:-:S05]  /*0910*/  IADD3.X R7, PT, PT, R7, UR13, RZ, P1, !PT ;  /* 0x0000000d07077c10 */ /* 0x000fca0008ffe4ff */
[----:B------:R-:W-:-:S05]  /*0920*/  I2FP.F32.U32 R8, UR4 ;  /* 0x0000000400087c45 */ /* 0x000fca0008201000 */
[----:B------:R-:W-:Y:S01]  /*0930*/  FFMA R8, R8, R11, 1.1641532182693481445e-10 ;  /* 0x2f00000008087423 */ /* 0x000fe2000000000b */
[----:B------:R-:W-:-:S04]  /*0940*/  @!P0 PRMT R9, RZ, 0x7610, R9 ;  /* 0x00007610ff098816 */ /* 0x000fc80000000009 */
[----:B------:R-:W-:Y:S01]  /*0950*/  FSETP.GEU.AND P0, PT, R8, UR11, PT ;  /* 0x0000000b08007c0b */ /* 0x000fe2000bf0e000 */
[----:B--2---:R0:W-:-:S12]  /*0960*/  STG.E.U16 desc[UR14][R6.64], R9 ;  /* 0x0000000906007986 */ /* 0x0041d8000c10150e */
[----:B------:R-:W-:Y:S05]  /*0970*/  @!P0 BRA `(.L_x_628) ;  /* 0x0000000000088947 */ /* 0x000fea0003800000 */
[----:B------:R1:W5:Y:S01]  /*0980*/  LDG.E.U16 R3, desc[UR14][R2.64+0x2] ;  /* 0x0000020e02037981 */ /* 0x000362000c1e1500 */
[----:B------:R-:W-:Y:S05]  /*0990*/  BRA `(.L_x_629) ;  /* 0x0000000000047947 */ /* 0x000fea0003800000 */
.L_x_628:
[----:B------:R-:W-:-:S07]  /*09a0*/  PRMT R3, RZ, 0x7610, R3 ;  /* 0x00007610ff037816 */ /* 0x000fce0000000003 */
.L_x_629:
[----:B-----5:R3:W-:Y:S01]  /*09b0*/  STG.E.U16 desc[UR14][R6.64+0x2], R3 ;  /* 0x0000020306007986 */ /* 0x0207e2000c10150e */
[----:B------:R-:W-:Y:S01]  /*09c0*/  VIADD R4, R4, 0x2 ;  /* 0x0000000204047836 */ /* 0x000fe20000000000 */
[----:B------:R-:W-:-:S06]  /*09d0*/  UMOV UR4, UR8 ;  /* 0x0000000800047c82 */ /* 0x000fcc0008000000 */
.L_x_627:
[----:B-1----:R-:W1:Y:S02]  /*09e0*/  LDC R2, c[0x0][0x394] ;  /* 0x0000e500ff027b82 */ /* 0x002e640000000800 */
[----:B-1----:R-:W-:-:S04]  /*09f0*/  LOP3.LUT R2, R2, 0x1, RZ, 0xc0, !PT ;  /* 0x0000000102027812 */ /* 0x002fc800078ec0ff */
[----:B------:R-:W-:-:S13]  /*0a00*/  ISETP.NE.U32.AND P0, PT, R2, 0x1, PT ;  /* 0x000000010200780c */ /* 0x000fda0003f05070 */
[----:B------:R-:W-:Y:S05]  /*0a10*/  @P0 EXIT ;  /* 0x000000000000094d */ /* 0x000fea0003800000 */
[----:B------:R-:W-:Y:S01]  /*0a20*/  USHF.R.U32.HI UR5, URZ, 0x2, UR4 ;  /* 0x00000002ff057899 */ /* 0x000fe20008011604 */
[----:B---3--:R-:W-:Y:S01]  /*0a30*/  IMAD.MOV.U32 R3, RZ, RZ, 0x2f800000 ;  /* 0x2f800000ff037424 */ /* 0x008fe200078e00ff */
[----:B------:R-:W-:Y:S01]  /*0a40*/  IADD3 R5, P1, PT, R5, R4, RZ ;  /* 0x0000000405057210 */ /* 0x000fe20007f3e0ff */
[----:B0-2---:R-:W0:Y:S01]  /*0a50*/  LDC.64 R8, c[0x0][0x380] ;  /* 0x0000e000ff087b82 */ /* 0x005e220000000a00 */
[----:B------:R-:W-:Y:S02]  /*0a60*/  ULOP3.LUT UR5, UR5, UR4, URZ, 0x3c, !UPT ;  /* 0x0000000405057292 */ /* 0x000fe4000f8e3cff */
[----:B------:R-:W-:Y:S01]  /*0a70*/  USHF.L.U32 UR4, UR7, 0x4, URZ ;  /* 0x0000000407047899 */ /* 0x000fe200080006ff */
[----:B------:R-:W-:Y:S01]  /*0a80*/  IMAD.X R0, RZ, RZ, R0, P1 ;  /* 0x000000ffff007224 */ /* 0x000fe200008e0600 */
[----:B------:R-:W-:-:S04]  /*0a90*/  USHF.L.U32 UR6, UR5, 0x1, URZ ;  /* 0x0000000105067899 */ /* 0x000fc800080006ff */
[----:B------:R-:W-:-:S04]  /*0aa0*/  ULOP3.LUT UR4, UR7, UR4, UR6, 0x96, !UPT ;  /* 0x0000000407047292 */ /* 0x000fc8000f8e9606 */
[----:B------:R-:W-:Y:S01]  /*0ab0*/  ULOP3.LUT UR4, UR4, UR5, URZ, 0x3c, !UPT ;  /* 0x0000000504047292 */ /* 0x000fe2000f8e3cff */
[----:B------:R-:W1:Y:S03]  /*0ac0*/  LDCU UR5, c[0x0][0x398] ;  /* 0x00007300ff0577ac */ /* 0x000e660008000800 */
[----:B------:R-:W-:-:S06]  /*0ad0*/  UIADD3 UR4, UPT, UPT, UR10, 0x587c5, UR4 ;  /* 0x000587c50a047890 */ /* 0x000fcc000fffe004 */
[----:B------:R-:W-:-:S05]  /*0ae0*/  I2FP.F32.U32 R2, UR4 ;  /* 0x0000000400027c45 */ /* 0x000fca0008201000 */
[----:B------:R-:W-:-:S05]  /*0af0*/  FFMA R2, R2, R3, 1.1641532182693481445e-10 ;  /* 0x2f00000002027423 */ /* 0x000fca0000000003 */
[----:B-1----:R-:W-:-:S13]  /*0b00*/  FSETP.GEU.AND P0, PT, R2, UR5, PT ;  /* 0x0000000502007c0b */ /* 0x002fda000bf0e000 */
[----:B------:R-:W1:Y:S02]  /*0b10*/  @P0 LDC.64 R2, c[0x0][0x388] ;  /* 0x0000e200ff020b82 */ /* 0x000e640000000a00 */
[----:B-1----:R-:W-:-:S04]  /*0b20*/  @P0 LEA R2, P1, R5, R2, 0x1 ;  /* 0x0000000205020211 */ /* 0x002fc800078208ff */
[----:B------:R-:W-:-:S05]  /*0b30*/  @P0 LEA.HI.X R3, R5, R3, R0, 0x1, P1 ;  /* 0x0000000305030211 */ /* 0x000fca00008f0c00 */
[----:B------:R-:W2:Y:S01]  /*0b40*/  @P0 LDG.E.U16 R7, desc[UR14][R2.64] ;  /* 0x0000000e02070981 */ /* 0x000ea2000c1e1500 */
[----:B0-----:R-:W-:-:S04]  /*0b50*/  LEA R4, P1, R5, R8, 0x1 ;  /* 0x0000000805047211 */ /* 0x001fc800078208ff */
[----:B------:R-:W-:Y:S02]  /*0b60*/  LEA.HI.X R5, R5, R9, R0, 0x1, P1 ;  /* 0x0000000905057211 */ /* 0x000fe400008f0c00 */
[----:B------:R-:W-:-:S05]  /*0b70*/  @!P0 PRMT R7, RZ, 0x7610, R7 ;  /* 0x00007610ff078816 */ /* 0x000fca0000000007 */
[----:B--2---:R-:W-:Y:S01]  /*0b80*/  STG.E.U16 desc[UR14][R4.64], R7 ;  /* 0x0000000704007986 */ /* 0x004fe2000c10150e */
[----:B------:R-:W-:Y:S05]  /*0b90*/  EXIT ;  /* 0x000000000000794d */ /* 0x000fea0003800000 */
.L_x_630:
        /* <DEDUP_REMOVED lines=14> */
.L_x_908:


//--------------------- .text._Z16dropout_kernel_tI6__halfEvPT_PKS1_iify --------------------------
	.section	.text._Z16dropout_kernel_tI6__halfEvPT_PKS1_iify,"ax",@progbits
	.align	128
        .global         _Z16dropout_kernel_tI6__halfEvPT_PKS1_iify
        .type           _Z16dropout_kernel_tI6__halfEvPT_PKS1_iify,@function
        .size           _Z16dropout_kernel_tI6__halfEvPT_PKS1_iify,(.L_x_909 - _Z16dropout_kernel_tI6__halfEvPT_PKS1_iify)
        .other          _Z16dropout_kernel_tI6__halfEvPT_PKS1_iify,@"STO_CUDA_ENTRY STV_DEFAULT"
_Z16dropout_kernel_tI6__halfEvPT_PKS1_iify:
.text._Z16dropout_kernel_tI6__halfEvPT_PKS1_iify:
        /* <DEDUP_REMOVED lines=43> */
.L_x_632:
        /* <DEDUP_REMOVED lines=69> */
.L_x_631:
        /* <DEDUP_REMOVED lines=42> */
.L_x_634:
[----:B------:R-:W-:-:S07]  /*09a0*/  PRMT R3, RZ, 0x7610, R3 ;  /* 0x00007610ff037816 */ /* 0x000fce0000000003 */
.L_x_635:
[----:B-----5:R3:W-:Y:S01]  /*09b0*/  STG.E.U16 desc[UR14][R6.64+0x2], R3 ;  /* 0x0000020306007986 */ /* 0x0207e2000c10150e */
[----:B------:R-:W-:Y:S01]  /*09c0*/  VIADD R4, R4, 0x2 ;  /* 0x0000000204047836 */ /* 0x000fe20000000000 */
[----:B------:R-:W-:-:S06]  /*09d0*/  UMOV UR4, UR8 ;  /* 0x0000000800047c82 */ /* 0x000fcc0008000000 */
.L_x_633:
        /* <DEDUP_REMOVED lines=28> */
.L_x_636:
        /* <DEDUP_REMOVED lines=14> */
.L_x_909:


//--------------------- .text._Z16dropout_kernel_tIfEvPT_PKS0_iify --------------------------
	.section	.text._Z16dropout_kernel_tIfEvPT_PKS0_iify,"ax",@progbits
	.align	128
        .global         _Z16dropout_kernel_tIfEvPT_PKS0_iify
        .type           _Z16dropout_kernel_tIfEvPT_PKS0_iify,@function
        .size           _Z16dropout_kernel_tIfEvPT_PKS0_iify,(.L_x_910 - _Z16dropout_kernel_tIfEvPT_PKS0_iify)
        .other          _Z16dropout_kernel_tIfEvPT_PKS0_iify,@"STO_CUDA_ENTRY STV_DEFAULT"
_Z16dropout_kernel_tIfEvPT_PKS0_iify:
.text._Z16dropout_kernel_tIfEvPT_PKS0_iify:
        /* <DEDUP_REMOVED lines=43> */
.L_x_638:
[----:B------:R-:W-:Y:S01]  /*02b0*/  USHF.R.U32.HI UR8, URZ, 0x2, UR4 ;  /* 0x00000002ff087899 */ /* 0x000fe20008011604 */
[----:B------:R-:W-:Y:S02]  /*02c0*/  IMAD.MOV.U32 R15, RZ, RZ, 0x2f800000 ;  /* 0x2f800000ff0f7424 */ /* 0x000fe400078e00ff */
[----:B-1----:R-:W-:Y:S01]  /*02d0*/  IMAD.MOV.U32 R9, RZ, RZ, RZ ;  /* 0x000000ffff097224 */ /* 0x002fe200078e00ff */
        /* <DEDUP_REMOVED lines=10> */
[----:B0-----:R-:W2:Y:S01]  /*0380*/  @P1 LDG.E R9, desc[UR14][R2.64+-0x8] ;  /* 0xfffff80e02091981 */ /* 0x001ea2000c1e1900 */
[----:B------:R-:W-:Y:S01]  /*0390*/  USHF.R.U32.HI UR4, URZ, 0x2, UR11 ;  /* 0x00000002ff047899 */ /* 0x000fe2000801160b */
[----:B------:R-:W-:Y:S01]  /*03a0*/  IMAD.MOV.U32 R11, RZ, RZ, RZ ;  /* 0x000000ffff0b7224 */ /* 0x000fe200078e00ff */
[----:B------:R-:W-:Y:S01]  /*03b0*/  USHF.L.U32 UR8, UR9, 0x4, URZ ;  /* 0x0000000409087899 */ /* 0x000fe200080006ff */
[----:B------:R-:W-:Y:S01]  /*03c0*/  IMAD.MOV.U32 R7, RZ, RZ, R13 ;  /* 0x000000ffff077224 */ /* 0x000fe200078e000d */
        /* <DEDUP_REMOVED lines=11> */
[----:B------:R-:W-:Y:S01]  /*0480*/  ULOP3.LUT UR4, UR4, UR12, URZ, 0x3c, !UPT ;  /* 0x0000000c04047292 */ /* 0x000fe2000f8e3cff */
[----:B--2---:R0:W-:Y:S06]  /*0490*/  STG.E desc[UR14][R6.64+-0x8], R9 ;  /* 0xfffff80906007986 */ /* 0x0041ec000c10190e */
[----:B------:R-:W2:Y:S01]  /*04a0*/  @P1 LDG.E R11, desc[UR14][R2.64+-0x4] ;  /* 0xfffffc0e020b1981 */ /* 0x000ea2000c1e1900 */
[----:B------:R-:W-:Y:S02]  /*04b0*/  USHF.L.U32 UR11, UR4, 0x1, URZ ;  /* 0x00000001040b7899 */ /* 0x000fe400080006ff */
[----:B------:R-:W-:-:S04]  /*04c0*/  USHF.L.U32 UR6, UR8, 0x4, URZ ;  /* 0x0000000408067899 */ /* 0x000fc800080006ff */
[----:B------:R-:W-:Y:S01]  /*04d0*/  ULOP3.LUT UR6, UR8, UR6, UR11, 0x96, !UPT ;  /* 0x0000000608067292 */ /* 0x000fe2000f8e960b */
[----:B0-----:R-:W-:-:S03]  /*04e0*/  IMAD.MOV.U32 R9, RZ, RZ, RZ ;  /* 0x000000ffff097224 */ /* 0x001fc600078e00ff */
[----:B------:R-:W-:-:S04]  /*04f0*/  ULOP3.LUT UR13, UR6, UR4, URZ, 0x3c, !UPT ;  /* 0x00000004060d7292 */ /* 0x000fc8000f8e3cff */
[----:B------:R-:W-:-:S06]  /*0500*/  UIADD3 UR4, UPT, UPT, UR10, -0x587c5, UR13 ;  /* 0xfffa783b0a047890 */ /* 0x000fcc000fffe00d */
[----:B------:R-:W-:-:S05]  /*0510*/  I2FP.F32.U32 R10, UR4 ;  /* 0x00000004000a7c45 */ /* 0x000fca0008201000 */
[----:B------:R-:W-:-:S05]  /*0520*/  FFMA R10, R10, R15, 1.1641532182693481445e-10 ;  /* 0x2f0000000a0a7423 */ /* 0x000fca000000000f */
[----:B------:R-:W-:Y:S01]  /*0530*/  FSETP.GEU.AND P1, PT, R10, UR20, PT ;  /* 0x000000140a007c0b */ /* 0x000fe2000bf2e000 */
[----:B------:R-:W-:-:S04]  /*0540*/  USHF.R.U32.HI UR4, URZ, 0x2, UR5 ;  /* 0x00000002ff047899 */ /* 0x000fc80008011605 */
[----:B------:R-:W-:Y:S02]  /*0550*/  ULOP3.LUT UR5, UR4, UR5, URZ, 0x3c, !UPT ;  /* 0x0000000504057292 */ /* 0x000fe4000f8e3cff */
[----:B------:R-:W-:Y:S01]  /*0560*/  USHF.L.U32 UR4, UR13, 0x4, URZ ;  /* 0x000000040d047899 */ /* 0x000fe200080006ff */
[----:B--2---:R0:W-:Y:S05]  /*0570*/  STG.E desc[UR14][R6.64+-0x4], R11 ;  /* 0xfffffc0b06007986 */ /* 0x0041ea000c10190e */
[----:B------:R-:W2:Y:S01]  /*0580*/  @P1 LDG.E R9, desc[UR14][R2.64] ;  /* 0x0000000e02091981 */ /* 0x000ea2000c1e1900 */
[----:B------:R-:W-:-:S04]  /*0590*/  USHF.L.U32 UR6, UR5, 0x1, URZ ;  /* 0x0000000105067899 */ /* 0x000fc800080006ff */
[----:B------:R-:W-:-:S03]  /*05a0*/  ULOP3.LUT UR6, UR13, UR4, UR6, 0x96, !UPT ;  /* 0x000000040d067292 */ /* 0x000fc6000f8e9606 */
[----:B------:R-:W-:Y:S01]  /*05b0*/  UMOV UR4, UR7 ;  /* 0x0000000700047c82 */ /* 0x000fe20008000000 */
[----:B------:R-:W-:Y:S01]  /*05c0*/  ULOP3.LUT UR7, UR6, UR5, URZ, 0x3c, !UPT ;  /* 0x0000000506077292 */ /* 0x000fe2000f8e3cff */
[----:B0-----:R-:W-:-:S03]  /*05d0*/  IMAD.MOV.U32 R11, RZ, RZ, RZ ;  /* 0x000000ffff0b7224 */ /* 0x001fc600078e00ff */
[----:B------:R-:W-:-:S06]  /*05e0*/  UIADD3 UR5, UPT, UPT, UR10, UR7, URZ ;  /* 0x000000070a057290 */ /* 0x000fcc000fffe0ff */
[----:B------:R-:W-:-:S05]  /*05f0*/  I2FP.F32.U32 R10, UR5 ;  /* 0x00000005000a7c45 */ /* 0x000fca0008201000 */
[----:B------:R-:W-:-:S05]  /*0600*/  FFMA R10, R10, R15, 1.1641532182693481445e-10 ;  /* 0x2f0000000a0a7423 */ /* 0x000fca000000000f */
[----:B------:R-:W-:Y:S01]  /*0610*/  FSETP.GEU.AND P1, PT, R10, UR20, PT ;  /* 0x000000140a007c0b */ /* 0x000fe2000bf2e000 */
[----:B--2---:R1:W-:-:S12]  /*0620*/  STG.E desc[UR14][R6.64], R9 ;  /* 0x0000000906007986 */ /* 0x0043d8000c10190e */
[----:B------:R0:W2:Y:S01]  /*0630*/  @P1 LDG.E R11, desc[UR14][R2.64+0x4] ;  /* 0x0000040e020b1981 */ /* 0x0000a2000c1e1900 */
[----:B------:R-:W-:Y:S01]  /*0640*/  VIADD R8, R8, 0x4 ;  /* 0x0000000408087836 */ /* 0x000fe20000000000 */
[----:B------:R-:W-:Y:S01]  /*0650*/  IADD3 R12, P2, PT, R6, 0x10, RZ ;  /* 0x00000010060c7810 */ /* 0x000fe20007f5e0ff */
[----:B------:R-:W-:Y:S01]  /*0660*/  UIADD3 UR6, UPT, UPT, UR10, 0x161f14, URZ ;  /* 0x00161f140a067890 */ /* 0x000fe2000fffe0ff */
[----:B------:R-:W-:Y:S01]  /*0670*/  IADD3 R10, P3, PT, R2, 0x10, RZ ;  /* 0x00000010020a7810 */ /* 0x000fe20007f7e0ff */
[----:B------:R-:W-:Y:S01]  /*0680*/  UMOV UR11, UR9 ;  /* 0x00000009000b7c82 */ /* 0x000fe20008000000 */
[----:B------:R-:W-:Y:S01]  /*0690*/  ISETP.NE.AND P1, PT, R8, RZ, PT ;  /* 0x000000ff0800720c */ /* 0x000fe20003f25270 */
[----:B------:R-:W-:Y:S01]  /*06a0*/  UMOV UR12, UR8 ;  /* 0x00000008000c7c82 */ /* 0x000fe20008000000 */
[----:B------:R-:W-:Y:S01]  /*06b0*/  UMOV UR5, UR13 ;  /* 0x0000000d00057c82 */ /* 0x000fe20008000000 */
[----:B------:R-:W-:Y:S02]  /*06c0*/  IMAD.X R13, RZ, RZ, R7, P2 ;  /* 0x000000ffff0d7224 */ /* 0x000fe400010e0607 */
[----:B0-----:R-:W-:Y:S01]  /*06d0*/  IMAD.X R3, RZ, RZ, R3, P3 ;  /* 0x000000ffff037224 */ /* 0x001fe200018e0603 */
[----:B--2---:R1:W-:Y:S07]  /*06e0*/  STG.E desc[UR14][R6.64+0x4], R11 ;  /* 0x0000040b06007986 */ /* 0x0043ee000c10190e */
[----:B------:R-:W-:Y:S05]  /*06f0*/  @P1 BRA `(.L_x_638) ;  /* 0xfffffff800ec1947 */ /* 0x000fea000383ffff */
.L_x_637:
[----:B0-----:R-:W-:Y:S05]  /*0700*/  @!P0 EXIT ;  /* 0x000000000000894d */ /* 0x001fea0003800000 */
[----:B------:R-:W-:-:S13]  /*0710*/  ISETP.NE.AND P0, PT, R14, 0x1, PT ;  /* 0x000000010e00780c */ /* 0x000fda0003f05270 */
[----:B------:R-:W-:Y:S05]  /*0720*/  @!P0 BRA `(.L_x_639) ;  /* 0x0000000000a88947 */ /* 0x000fea0003800000 */
[----:B------:R-:W-:Y:S01]  /*0730*/  USHF.R.U32.HI UR5, URZ, 0x2, UR4 ;  /* 0x00000002ff057899 */ /* 0x000fe20008011604 */
[----:B-1----:R-:W-:Y:S01]  /*0740*/  IMAD.MOV.U32 R7, RZ, RZ, 0x2f800000 ;  /* 0x2f800000ff077424 */ /* 0x002fe200078e00ff */
[----:B------:R-:W0:Y:S01]  /*0750*/  LDCU UR11, c[0x0][0x398] ;  /* 0x00007300ff0b77ac */ /* 0x000e220008000800 */
[----:B------:R-:W-:Y:S01]  /*0760*/  IADD3 R3, P0, PT, R5, R4, RZ ;  /* 0x0000000405037210 */ /* 0x000fe20007f1e0ff */
[----:B------:R-:W-:Y:S01]  /*0770*/  IMAD.MOV.U32 R9, RZ, RZ, RZ ;  /* 0x000000ffff097224 */ /* 0x000fe200078e00ff */
[----:B------:R-:W-:Y:S02]  /*0780*/  ULOP3.LUT UR5, UR5, UR4, URZ, 0x3c, !UPT ;  /* 0x0000000405057292 */ /* 0x000fe4000f8e3cff */
[----:B------:R-:W-:Y:S01]  /*0790*/  USHF.L.U32 UR4, UR7, 0x4, URZ ;  /* 0x0000000407047899 */ /* 0x000fe200080006ff */
        /* <DEDUP_REMOVED lines=13> */
[----:B------:R-:W-:Y:S02]  /*0870*/  USHF.R.U32.HI UR4, URZ, 0x2, UR9 ;  /* 0x00000002ff047899 */ /* 0x000fe40008011609 */
[----:B------:R-:W-:Y:S02]  /*0880*/  USHF.L.U32 UR5, UR7, 0x4, URZ ;  /* 0x0000000407057899 */ /* 0x000fe400080006ff */
[----:B------:R-:W-:Y:S02]  /*0890*/  UIADD3 UR10, UPT, UPT, UR10, 0xb0f8a, URZ ;  /* 0x000b0f8a0a0a7890 */ /* 0x000fe4000fffe0ff */
[----:B------:R-:W2:Y:S01]  /*08a0*/  @P0 LDG.E R9, desc[UR14][R2.64] ;  /* 0x0000000e02090981 */ /* 0x000ea2000c1e1900 */
[----:B------:R-:W-:Y:S01]  /*08b0*/  ULOP3.LUT UR4, UR4, UR9, URZ, 0x3c, !UPT ;  /* 0x0000000904047292 */ /* 0x000fe2000f8e3cff */
[----:B------:R-:W-:Y:S01]  /*08c0*/  IMAD.MOV.U32 R11, RZ, RZ, RZ ;  /* 0x000000ffff0b7224 */ /* 0x000fe200078e00ff */
[----:B------:R-:W0:Y:S02]  /*08d0*/  LDCU.64 UR12, c[0x0][0x380] ;  /* 0x00007000ff0c77ac */ /* 0x000e240008000a00 */
[----:B------:R-:W-:-:S04]  /*08e0*/  USHF.L.U32 UR6, UR4, 0x1, URZ ;  /* 0x0000000104067899 */ /* 0x000fc800080006ff */
[----:B------:R-:W-:-:S04]  /*08f0*/  ULOP3.LUT UR5, UR7, UR5, UR6, 0x96, !UPT ;  /* 0x0000000507057292 */ /* 0x000fc8000f8e9606 */
[----:B------:R-:W-:-:S04]  /*0900*/  ULOP3.LUT UR7, UR5, UR4, URZ, 0x3c, !UPT ;  /* 0x0000000405077292 */ /* 0x000fc8000f8e3cff */
[----:B------:R-:W-:-:S06]  /*0910*/  UIADD3 UR4, UPT, UPT, UR7, UR10, URZ ;  /* 0x0000000a07047290 */ /* 0x000fcc000fffe0ff */
[----:B------:R-:W-:-:S05]  /*0920*/  I2FP.F32.U32 R6, UR4 ;  /* 0x0000000400067c45 */ /* 0x000fca0008201000 */
[----:B------:R-:W-:Y:S01]  /*0930*/  FFMA R7, R6, R7, 1.1641532182693481445e-10 ;  /* 0x2f00000006077423 */ /* 0x000fe20000000007 */
[----:B0-----:R-:W-:-:S04]  /*0940*/  IADD3 R6, P1, PT, R10, UR12, RZ ;  /* 0x0000000c0a067c10 */ /* 0x001fc8000ff3e0ff */
[----:B------:R-:W-:Y:S02]  /*0950*/  FSETP.GEU.AND P0, PT, R7, UR11, PT ;  /* 0x0000000b07007c0b */ /* 0x000fe4000bf0e000 */
[----:B------:R-:W-:-:S05]  /*0960*/  IADD3.X R7, PT, PT, R8, UR13, RZ, P1, !PT ;  /* 0x0000000d08077c10 */ /* 0x000fca0008ffe4ff */
[----:B--2---:R0:W-:Y:S06]  /*0970*/  STG.E desc[UR14][R6.64], R9 ;  /* 0x0000000906007986 */ /* 0x0041ec000c10190e */
[----:B------:R-:W-:Y:S05]  /*0980*/  @!P0 BRA `(.L_x_640) ;  /* 0x0000000000048947 */ /* 0x000fea0003800000 */
[----:B------:R1:W5:Y:S02]  /*0990*/  LDG.E R11, desc[UR14][R2.64+0x4] ;  /* 0x0000040e020b7981 */ /* 0x000364000c1e1900 */
.L_x_640:
[----:B-----5:R2:W-:Y:S01]  /*09a0*/  STG.E desc[UR14][R6.64+0x4], R11 ;  /* 0x0000040b06007986 */ /* 0x0205e2000c10190e */
[----:B------:R-:W-:Y:S01]  /*09b0*/  VIADD R4, R4, 0x2 ;  /* 0x0000000204047836 */ /* 0x000fe20000000000 */
[----:B------:R-:W-:-:S06]  /*09c0*/  UMOV UR4, UR8 ;  /* 0x0000000800047c82 */ /* 0x000fcc0008000000 */
.L_x_639:
[----:B-1----:R-:W1:Y:S02]  /*09d0*/  LDC R2, c[0x0][0x394] ;  /* 0x0000e500ff027b82 */ /* 0x002e640000000800 */
[----:B-1----:R-:W-:-:S04]  /*09e0*/  LOP3.LUT R2, R2, 0x1, RZ, 0xc0, !PT ;  /* 0x0000000102027812 */ /* 0x002fc800078ec0ff */
[----:B------:R-:W-:-:S13]  /*09f0*/  ISETP.NE.U32.AND P0, PT, R2, 0x1, PT ;  /* 0x000000010200780c */ /* 0x000fda0003f05070 */
[----:B------:R-:W-:Y:S05]  /*0a00*/  @P0 EXIT ;  /* 0x000000000000094d */ /* 0x000fea0003800000 */
[----:B------:R-:W-:Y:S01]  /*0a10*/  USHF.R.U32.HI UR5, URZ, 0x2, UR4 ;  /* 0x00000002ff057899 */ /* 0x000fe20008011604 */
[----:B------:R-:W-:Y:S01]  /*0a20*/  IMAD.MOV.U32 R3, RZ, RZ, 0x2f800000 ;  /* 0x2f800000ff037424 */ /* 0x000fe200078e00ff */
[----:B------:R-:W-:Y:S01]  /*0a30*/  IADD3 R5, P1, PT, R5, R4, RZ ;  /* 0x0000000405057210 */ /* 0x000fe20007f3e0ff */
[----:B0-2---:R-:W-:Y:S01]  /*0a40*/  IMAD.MOV.U32 R7, RZ, RZ, RZ ;  /* 0x000000ffff077224 */ /* 0x005fe200078e00ff */
[----:B------:R-:W-:Y:S01]  /*0a50*/  ULOP3.LUT UR5, UR5, UR4, URZ, 0x3c, !UPT ;  /* 0x0000000405057292 */ /* 0x000fe2000f8e3cff */
[----:B------:R-:W0:Y:S01]  /*0a60*/  LDC.64 R8, c[0x0][0x380] ;  /* 0x0000e000ff087b82 */ /* 0x000e220000000a00 */
        /* <DEDUP_REMOVED lines=13> */
[----:B------:R-:W2:Y:S01]  /*0b40*/  @P0 LDG.E R7, desc[UR14][R2.64] ;  /* 0x0000000e02070981 */ /* 0x000ea2000c1e1900 */
[----:B0-----:R-:W-:-:S04]  /*0b50*/  LEA R4, P0, R5, R8, 0x2 ;  /* 0x0000000805047211 */ /* 0x001fc800078010ff */
[----:B------:R-:W-:-:S05]  /*0b60*/  LEA.HI.X R5, R5, R9, R0, 0x2, P0 ;  /* 0x0000000905057211 */ /* 0x000fca00000f1400 */
[----:B--2---:R-:W-:Y:S01]  /*0b70*/  STG.E desc[UR14][R4.64], R7 ;  /* 0x0000000704007986 */ /* 0x004fe2000c10190e */
[----:B------:R-:W-:Y:S05]  /*0b80*/  EXIT ;  /* 0x000000000000794d */ /* 0x000fea0003800000 */
.L_x_641:
        /* <DEDUP_REMOVED lines=15> */
.L_x_910:


//--------------------- .text._Z24swiglu_backward_kernel_tIfEvPT_PKS0_S3_ii --------------------------
	.section	.text._Z24swiglu_backward_kernel_tIfEvPT_PKS0_S3_ii,"ax",@progbits
	.align	128
        .global         _Z24swiglu_backward_kernel_tIfEvPT_PKS0_S3_ii
        .type           _Z24swiglu_backward_kernel_tIfEvPT_PKS0_S3_ii,@function
        .size           _Z24swiglu_backward_kernel_tIfEvPT_PKS0_S3_ii,(.L_x_839 - _Z24swiglu_backward_kernel_tIfEvPT_PKS0_S3_ii)
        .other          _Z24swiglu_backward_kernel_tIfEvPT_PKS0_S3_ii,@"STO_CUDA_ENTRY STV_DEFAULT"
_Z24swiglu_backward_kernel_tIfEvPT_PKS0_S3_ii:
.text._Z24swiglu_backward_kernel_tIfEvPT_PKS0_S3_ii:
        /* <DEDUP_REMOVED lines=10> */
[----:B------:R-:W0:Y:S03]  /*00a0*/  LDCU.64 UR6, c[0x0][0x388] ;  /* 0x00007100ff0677ac */ /* 0x000e260008000a00 */
[----:B------:R-:W1:Y:S01]  /*00b0*/  I2F.RP R2, R7 ;  /* 0x0000000700027306 */ /* 0x000e620000209400 */
[----:B------:R-:W2:Y:S07]  /*00c0*/  LDCU.64 UR4, c[0x0][0x358] ;  /* 0x00006b00ff0477ac */ /* 0x000eae0008000a00 */
[----:B-1----:R-:W1:Y:S02]  /*00d0*/  MUFU.RCP R2, R2 ;  /* 0x0000000200027308 */ /* 0x002e640000001000 */
[----:B-1----:R-:W-:-:S06]  /*00e0*/  VIADD R4, R2, 0xffffffe ;  /* 0x0ffffffe02047836 */ /* 0x002fcc0000000000 */
[----:B------:R1:W3:Y:S02]  /*00f0*/  F2I.FTZ.U32.TRUNC.NTZ R5, R4 ;  /* 0x0000000400057305 */ /* 0x0002e4000021f000 */
[----:B-1----:R-:W-:Y:S02]  /*0100*/  HFMA2 R4, -RZ, RZ, 0, 0 ;  /* 0x00000000ff047431 */ /* 0x002fe400000001ff */
[----:B---3--:R-:W-:-:S04]  /*0110*/  IMAD.MOV R6, RZ, RZ, -R5 ;  /* 0x000000ffff067224 */ /* 0x008fc800078e0a05 */
[----:B------:R-:W-:Y:S01]  /*0120*/  IMAD R9, R6, R7, RZ ;  /* 0x0000000706097224 */ /* 0x000fe200078e02ff */
[----:B------:R-:W-:-:S03]  /*0130*/  IABS R6, R0 ;  /* 0x0000000000067213 */ /* 0x000fc60000000000 */
[----:B------:R-:W-:-:S06]  /*0140*/  IMAD.HI.U32 R5, R5, R9, R4 ;  /* 0x0000000905057227 */ /* 0x000fcc00078e0004 */
[----:B------:R-:W-:-:S04]  /*0150*/  IMAD.HI.U32 R5, R5, R6, RZ ;  /* 0x0000000605057227 */ /* 0x000fc800078e00ff */
[----:B------:R-:W-:-:S04]  /*0160*/  IMAD.MOV R2, RZ, RZ, -R5 ;  /* 0x000000ffff027224 */ /* 0x000fc800078e0a05 */
[----:B------:R-:W-:-:S05]  /*0170*/  IMAD R2, R7, R2, R6 ;  /* 0x0000000207027224 */ /* 0x000fca00078e0206 */
[----:B------:R-:W-:-:S13]  /*0180*/  ISETP.GT.U32.AND P2, PT, R7, R2, PT ;  /* 0x000000020700720c */ /* 0x000fda0003f44070 */
[----:B------:R-:W-:Y:S01]  /*0190*/  @!P2 IMAD.IADD R2, R2, 0x1, -R7 ;  /* 0x000000010202a824 */ /* 0x000fe200078e0a07 */
[----:B------:R-:W-:Y:S02]  /*01a0*/  @!P2 IADD3 R5, PT, PT, R5, 0x1, RZ ;  /* 0x000000010505a810 */ /* 0x000fe40007ffe0ff */
[----:B------:R-:W-:Y:S02]  /*01b0*/  ISETP.NE.AND P2, PT, R3, RZ, PT ;  /* 0x000000ff0300720c */ /* 0x000fe40003f45270 */
[----:B------:R-:W-:Y:S02]  /*01c0*/  ISETP.GE.U32.AND P0, PT, R2, R7, PT ;  /* 0x000000070200720c */ /* 0x000fe40003f06070 */
[----:B------:R-:W-:-:S04]  /*01d0*/  LOP3.LUT R2, R0, R3, RZ, 0x3c, !PT ;  /* 0x0000000300027212 */ /* 0x000fc800078e3cff */
[----:B------:R-:W-:-:S07]  /*01e0*/  ISETP.GE.AND P1, PT, R2, RZ, PT ;  /* 0x000000ff0200720c */ /* 0x000fce0003f26270 */
[----:B------:R-:W-:-:S06]  /*01f0*/  @P0 VIADD R5, R5, 0x1 ;  /* 0x0000000105050836 */ /* 0x000fcc0000000000 */
[----:B------:R-:W-:Y:S01]  /*0200*/  @!P1 IMAD.MOV R5, RZ, RZ, -R5 ;  /* 0x000000ffff059224 */ /* 0x000fe200078e0a05 */
[----:B------:R-:W-:-:S05]  /*0210*/  @!P2 LOP3.LUT R5, RZ, R3, RZ, 0x33, !PT ;  /* 0x00000003ff05a212 */ /* 0x000fca00078e33ff */
[----:B------:R-:W-:-:S05]  /*0220*/  IMAD R5, R5, R3, RZ ;  /* 0x0000000305057224 */ /* 0x000fca00078e02ff */
[----:B------:R-:W-:Y:S01]  /*0230*/  IADD3 R2, PT, PT, R0, -R5, RZ ;  /* 0x8000000500027210 */ /* 0x000fe20007ffe0ff */
[----:B------:R-:W-:-:S03]  /*0240*/  IMAD.SHL.U32 R5, R5, 0x2, RZ ;  /* 0x0000000205057824 */ /* 0x000fc600078e00ff */
[----:B------:R-:W-:Y:S02]  /*0250*/  SHF.R.S32.HI R4, RZ, 0x1f, R2 ;  /* 0x0000001fff047819 */ /* 0x000fe40000011402 */
[----:B------:R-:W-:-:S04]  /*0260*/  IADD3 R2, P0, PT, R2, R5, RZ ;  /* 0x0000000502027210 */ /* 0x000fc80007f1e0ff */
[----:B------:R-:W-:Y:S01]  /*0270*/  LEA.HI.X.SX32 R7, R5, R4, 0x1, P0 ;  /* 0x0000000405077211 */ /* 0x000fe200000f0eff */
[----:B------:R-:W-:-:S03]  /*0280*/  IMAD.SHL.U32 R5, R2, 0x4, RZ ;  /* 0x0000000402057824 */ /* 0x000fc600078e00ff */
[----:B------:R-:W-:Y:S02]  /*0290*/  SHF.L.U64.HI R4, R2, 0x2, R7 ;  /* 0x0000000202047819 */ /* 0x000fe40000010207 */
[----:B0-----:R-:W-:-:S04]  /*02a0*/  IADD3 R6, P0, PT, R5, UR6, RZ ;  /* 0x0000000605067c10 */ /* 0x001fc8000ff1e0ff */
[----:B------:R-:W-:-:S03]  /*02b0*/  IADD3.X R7, PT, PT, R4, UR7, RZ, P0, !PT ;  /* 0x0000000704077c10 */ /* 0x000fc600087fe4ff */
[----:B------:R-:W-:Y:S02]  /*02c0*/  IMAD.WIDE R8, R3, 0x4, R6 ;  /* 0x0000000403087825 */ /* 0x000fe400078e0206 */
[----:B------:R-:W0:Y:S01]  /*02d0*/  LDC.64 R2, c[0x0][0x390] ;  /* 0x0000e400ff027b82 */ /* 0x000e220000000a00 */
[----:B--2---:R1:W5:Y:S04]  /*02e0*/  LDG.E R6, desc[UR4][R6.64] ;  /* 0x0000000406067981 */ /* 0x004368000c1e1900 */
[----:B------:R-:W2:Y:S01]  /*02f0*/  LDG.E R8, desc[UR4][R8.64] ;  /* 0x0000000408087981 */ /* 0x000ea2000c1e1900 */
[----:B0-----:R-:W-:-:S06]  /*0300*/  IMAD.WIDE R2, R0, 0x4, R2 ;  /* 0x0000000400027825 */ /* 0x001fcc00078e0202 */
[----:B------:R1:W5:Y:S01]  /*0310*/  LDG.E R3, desc[UR4][R2.64] ;  /* 0x0000000402037981 */ /* 0x000362000c1e1900 */
[----:B------:R-:W-:Y:S01]  /*0320*/  MOV R11, 0x3bbb989d ;  /* 0x3bbb989d000b7802 */ /* 0x000fe20000000f00 */
[----:B------:R-:W-:Y:S01]  /*0330*/  IMAD.MOV.U32 R13, RZ, RZ, 0x437c0000 ;  /* 0x437c0000ff0d7424 */ /* 0x000fe200078e00ff */
[----:B------:R-:W-:Y:S03]  /*0340*/  BSSY.RECONVERGENT B0, `(.L_x_642) ;  /* 0x0000015000007945 */ /* 0x000fe60003800200 */
[----:B--2---:R-:W-:-:S04]  /*0350*/  FFMA.SAT R0, R8, -R11, 0.5 ;  /* 0x3f00000008007423 */ /* 0x004fc8000000280b */
[----:B------:R-:W-:-:S04]  /*0360*/  FFMA.RM R0, R0, R13, 12582913 ;  /* 0x4b40000100007423 */ /* 0x000fc8000000400d */
[----:B------:R-:W-:-:S04]  /*0370*/  FADD R11, R0, -12583039 ;  /* 0xcb40007f000b7421 */ /* 0x000fc80000000000 */
[----:B------:R-:W-:-:S04]  /*0380*/  FFMA R11, R8, -1.4426950216293334961, -R11 ;  /* 0xbfb8aa3b080b7823 */ /* 0x000fc8000000080b */
[----:B------:R-:W-:-:S06]  /*0390*/  FFMA R11, R8, -1.925963033500011079e-08, R11 ;  /* 0xb2a57060080b7823 */ /* 0x000fcc000000000b */
[----:B------:R-:W0:Y:S01]  /*03a0*/  MUFU.EX2 R11, R11 ;  /* 0x0000000b000b7308 */ /* 0x000e220000000800 */
[----:B------:R-:W-:-:S04]  /*03b0*/  IMAD.SHL.U32 R0, R0, 0x800000, RZ ;  /* 0x0080000000007824 */ /* 0x000fc800078e00ff */
[----:B0-----:R-:W-:-:S05]  /*03c0*/  FFMA R9, R0, R11, 1 ;  /* 0x3f80000000097423 */ /* 0x001fca000000000b */
[----:B------:R-:W-:-:S04]  /*03d0*/  IADD3 R0, PT, PT, R9, 0x1800000, RZ ;  /* 0x0180000009007810 */ /* 0x000fc80007ffe0ff */
[----:B------:R-:W-:-:S04]  /*03e0*/  LOP3.LUT R0, R0, 0x7f800000, RZ, 0xc0, !PT ;  /* 0x7f80000000007812 */ /* 0x000fc800078ec0ff */
[----:B------:R-:W-:-:S13]  /*03f0*/  ISETP.GT.U32.AND P0, PT, R0, 0x1ffffff, PT ;  /* 0x01ffffff0000780c */ /* 0x000fda0003f04070 */
[----:B-1----:R-:W-:Y:S05]  /*0400*/  @P0 BRA `(.L_x_643) ;  /* 0x0000000000100947 */ /* 0x002fea0003800000 */
[----:B------:R-:W-:-:S07]  /*0410*/  MOV R8, 0x430 ;  /* 0x0000043000087802 */ /* 0x000fce0000000f00 */
[----:B-----5:R-:W-:Y:S05]  /*0420*/  CALL.REL.NOINC `($__internal_24_$__cuda_sm20_rcp_rn_f32_slowpath) ;  /* 0x0000000000507944 */ /* 0x020fea0003c00000 */
[----:B------:R-:W-:Y:S01]  /*0430*/  IMAD.MOV.U32 R0, RZ, RZ, R7 ;  /* 0x000000ffff007224 */ /* 0x000fe200078e0007 */
[----:B------:R-:W-:Y:S06]  /*0440*/  BRA `(.L_x_644) ;  /* 0x0000000000107947 */ /* 0x000fec0003800000 */
.L_x_643:
[----:B------:R-:W0:Y:S02]  /*0450*/  MUFU.RCP R0, R9 ;  /* 0x0000000900007308 */ /* 0x000e240000001000 */
[----:B0-----:R-:W-:-:S04]  /*0460*/  FFMA R2, R9, R0, -1 ;  /* 0xbf80000009027423 */ /* 0x001fc80000000000 */
[----:B------:R-:W-:-:S04]  /*0470*/  FADD.FTZ R7, -R2, -RZ ;  /* 0x800000ff02077221 */ /* 0x000fc80000010100 */
[----:B------:R-:W-:-:S07]  /*0480*/  FFMA R0, R0, R7, R0 ;  /* 0x0000000700007223 */ /* 0x000fce0000000000 */
.L_x_644:
[----:B------:R-:W-:Y:S05]  /*0490*/  BSYNC.RECONVERGENT B0 ;  /* 0x0000000000007941 */ /* 0x000fea0003800200 */
.L_x_642:
[----:B------:R-:W0:Y:S01]  /*04a0*/  LDCU.64 UR6, c[0x0][0x380] ;  /* 0x00007000ff0677ac */ /* 0x000e220008000a00 */
[----:B------:R-:W1:Y:S01]  /*04b0*/  LDC R11, c[0x0][0x39c] ;  /* 0x0000e700ff0b7b82 */ /* 0x000e620000000800 */
[----:B-----5:R-:W-:Y:S01]  /*04c0*/  FMUL R6, R6, R3 ;  /* 0x0000000306067220 */ /* 0x020fe20000400000 */
[----:B------:R-:W-:Y:S01]  /*04d0*/  FMUL R7, R3, R0 ;  /* 0x0000000003077220 */ /* 0x000fe20000400000 */
[----:B0-----:R-:W-:Y:S01]  /*04e0*/  IADD3 R8, P0, PT, R5, UR6, RZ ;  /* 0x0000000605087c10 */ /* 0x001fe2000ff1e0ff */
[----:B------:R-:W-:-:S03]  /*04f0*/  FADD R5, -R0, 1 ;  /* 0x3f80000000057421 */ /* 0x000fc60000000100 */
[----:B------:R-:W-:Y:S01]  /*0500*/  IADD3.X R9, PT, PT, R4, UR7, RZ, P0, !PT ;  /* 0x0000000704097c10 */ /* 0x000fe200087fe4ff */
[----:B------:R-:W-:-:S04]  /*0510*/  FMUL R5, R5, R0 ;  /* 0x0000000005057220 */ /* 0x000fc80000400000 */
[----:B------:R-:W-:Y:S01]  /*0520*/  FMUL R5, R5, R6 ;  /* 0x0000000605057220 */ /* 0x000fe20000400000 */
[----:B-1----:R-:W-:Y:S01]  /*0530*/  IMAD.WIDE R2, R11, 0x4, R8 ;  /* 0x000000040b027825 */ /* 0x002fe200078e0208 */
[----:B------:R-:W-:Y:S04]  /*0540*/  STG.E desc[UR4][R8.64], R7 ;  /* 0x0000000708007986 */ /* 0x000fe8000c101904 */
[----:B------:R-:W-:Y:S01]  /*0550*/  STG.E desc[UR4][R2.64], R5 ;  /* 0x0000000502007986 */ /* 0x000fe2000c101904 */
[----:B------:R-:W-:Y:S05]  /*0560*/  EXIT ;  /* 0x000000000000794d */ /* 0x000fea0003800000 */
        .weak           $__internal_24_$__cuda_sm20_rcp_rn_f32_slowpath
        .type           $__internal_24_$__cuda_sm20_rcp_rn_f32_slowpath,@function
        .size           $__internal_24_$__cuda_sm20_rcp_rn_f32_slowpath,(.L_x_839 - $__internal_24_$__cuda_sm20_rcp_rn_f32_slowpath)
$__internal_24_$__cuda_sm20_rcp_rn_f32_slowpath:
[----:B------:R-:W-:Y:S01]  /*0570*/  IMAD.SHL.U32 R0, R9, 0x2, RZ ;  /* 0x0000000209007824 */ /* 0x000fe200078e00ff */
[----:B------:R-:W-:Y:S04]  /*0580*/  BSSY.RECONVERGENT B1, `(.L_x_645) ;  /* 0x0000031000017945 */ /* 0x000fe80003800200 */
[----:B------:R-:W-:Y:S02]  /*0590*/  SHF.R.U32.HI R11, RZ, 0x18, R0 ;  /* 0x00000018ff0b7819 */ /* 0x000fe40000011600 */
[----:B------:R-:W-:Y:S02]  /*05a0*/  MOV R0, R9 ;  /* 0x0000000900007202 */ /* 0x000fe40000000f00 */
[----:B------:R-:W-:-:S13]  /*05b0*/  ISETP.NE.U32.AND P0, PT, R11, RZ, PT ;  /* 0x000000ff0b00720c */ /* 0x000fda0003f05070 */
[----:B------:R-:W-:Y:S05]  /*05c0*/  @P0 BRA `(.L_x_646) ;  /* 0x0000000000280947 */ /* 0x000fea0003800000 */
[----:B------:R-:W-:-:S05]  /*05d0*/  IMAD.SHL.U32 R2, R0, 0x2, RZ ;  /* 0x0000000200027824 */ /* 0x000fca00078e00ff */
        /* <DEDUP_REMOVED lines=9> */
.L_x_646:
[----:B------:R-:W-:-:S05]  /*0670*/  VIADD R13, R11, 0xffffff03 ;  /* 0xffffff030b0d7836 */ /* 0x000fca0000000000 */
        /* <DEDUP_REMOVED lines=32> */
.L_x_648:
[----:B------:R0:W1:Y:S02]  /*0880*/  MUFU.RCP R7, R0 ;  /* 0x0000000000077308 */ /* 0x0000640000001000 */
.L_x_647:
[----:B------:R-:W-:Y:S05]  /*0890*/  BSYNC.RECONVERGENT B1 ;  /* 0x0000000000017941 */ /* 0x000fea0003800200 */
.L_x_645:
[----:B------:R-:W-:-:S04]  /*08a0*/  MOV R9, 0x0 ;  /* 0x0000000000097802 */ /* 0x000fc80000000f00 */
[----:B01----:R-:W-:Y:S05]  /*08b0*/  RET.REL.NODEC R8 `(_Z24swiglu_backward_kernel_tIfEvPT_PKS0_S3_ii) ;  /* 0xfffffff408d07950 */ /* 0x003fea0003c3ffff */
.L_x_649:
        /* <DEDUP_REMOVED lines=12> */
.L_x_839:


//--------------------- .text._Z22relu_backward_kernel_tIfEvPT_PKS0_S3_i --------------------------
	.section	.text._Z22relu_backward_kernel_tIfEvPT_PKS0_S3_i,"ax",@progbits
	.align	128
        .global         _Z22relu_backward_kernel_tIfEvPT_PKS0_S3_i
        .type           _Z22relu_backward_kernel_tIfEvPT_PKS0_S3_i,@function
        .size           _Z22relu_backward_kernel_tIfEvPT_PKS0_S3_i,(.L_x_912 - _Z22relu_backward_kernel_tIfEvPT_PKS0_S3_i)
        .other          _Z22relu_backward_kernel_tIfEvPT_PKS0_S3_i,@"STO_CUDA_ENTRY STV_DEFAULT"
_Z22relu_backward_kernel_tIfEvPT_PKS0_S3_i:
.text._Z22relu_backward_kernel_tIfEvPT_PKS0_S3_i:
        /* <DEDUP_REMOVED lines=12> */
[----:B-1----:R-:W3:Y:S01]  /*00c0*/  LDG.E R2, desc[UR4][R2.64] ;  /* 0x0000000402027981 */ /* 0x002ee2000c1e1900 */
[----:B------:R-:W-:Y:S01]  /*00d0*/  BSSY.RECONVERGENT B0, `(.L_x_650) ;  /* 0x0000008000007945 */ /* 0x000fe20003800200 */
[----:B------:R-:W-:Y:S02]  /*00e0*/  HFMA2 R9, -RZ, RZ, 0, 0 ;  /* 0x00000000ff097431 */ /* 0x000fe400000001ff */
[----:B--2---:R-:W-:Y:S01]  /*00f0*/  IMAD.WIDE R4, R7, 0x4, R4 ;  /* 0x0000000407047825 */ /* 0x004fe200078e0204 */
[----:B---3--:R-:W-:-:S13]  /*0100*/  FSETP.GT.AND P0, PT, R2, RZ, PT ;  /* 0x000000ff0200720b */ /* 0x008fda0003f04000 */
[----:B------:R-:W-:Y:S05]  /*0110*/  @!P0 BRA `(.L_x_651) ;  /* 0x00000000000c8947 */ /* 0x000fea0003800000 */
[----:B------:R-:W0:Y:S02]  /*0120*/  LDC.64 R2, c[0x0][0x390] ;  /* 0x0000e400ff027b82 */ /* 0x000e240000000a00 */
[----:B0-----:R-:W-:-:S05]  /*0130*/  IMAD.WIDE R2, R7, 0x4, R2 ;  /* 0x0000000407027825 */ /* 0x001fca00078e0202 */
[----:B------:R0:W5:Y:S02]  /*0140*/  LDG.E R9, desc[UR4][R2.64] ;  /* 0x0000000402097981 */ /* 0x000164000c1e1900 */
.L_x_651:
[----:B------:R-:W-:Y:S05]  /*0150*/  BSYNC.RECONVERGENT B0 ;  /* 0x0000000000007941 */ /* 0x000fea0003800200 */
.L_x_650:
[----:B-----5:R-:W-:Y:S01]  /*0160*/  STG.E desc[UR4][R4.64], R9 ;  /* 0x0000000904007986 */ /* 0x020fe2000c101904 */
[----:B------:R-:W-:Y:S05]  /*0170*/  EXIT ;  /* 0x000000000000794d */ /* 0x000fea0003800000 */
.L_x_652:
        /* <DEDUP_REMOVED lines=16> */
.L_x_912:


//--------------------- .text._Z21softmax_rows_kernel_tI13__nv_bfloat16EvPT_PKS1_ii --------------------------
	.section	.text._Z21softmax_rows_kernel_tI13__nv_bfloat16EvPT_PKS1_ii,"ax",@progbits
	.align	128
        .global         _Z21softmax_rows_kernel_tI13__nv_bfloat16EvPT_PKS1_ii
        .type           _Z21softmax_rows_kernel_tI13__nv_bfloat16EvPT_PKS1_ii,@function
        .size           _Z21softmax_rows_kernel_tI13__nv_bfloat16EvPT_PKS1_ii,(.L_x_840 - _Z21softmax_rows_kernel_tI13__nv_bfloat16EvPT_PKS1_ii)
        .other          _Z21softmax_rows_kernel_tI13__nv_bfloat16EvPT_PKS1_ii,@"STO_CUDA_ENTRY STV_DEFAULT"
_Z21softmax_rows_kernel_tI13__nv_bfloat16EvPT_PKS1_ii:
.text._Z21softmax_rows_kernel_tI13__nv_bfloat16EvPT_PKS1_ii:
[----:B------:R-:W-:Y:S08]  /*0000*/  LDC R1, c[0x0][0x37c] ;  /* 0x0000df00ff017b82 */ /* 0x000ff00000000800 */
[----:B------:R-:W0:Y:S08]  /*0010*/  S2UR UR4, SR_CTAID.X ;  /* 0x00000000000479c3 */ /* 0x000e300000002500 */
[----:B------:R-:W0:Y:S02]  /*0020*/  LDC R0, c[0x0][0x390] ;  /* 0x0000e400ff007b82 */ /* 0x000e240000000800 */
[----:B0-----:R-:W-:-:S13]  /*0030*/  ISETP.LE.AND P0, PT, R0, UR4, PT ;  /* 0x0000000400007c0c */ /* 0x001fda000bf03270 */
[----:B------:R-:W-:Y:S05]  /*0040*/  @P0 EXIT ;  /* 0x000000000000094d */ /* 0x000fea0003800000 */
[----:B------:R-:W0:Y:S01]  /*0050*/  LDC R6, c[0x0][0x394] ;  /* 0x0000e500ff067b82 */ /* 0x000e220000000800 */
[----:B------:R-:W1:Y:S07]  /*0060*/  LDCU.64 UR6, c[0x0][0x358] ;  /* 0x00006b00ff0677ac */ /* 0x000e6e0008000a00 */
[----:B------:R-:W2:Y:S01]  /*0070*/  LDC.64 R8, c[0x0][0x388] ;  /* 0x0000e200ff087b82 */ /* 0x000ea20000000a00 */
[----:B0-----:R-:W-:-:S04]  /*0080*/  IMAD R7, R6, UR4, RZ ;  /* 0x0000000406077c24 */ /* 0x001fc8000f8e02ff */
[----:B------:R-:W-:-:S03]  /*0090*/  IMAD.WIDE R4, R7, 0x2, RZ ;  /* 0x0000000207047825 */ /* 0x000fc600078e02ff */
[----:B--2---:R-:W-:-:S04]  /*00a0*/  IADD3 R8, P0, PT, R4, R8, RZ ;  /* 0x0000000804087210 */ /* 0x004fc80007f1e0ff */
[----:B------:R-:W-:-:S05]  /*00b0*/  IADD3.X R9, PT, PT, R5, R9, RZ, P0, !PT ;  /* 0x0000000905097210 */ /* 0x000fca00007fe4ff */
[----:B-1----:R-:W2:Y:S01]  /*00c0*/  LDG.E.U16 R0, desc[UR6][R8.64] ;  /* 0x0000000608007981 */ /* 0x002ea2000c1e1500 */
[----:B------:R-:W-:Y:S02]  /*00d0*/  ISETP.GE.AND P0, PT, R6, 0x2, PT ;  /* 0x000000020600780c */ /* 0x000fe40003f06270 */
[----:B------:R-:W-:Y:S01]  /*00e0*/  SHF.R.S32.HI R10, RZ, 0x1f, R7 ;  /* 0x0000001fff0a7819 */ /* 0x000fe20000011407 */
[----:B--2---:R-:W-:-:S10]  /*00f0*/  IMAD.U32 R0, R0, 0x10000, RZ ;  /* 0x0001000000007824 */ /* 0x004fd400078e00ff */
[----:B------:R-:W-:Y:S05]  /*0100*/  @!P0 BRA `(.L_x_653) ;  /* 0x0000000800888947 */ /* 0x000fea0003800000 */
[C---:B------:R-:W-:Y:S01]  /*0110*/  IADD3 R2, PT, PT, R6.reuse, -0x2, RZ ;  /* 0xfffffffe06027810 */ /* 0x040fe20007ffe0ff */
[----:B------:R-:W-:Y:S02]  /*0120*/  VIADD R6, R6, 0xffffffff ;  /* 0xffffffff06067836 */ /* 0x000fe40000000000 */
[----:B------:R-:W-:Y:S01]  /*0130*/  HFMA2 R11, -RZ, RZ, 0, 5.9604644775390625e-08 ;  /* 0x00000001ff0b7431 */ /* 0x000fe200000001ff */
[----:B------:R-:W-:Y:S02]  /*0140*/  ISETP.GE.U32.AND P0, PT, R2, 0xf, PT ;  /* 0x0000000f0200780c */ /* 0x000fe40003f06070 */
[----:B------:R-:W-:-:S11]  /*0150*/  LOP3.LUT R25, R6, 0xf, RZ, 0xc0, !PT ;  /* 0x0000000f06197812 */ /* 0x000fd600078ec0ff */
[----:B------:R-:W-:Y:S05]  /*0160*/  @!P0 BRA `(.L_x_654) ;  /* 0x0000000400308947 */ /* 0x000fea0003800000 */
[----:B------:R-:W-:Y:S01]  /*0170*/  LOP3.LUT R13, R6, 0xfffffff0, RZ, 0xc0, !PT ;  /* 0xfffffff0060d7812 */ /* 0x000fe200078ec0ff */
[----:B------:R-:W-:Y:S01]  /*0180*/  IMAD.MOV.U32 R11, RZ, RZ, RZ ;  /* 0x000000ffff0b7224 */ /* 0x000fe200078e00ff */
[----:B------:R-:W-:-:S03]  /*0190*/  IADD3 R2, P0, PT, R8, 0x10, RZ ;  /* 0x0000001008027810 */ /* 0x000fc60007f1e0ff */
[----:B------:R-:W-:Y:S01]  /*01a0*/  IMAD.MOV R13, RZ, RZ, -R13 ;  /* 0x000000ffff0d7224 */ /* 0x000fe200078e0a0d */
[----:B------:R-:W-:-:S09]  /*01b0*/  IADD3.X R3, PT, PT, RZ, R9, RZ, P0, !PT ;  /* 0x00000009ff037210 */ /* 0x000fd200007fe4ff */
.L_x_655:
        /* <DEDUP_REMOVED lines=11> */
[----:B--2---:R-:W-:-:S03]  /*0270*/  SHF.L.U32 R23, R21, 0x10, RZ ;  /* 0x0000001015177819 */ /* 0x004fc600000006ff */
[----:B------:R-:W2:Y:S01]  /*0280*/  LDG.E.U16 R21, desc[UR6][R2.64+0x8] ;  /* 0x0000080602157981 */ /* 0x000ea2000c1e1500 */
[----:B------:R-:W-:-:S04]  /*0290*/  FSETP.GT.AND P0, PT, R23, R0, PT ;  /* 0x000000001700720b */ /* 0x000fc80003f04000 */
[----:B------:R-:W-:Y:S02]  /*02a0*/  FSEL R24, R23, R0, P0 ;  /* 0x0000000017187208 */ /* 0x000fe40000000000 */
[----:B------:R-:W2:Y:S01]  /*02b0*/  LDG.E.U16 R0, desc[UR6][R2.64+0xa] ;  /* 0x00000a0602007981 */ /* 0x000ea2000c1e1500 */
[----:B---3--:R-:W-:-:S03]  /*02c0*/  IMAD.U32 R27, R26, 0x10000, RZ ;  /* 0x000100001a1b7824 */ /* 0x008fc600078e00ff */
[----:B------:R-:W3:Y:S02]  /*02d0*/  LDG.E.U16 R23, desc[UR6][R2.64+0xc] ;  /* 0x00000c0602177981 */ /* 0x000ee4000c1e1500 */
[----:B------:R-:W-:-:S04]  /*02e0*/  FSETP.GT.AND P0, PT, R27, R24, PT ;  /* 0x000000181b00720b */ /* 0x000fc80003f04000 */
[----:B------:R-:W-:Y:S02]  /*02f0*/  FSEL R24, R27, R24, P0 ;  /* 0x000000181b187208 */ /* 0x000fe40000000000 */
[----:B----4-:R-:W-:Y:S02]  /*0300*/  SHF.L.U32 R27, R22, 0x10, RZ ;  /* 0x00000010161b7819 */ /* 0x010fe400000006ff */
[----:B------:R-:W4:Y:S02]  /*0310*/  LDG.E.U16 R22, desc[UR6][R2.64+0xe] ;  /* 0x00000e0602167981 */ /* 0x000f24000c1e1500 */
[----:B------:R-:W-:-:S04]  /*0320*/  FSETP.GT.AND P0, PT, R27, R24, PT ;  /* 0x000000181b00720b */ /* 0x000fc80003f04000 */
[----:B------:R-:W-:Y:S02]  /*0330*/  FSEL R27, R27, R24, P0 ;  /* 0x000000181b1b7208 */ /* 0x000fe40000000000 */
[----:B------:R0:W4:Y:S01]  /*0340*/  LDG.E.U16 R24, desc[UR6][R2.64+0x10] ;  /* 0x0000100602187981 */ /* 0x000122000c1e1500 */
[----:B-----5:R-:W-:-:S05]  /*0350*/  IMAD.U32 R12, R12, 0x10000, RZ ;  /* 0x000100000c0c7824 */ /* 0x020fca00078e00ff */
[----:B------:R-:W-:-:S04]  /*0360*/  FSETP.GT.AND P0, PT, R12, R27, PT ;  /* 0x0000001b0c00720b */ /* 0x000fc80003f04000 */
[----:B------:R-:W-:Y:S02]  /*0370*/  FSEL R12, R12, R27, P0 ;  /* 0x0000001b0c0c7208 */ /* 0x000fe40000000000 */
[----:B------:R-:W-:Y:S01]  /*0380*/  SHF.L.U32 R27, R20, 0x10, RZ ;  /* 0x00000010141b7819 */ /* 0x000fe200000006ff */
[----:B------:R-:W-:-:S03]  /*0390*/  IMAD.U32 R19, R19, 0x10000, RZ ;  /* 0x0001000013137824 */ /* 0x000fc600078e00ff */
[----:B------:R-:W-:-:S04]  /*03a0*/  FSETP.GT.AND P0, PT, R27, R12, PT ;  /* 0x0000000c1b00720b */ /* 0x000fc80003f04000 */
[----:B------:R-:W-:-:S04]  /*03b0*/  FSEL R12, R27, R12, P0 ;  /* 0x0000000c1b0c7208 */ /* 0x000fc80000000000 */
        /* <DEDUP_REMOVED lines=14> */
[----:B------:R-:W-:-:S04]  /*04a0*/  SHF.L.U32 R15, R14, 0x10, RZ ;  /* 0x000000100e0f7819 */ /* 0x000fc800000006ff */
[----:B------:R-:W-:-:S04]  /*04b0*/  FSETP.GT.AND P0, PT, R15, R12, PT ;  /* 0x0000000c0f00720b */ /* 0x000fc80003f04000 */
[----:B------:R-:W-:Y:S01]  /*04c0*/  FSEL R12, R15, R12, P0 ;  /* 0x0000000c0f0c7208 */ /* 0x000fe20000000000 */
[----:B------:R-:W-:-:S05]  /*04d0*/  VIADD R13, R13, 0x10 ;  /* 0x000000100d0d7836 */ /* 0x000fca0000000000 */
[----:B------:R-:W-:Y:S02]  /*04e0*/  ISETP.NE.AND P1, PT, R13, RZ, PT ;  /* 0x000000ff0d00720c */ /* 0x000fe40003f25270 */
[----:B0-----:R-:W-:Y:S02]  /*04f0*/  IADD3 R2, P2, PT, R2, 0x20, RZ ;  /* 0x0000002002027810 */ /* 0x001fe40007f5e0ff */
[----:B------:R-:W-:-:S03]  /*0500*/  IADD3 R11, PT, PT, R11, 0x10, RZ ;  /* 0x000000100b0b7810 */ /* 0x000fc60007ffe0ff */
[----:B------:R-:W-:Y:S02]  /*0510*/  IMAD.X R3, RZ, RZ, R3, P2 ;  /* 0x000000ffff037224 */ /* 0x000fe400010e0603 */
[----:B--2---:R-:W-:-:S05]  /*0520*/  IMAD.U32 R21, R21, 0x10000, RZ ;  /* 0x0001000015157824 */ /* 0x004fca00078e00ff */
[CC--:B------:R-:W-:Y:S02]  /*0530*/  FSETP.GT.AND P0, PT, R21.reuse, R12.reuse, PT ;  /* 0x0000000c1500720b */ /* 0x0c0fe40003f04000 */
[----:B------:R-:W-:Y:S02]  /*0540*/  SHF.L.U32 R15, R0, 0x10, RZ ;  /* 0x00000010000f7819 */ /* 0x000fe400000006ff */
[----:B------:R-:W-:-:S04]  /*0550*/  FSEL R12, R21, R12, P0 ;  /* 0x0000000c150c7208 */ /* 0x000fc80000000000 */
[----:B------:R-:W-:Y:S01]  /*0560*/  FSETP.GT.AND P0, PT, R15, R12, PT ;  /* 0x0000000c0f00720b */ /* 0x000fe20003f04000 */
[----:B---3--:R-:W-:-:S03]  /*0570*/  IMAD.U32 R23, R23, 0x10000, RZ ;  /* 0x0001000017177824 */ /* 0x008fc600078e00ff */
[----:B------:R-:W-:-:S04]  /*0580*/  FSEL R12, R15, R12, P0 ;  /* 0x0000000c0f0c7208 */ /* 0x000fc80000000000 */
[CC--:B------:R-:W-:Y:S02]  /*0590*/  FSETP.GT.AND P0, PT, R23.reuse, R12.reuse, PT ;  /* 0x0000000c1700720b */ /* 0x0c0fe40003f04000 */
[----:B----4-:R-:W-:Y:S02]  /*05a0*/  SHF.L.U32 R15, R22, 0x10, RZ ;  /* 0x00000010160f7819 */ /* 0x010fe400000006ff */
[----:B------:R-:W-:-:S04]  /*05b0*/  FSEL R12, R23, R12, P0 ;  /* 0x0000000c170c7208 */ /* 0x000fc80000000000 */
[CC--:B------:R-:W-:Y:S02]  /*05c0*/  FSETP.GT.AND P0, PT, R15.reuse, R12.reuse, PT ;  /* 0x0000000c0f00720b */ /* 0x0c0fe40003f04000 */
[----:B------:R-:W-:Y:S02]  /*05d0*/  SHF.L.U32 R17, R24, 0x10, RZ ;  /* 0x0000001018117819 */ /* 0x000fe400000006ff */
[----:B------:R-:W-:-:S04]  /*05e0*/  FSEL R0, R15, R12, P0 ;  /* 0x0000000c0f007208 */ /* 0x000fc80000000000 */
[----:B------:R-:W-:-:S04]  /*05f0*/  FSETP.GT.AND P0, PT, R17, R0, PT ;  /* 0x000000001100720b */ /* 0x000fc80003f04000 */
[----:B------:R-:W-:Y:S01]  /*0600*/  FSEL R0, R17, R0, P0 ;  /* 0x0000000011007208 */ /* 0x000fe20000000000 */
[----:B------:R-:W-:Y:S08]  /*0610*/  @P1 BRA `(.L_x_655) ;  /* 0xfffffff800e81947 */ /* 0x000ff0000383ffff */
[----:B------:R-:W-:-:S07]  /*0620*/  VIADD R11, R11, 0x1 ;  /* 0x000000010b0b7836 */ /* 0x000fce0000000000 */
.L_x_654:
[----:B------:R-:W-:-:S13]  /*0630*/  ISETP.NE.AND P0, PT, R25, RZ, PT ;  /* 0x000000ff1900720c */ /* 0x000fda0003f05270 */
[----:B------:R-:W-:Y:S05]  /*0640*/  @!P0 BRA `(.L_x_653) ;  /* 0x0000000400388947 */ /* 0x000fea0003800000 */
[----:B------:R-:W-:Y:S02]  /*0650*/  ISETP.GE.U32.AND P1, PT, R25, 0x8, PT ;  /* 0x000000081900780c */ /* 0x000fe40003f26070 */
[----:B------:R-:W-:-:S04]  /*0660*/  LOP3.LUT R20, R6, 0x7, RZ, 0xc0, !PT ;  /* 0x0000000706147812 */ /* 0x000fc800078ec0ff */
[----:B------:R-:W-:-:S07]  /*0670*/  ISETP.NE.AND P0, PT, R20, RZ, PT ;  /* 0x000000ff1400720c */ /* 0x000fce0003f05270 */
[----:B------:R-:W-:Y:S06]  /*0680*/  @!P1 BRA `(.L_x_656) ;  /* 0x0000000000889947 */ /* 0x000fec0003800000 */
        /* <DEDUP_REMOVED lines=19> */
[----:B------:R-:W-:Y:S01]  /*07c0*/  IMAD.U32 R13, R13, 0x10000, RZ ;  /* 0x000100000d0d7824 */ /* 0x000fe200078e00ff */
[----:B------:R-:W-:Y:S02]  /*07d0*/  FSETP.GT.AND P1, PT, R17, R0, PT ;  /* 0x000000001100720b */ /* 0x000fe40003f24000 */
[----:B0-----:R-:W-:-:S02]  /*07e0*/  SHF.L.U32 R3, R12, 0x10, RZ ;  /* 0x000000100c037819 */ /* 0x001fc400000006ff */
[----:B------:R-:W-:-:S04]  /*07f0*/  FSEL R0, R17, R0, P1 ;  /* 0x0000000011007208 */ /* 0x000fc80000800000 */
[----:B------:R-:W-:-:S04]  /*0800*/  FSETP.GT.AND P1, PT, R15, R0, PT ;  /* 0x000000000f00720b */ /* 0x000fc80003f24000 */
[----:B------:R-:W-:-:S04]  /*0810*/  FSEL R0, R15, R0, P1 ;  /* 0x000000000f007208 */ /* 0x000fc80000800000 */
[----:B------:R-:W-:-:S04]  /*0820*/  FSETP.GT.AND P1, PT, R19, R0, PT ;  /* 0x000000001300720b */ /* 0x000fc80003f24000 */
[----:B------:R-:W-:-:S04]  /*0830*/  FSEL R0, R19, R0, P1 ;  /* 0x0000000013007208 */ /* 0x000fc80000800000 */
[----:B------:R-:W-:-:S04]  /*0840*/  FSETP.GT.AND P1, PT, R13, R0, PT ;  /* 0x000000000d00720b */ /* 0x000fc80003f24000 */
[----:B------:R-:W-:Y:S01]  /*0850*/  FSEL R0, R13, R0, P1 ;  /* 0x000000000d007208 */ /* 0x000fe20000800000 */
[----:B------:R-:W-:-:S03]  /*0860*/  IMAD.U32 R13, R14, 0x10000, RZ ;  /* 0x000100000e0d7824 */ /* 0x000fc600078e00ff */
[----:B------:R-:W-:-:S04]  /*0870*/  FSETP.GT.AND P1, PT, R3, R0, PT ;  /* 0x000000000300720b */ /* 0x000fc80003f24000 */
[----:B------:R-:W-:-:S04]  /*0880*/  FSEL R0, R3, R0, P1 ;  /* 0x0000000003007208 */ /* 0x000fc80000800000 */
[----:B------:R-:W-:-:S04]  /*0890*/  FSETP.GT.AND P1, PT, R13, R0, PT ;  /* 0x000000000d00720b */ /* 0x000fc80003f24000 */
[----:B------:R-:W-:-:S09]  /*08a0*/  FSEL R0, R13, R0, P1 ;  /* 0x000000000d007208 */ /* 0x000fd20000800000 */
.L_x_656:
        /* <DEDUP_REMOVED lines=9> */
[----:B------:R-:W5:Y:S01]  /*0940*/  LDG.E.U16 R16, desc[UR6][R2.64+0x6] ;  /* 0x0000060602107981 */ /* 0x000f62000c1e1500 */
[----:B------:R-:W-:-:S02]  /*0950*/  VIADD R11, R11, 0x4 ;  /* 0x000000040b0b7836 */ /* 0x000fc40000000000 */
        /* <DEDUP_REMOVED lines=12> */
.L_x_657:
[----:B------:R-:W-:Y:S05]  /*0a20*/  @!P0 BRA `(.L_x_653) ;  /* 0x0000000000408947 */ /* 0x000fea0003800000 */
[----:B------:R-:W0:Y:S01]  /*0a30*/  LDCU.64 UR4, c[0x0][0x388] ;  /* 0x00007100ff0477ac */ /* 0x000e220008000a00 */
[----:B------:R-:W-:Y:S01]  /*0a40*/  IMAD.WIDE.U32 R2, R11, 0x2, R4 ;  /* 0x000000020b027825 */ /* 0x000fe200078e0004 */
[----:B------:R-:W-:Y:S02]  /*0a50*/  IADD3 R6, PT, PT, -R6, RZ, RZ ;  /* 0x000000ff06067210 */ /* 0x000fe40007ffe1ff */
[----:B0-----:R-:W-:-:S04]  /*0a60*/  IADD3 R12, P0, PT, R2, UR4, RZ ;  /* 0x00000004020c7c10 */ /* 0x001fc8000ff1e0ff */
[----:B------:R-:W-:-:S09]  /*0a70*/  IADD3.X R13, PT, PT, R3, UR5, RZ, P0, !PT ;  /* 0x00000005030d7c10 */ /* 0x000fd200087fe4ff */
.L_x_658:
[----:B------:R-:W-:Y:S01]  /*0a80*/  IMAD.MOV.U32 R2, RZ, RZ, R12 ;  /* 0x000000ffff027224 */ /* 0x000fe200078e000c */
[----:B------:R-:W-:-:S05]  /*0a90*/  MOV R3, R13 ;  /* 0x0000000d00037202 */ /* 0x000fca0000000f00 */
[----:B------:R-:W2:Y:S01]  /*0aa0*/  LDG.E.U16 R2, desc[UR6][R2.64] ;  /* 0x0000000602027981 */ /* 0x000ea2000c1e1500 */
[----:B------:R-:W-:Y:S01]  /*0ab0*/  VIADD R6, R6, 0x1 ;  /* 0x0000000106067836 */ /* 0x000fe20000000000 */
[----:B------:R-:W-:-:S04]  /*0ac0*/  IADD3 R12, P2, PT, R12, 0x2, RZ ;  /* 0x000000020c0c7810 */ /* 0x000fc80007f5e0ff */
[----:B------:R-:W-:Y:S01]  /*0ad0*/  ISETP.NE.AND P1, PT, R6, RZ, PT ;  /* 0x000000ff0600720c */ /* 0x000fe20003f25270 */
[----:B------:R-:W-:Y:S01]  /*0ae0*/  IMAD.X R13, RZ, RZ, R13, P2 ;  /* 0x000000ffff0d7224 */ /* 0x000fe200010e060d */
[----:B--2---:R-:W-:-:S04]  /*0af0*/  SHF.L.U32 R11, R2, 0x10, RZ ;  /* 0x00000010020b7819 */ /* 0x004fc800000006ff */
[----:B------:R-:W-:-:S04]  /*0b00*/  FSETP.GT.AND P0, PT, R11, R0, PT ;  /* 0x000000000b00720b */ /* 0x000fc80003f04000 */
[----:B------:R-:W-:-:S03]  /*0b10*/  FSEL R0, R11, R0, P0 ;  /* 0x000000000b007208 */ /* 0x000fc60000000000 */
[----:B------:R-:W-:Y:S06]  /*0b20*/  @P1 BRA `(.L_x_658) ;  /* 0xfffffffc00d41947 */ /* 0x000fec000383ffff */
.L_x_653:
[----:B------:R-:W0:Y:S01]  /*0b30*/  LDC R11, c[0x0][0x394] ;  /* 0x0000e500ff0b7b82 */ /* 0x000e220000000800 */
[----:B------:R-:W-:-:S07]  /*0b40*/  HFMA2 R3, -RZ, RZ, 0, 0 ;  /* 0x00000000ff037431 */ /* 0x000fce00000001ff */
[----:B------:R-:W1:Y:S01]  /*0b50*/  LDC.64 R12, c[0x0][0x380] ;  /* 0x0000e000ff0c7b82 */ /* 0x000e620000000a00 */
[----:B0-----:R-:W-:Y:S02]  /*0b60*/  ISETP.GE.AND P0, PT, R11, 0x1, PT ;  /* 0x000000010b00780c */ /* 0x001fe40003f06270 */
[----:B-1----:R-:W-:-:S04]  /*0b70*/  LEA R6, P1, R7, R12, 0x1 ;  /* 0x0000000c07067211 */ /* 0x002fc800078208ff */
[----:B------:R-:W-:-:S07]  /*0b80*/  LEA.HI.X R7, R7, R13, R10, 0x1, P1 ;  /* 0x0000000d07077211 */ /* 0x000fce00008f0c0a */
        /* <DEDUP_REMOVED lines=10> */
[----:B------:R-:W-:Y:S01]  /*0c30*/  IADD3 R17, P2, PT, R3, R12, RZ ;  /* 0x0000000c03117210 */ /* 0x000fe20007f5e0ff */
[----:B------:R-:W-:-:S05]  /*0c40*/  IMAD.X R2, RZ, RZ, R5, P1 ;  /* 0x000000ffff027224 */ /* 0x000fca00008e0605 */
[----:B------:R-:W-:Y:S02]  /*0c50*/  IADD3.X R18, PT, PT, R2, R13, RZ, P2, !PT ;  /* 0x0000000d02127210 */ /* 0x000fe400017fe4ff */
[----:B0-----:R-:W-:Y:S01]  /*0c60*/  IADD3 R10, P1, PT, R3, UR4, RZ ;  /* 0x00000004030a7c10 */ /* 0x001fe2000ff3e0ff */
[----:B------:R-:W-:-:S03]  /*0c70*/  IMAD.MOV.U32 R3, RZ, RZ, RZ ;  /* 0x000000ffff037224 */ /* 0x000fc600078e00ff */
[----:B------:R-:W-:Y:S02]  /*0c80*/  IADD3.X R11, PT, PT, R2, UR5, RZ, P1, !PT ;  /* 0x00000005020b7c10 */ /* 0x000fe40008ffe4ff */
[----:B------:R-:W-:-:S07]  /*0c90*/  IADD3 R2, PT, PT, -R15, RZ, RZ ;  /* 0x000000ff0f027210 */ /* 0x000fce0007ffe1ff */
.L_x_661:
[----:B-1----:R-:W2:Y:S01]  /*0ca0*/  LDG.E.U16 R12, desc[UR6][R10.64+-0x8] ;  /* 0xfffff8060a0c7981 */ /* 0x002ea2000c1e1500 */
[----:B------:R-:W-:Y:S01]  /*0cb0*/  MOV R14, 0x3bbb989d ;  /* 0x3bbb989d000e7802 */ /* 0x000fe20000000f00 */
[----:B------:R-:W-:Y:S02]  /*0cc0*/  IMAD.MOV.U32 R16, RZ, RZ, 0x437c0000 ;  /* 0x437c0000ff107424 */ /* 0x000fe400078e00ff */
[----:B--2---:R-:W-:-:S04]  /*0cd0*/  IMAD.U32 R13, R12, 0x10000, RZ ;  /* 0x000100000c0d7824 */ /* 0x004fc800078e00ff */
[----:B------:R-:W-:-:S04]  /*0ce0*/  FADD R13, R13, -R0 ;  /* 0x800000000d0d7221 */ /* 0x000fc80000000000 */
[----:B------:R-:W-:-:S04]  /*0cf0*/  FFMA.SAT R19, R13, R14, 0.5 ;  /* 0x3f0000000d137423 */ /* 0x000fc8000000200e */
[----:B------:R-:W-:-:S04]  /*0d00*/  FFMA.RM R19, R19, R16, 12582913 ;  /* 0x4b40000113137423 */ /* 0x000fc80000004010 */
[C---:B------:R-:W-:Y:S01]  /*0d10*/  FADD R12, R19.reuse, -12583039 ;  /* 0xcb40007f130c7421 */ /* 0x040fe20000000000 */
[----:B------:R-:W-:-:S03]  /*0d20*/  SHF.L.U32 R20, R19, 0x17, RZ ;  /* 0x0000001713147819 */ /* 0x000fc600000006ff */
[----:B------:R-:W-:-:S04]  /*0d30*/  FFMA R12, R13, 1.4426950216293334961, -R12 ;  /* 0x3fb8aa3b0d0c7823 */ /* 0x000fc8000000080c */
[----:B------:R-:W-:-:S04]  /*0d40*/  FFMA R12, R13, 1.925963033500011079e-08, R12 ;  /* 0x32a570600d0c7823 */ /* 0x000fc8000000000c */
[----:B------:R0:W1:Y:S02]  /*0d50*/  MUFU.EX2 R13, R12 ;  /* 0x0000000c000d7308 */ /* 0x0000640000000800 */
[----:B0-----:R-:W-:Y:S02]  /*0d60*/  IMAD.MOV.U32 R12, RZ, RZ, R17 ;  /* 0x000000ffff0c7224 */ /* 0x001fe400078e0011 */
[----:B-1----:R-:W-:-:S05]  /*0d70*/  FMUL R20, R20, R13 ;  /* 0x0000000d14147220 */ /* 0x002fca0000400000 */
[----:B------:R-:W-:-:S04]  /*0d80*/  F2FP.BF16.F32.PACK_AB R13, RZ, R20 ;  /* 0x00000014ff0d723e */ /* 0x000fc800000010ff */
[----:B------:R-:W-:Y:S02]  /*0d90*/  PRMT R21, R13, 0x7610, R21 ;  /* 0x000076100d157816 */ /* 0x000fe40000000015 */
[----:B------:R-:W-:-:S05]  /*0da0*/  MOV R13, R18 ;  /* 0x00000012000d7202 */ /* 0x000fca0000000f00 */
[----:B------:R0:W-:Y:S04]  /*0db0*/  STG.E.U16 desc[UR6][R12.64+-0x8], R21 ;  /* 0xfffff8150c007986 */ /* 0x0001e8000c101506 */
[----:B------:R-:W2:Y:S02]  /*0dc0*/  LDG.E.U16 R17, desc[UR6][R10.64+-0x6] ;  /* 0xfffffa060a117981 */ /* 0x000ea4000c1e1500 */
[----:B--2---:R-:W-:-:S04]  /*0dd0*/  IMAD.U32 R17, R17, 0x10000, RZ ;  /* 0x0001000011117824 */ /* 0x004fc800078e00ff */
        /* <DEDUP_REMOVED lines=15> */
[----:B0-----:R-:W-:-:S04]  /*0ed0*/  FFMA.SAT R21, R19, R14, 0.5 ;  /* 0x3f00000013157423 */ /* 0x001fc8000000200e */
        /* <DEDUP_REMOVED lines=15> */
[----:B-1----:R-:W-:-:S04]  /*0fd0*/  FADD R22, R23, -12583039 ;  /* 0xcb40007f17167421 */ /* 0x002fc80000000000 */
        /* <DEDUP_REMOVED lines=34> */
[----:B-1----:R-:W-:-:S05]  /*1200*/  PRMT R27, R19, 0x7610, R27 ;  /* 0x00007610131b7816 */ /* 0x002fca000000001b */
        /* <DEDUP_REMOVED lines=15> */
[----:B------:R2:W3:Y:S01]  /*1300*/  LDG.E.U16 R25, desc[UR6][R10.64+0x6] ;  /* 0x000006060a197981 */ /* 0x0004e2000c1e1500 */
[----:B------:R-:W-:Y:S01]  /*1310*/  FADD R20, R20, R3 ;  /* 0x0000000314147221 */ /* 0x000fe20000000000 */
[----:B------:R-:W-:-:S03]  /*1320*/  VIADD R2, R2, 0x8 ;  /* 0x0000000802027836 */ /* 0x000fc60000000000 */
[----:B------:R-:W-:Y:S02]  /*1330*/  FADD R17, R20, R17 ;  /* 0x0000001114117221 */ /* 0x000fe40000000000 */
[----:B------:R-:W-:Y:S02]  /*1340*/  ISETP.NE.AND P1, PT, R2, RZ, PT ;  /* 0x000000ff0200720c */ /* 0x000fe40003f25270 */
[----:B------:R-:W-:Y:S01]  /*1350*/  FADD R18, R17, R18 ;  /* 0x0000001211127221 */ /* 0x000fe20000000000 */
[----:B------:R-:W-:Y:S02]  /*1360*/  IADD3 R17, P3, PT, R12, 0x10, RZ ;  /* 0x000000100c117810 */ /* 0x000fe40007f7e0ff */
[----:B--2---:R-:W-:Y:S01]  /*1370*/  IADD3 R10, P2, PT, R10, 0x10, RZ ;  /* 0x000000100a0a7810 */ /* 0x004fe20007f5e0ff */
[----:B------:R-:W-:Y:S02]  /*1380*/  FADD R21, R18, R21 ;  /* 0x0000001512157221 */ /* 0x000fe40000000000 */
[----:B------:R-:W-:Y:S01]  /*1390*/  IMAD.X R18, RZ, RZ, R13, P3 ;  /* 0x000000ffff127224 */ /* 0x000fe200018e060d */
[----:B------:R-:W-:Y:S01]  /*13a0*/  IADD3.X R11, PT, PT, RZ, R11, RZ, P2, !PT ;  /* 0x0000000bff0b7210 */ /* 0x000fe200017fe4ff */
[----:B------:R-:W-:-:S04]  /*13b0*/  FADD R22, R21, R22 ;  /* 0x0000001615167221 */ /* 0x000fc80000000000 */
[----:B------:R-:W-:Y:S01]  /*13c0*/  FADD R22, R22, R23 ;  /* 0x0000001716167221 */ /* 0x000fe20000000000 */
[----:B---3--:R-:W-:-:S04]  /*13d0*/  IMAD.U32 R25, R25, 0x10000, RZ ;  /* 0x0001000019197824 */ /* 0x008fc800078e00ff */
        /* <DEDUP_REMOVED lines=10> */
[----:B------:R-:W-:Y:S01]  /*1480*/  PRMT R16, R3, 0x7610, R16 ;  /* 0x0000761003107816 */ /* 0x000fe20000000010 */
[----:B------:R-:W-:-:S04]  /*1490*/  FADD R3, R22, R19 ;  /* 0x0000001316037221 */ /* 0x000fc80000000000 */
[----:B------:R1:W-:Y:S01]  /*14a0*/  STG.E.U16 desc[UR6][R12.64+0x6], R16 ;  /* 0x000006100c007986 */ /* 0x0003e2000c101506 */
[----:B------:R-:W-:Y:S01]  /*14b0*/  FADD R3, R3, R14 ;  /* 0x0000000e03037221 */ /* 0x000fe20000000000 */
[----:B------:R-:W-:Y:S06]  /*14c0*/  @P1 BRA `(.L_x_661) ;  /* 0xfffffff400f41947 */ /* 0x000fec000383ffff */
.L_x_660:
[----:B------:R-:W-:Y:S05]  /*14d0*/  @!P0 BRA `(.L_x_659) ;  /* 0x0000000400f88947 */ /* 0x000fea0003800000 */
[----:B------:R-:W0:Y:S01]  /*14e0*/  LDCU UR4, c[0x0][0x394] ;  /* 0x00007280ff0477ac */ /* 0x000e220008000800 */
[----:B------:R-:W-:Y:S01]  /*14f0*/  ISETP.GE.U32.AND P0, PT, R24, 0x4, PT ;  /* 0x000000041800780c */ /* 0x000fe20003f06070 */
[----:B0-----:R-:W-:-:S04]  /*1500*/  ULOP3.LUT UR5, UR4, 0x3, URZ, 0xc0, !UPT ;  /* 0x0000000304057892 */ /* 0x001fc8000f8ec0ff */
[----:B------:R-:W-:-:S08]  /*1510*/  UISETP.NE.AND UP0, UPT, UR5, URZ, UPT ;  /* 0x000000ff0500728c */ /* 0x000fd0000bf05270 */
[----:B------:R-:W-:Y:S05]  /*1520*/  @!P0 BRA `(.L_x_662) ;  /* 0x0000000000fc8947 */ /* 0x000fea0003800000 */
[----:B------:R-:W-:-:S05]  /*1530*/  IMAD.WIDE.U32 R10, R15, 0x2, R8 ;  /* 0x000000020f0a7825 */ /* 0x000fca00078e0008 */
[----:B------:R-:W1:Y:S01]  /*1540*/  LDG.E.U16 R2, desc[UR6][R10.64] ;  /* 0x000000060a027981 */ /* 0x000e62000c1e1500 */
[----:B------:R-:W-:Y:S01]  /*1550*/  HFMA2 R14, -RZ, RZ, 3.7421875, 0 ;  /* 0x437c0000ff0e7431 */ /* 0x000fe200000001ff */
[----:B-1----:R-:W-:Y:S01]  /*1560*/  SHF.L.U32 R13, R2, 0x10, RZ ;  /* 0x00000010020d7819 */ /* 0x002fe200000006ff */
[----:B------:R-:W-:-:S04]  /*1570*/  IMAD.MOV.U32 R2, RZ, RZ, 0x3bbb989d ;  /* 0x3bbb989dff027424 */ /* 0x000fc800078e00ff */
[----:B------:R-:W-:-:S04]  /*1580*/  FADD R13, R13, -R0 ;  /* 0x800000000d0d7221 */ /* 0x000fc80000000000 */
[----:B------:R-:W-:-:S04]  /*1590*/  FFMA.SAT R17, R13, R2, 0.5 ;  /* 0x3f0000000d117423 */ /* 0x000fc80000002002 */
[----:B------:R-:W-:-:S04]  /*15a0*/  FFMA.RM R17, R17, R14, 12582913 ;  /* 0x4b40000111117423 */ /* 0x000fc8000000400e */
[C---:B------:R-:W-:Y:S01]  /*15b0*/  FADD R12, R17.reuse, -12583039 ;  /* 0xcb40007f110c7421 */ /* 0x040fe20000000000 */
[----:B------:R-:W-:-:S03]  /*15c0*/  IMAD.SHL.U32 R16, R17, 0x800000, RZ ;  /* 0x0080000011107824 */ /* 0x000fc600078e00ff */
[----:B------:R-:W-:-:S04]  /*15d0*/  FFMA R12, R13, 1.4426950216293334961, -R12 ;  /* 0x3fb8aa3b0d0c7823 */ /* 0x000fc8000000080c */
[----:B------:R-:W-:-:S04]  /*15e0*/  FFMA R18, R13, 1.925963033500011079e-08, R12 ;  /* 0x32a570600d127823 */ /* 0x000fc8000000000c */
[----:B------:R-:W0:Y:S02]  /*15f0*/  MUFU.EX2 R13, R18 ;  /* 0x00000012000d7308 */ /* 0x000e240000000800 */
[----:B0-----:R-:W-:Y:S01]  /*1600*/  FMUL R16, R16, R13 ;  /* 0x0000000d10107220 */ /* 0x001fe20000400000 */
[----:B------:R-:W-:-:S04]  /*1610*/  IMAD.WIDE.U32 R12, R15, 0x2, R6 ;  /* 0x000000020f0c7825 */ /* 0x000fc800078e0006 */
        /* <DEDUP_REMOVED lines=28> */
[----:B0-----:R-:W-:-:S05]  /*17e0*/  F2FP.BF16.F32.PACK_AB R20, RZ, R18 ;  /* 0x00000012ff14723e */ /* 0x001fca00000010ff */
[----:B------:R0:W-:Y:S04]  /*17f0*/  STG.E.U16 desc[UR6][R12.64+0x4], R20 ;  /* 0x000004140c007986 */ /* 0x0001e8000c101506 */
[----:B------:R-:W2:Y:S01]  /*1800*/  LDG.E.U16 R10, desc[UR6][R10.64+0x6] ;  /* 0x000006060a0a7981 */ /* 0x000ea2000c1e1500 */
[----:B------:R-:W-:Y:S01]  /*1810*/  FADD R16, R3, R16 ;  /* 0x0000001003107221 */ /* 0x000fe20000000000 */
[----:B------:R-:W-:-:S03]  /*1820*/  IADD3 R15, PT, PT, R15, 0x4, RZ ;  /* 0x000000040f0f7810 */ /* 0x000fc60007ffe0ff */
[----:B------:R-:W-:-:S04]  /*1830*/  FADD R17, R16, R17 ;  /* 0x0000001110117221 */ /* 0x000fc80000000000 */
[----:B------:R-:W-:Y:S01]  /*1840*/  FADD R17, R17, R18 ;  /* 0x0000001211117221 */ /* 0x000fe20000000000 */
[----:B--2---:R-:W-:-:S05]  /*1850*/  SHF.L.U32 R21, R10, 0x10, RZ ;  /* 0x000000100a157819 */ /* 0x004fca00000006ff */
        /* <DEDUP_REMOVED lines=11> */
[----:B------:R0:W-:Y:S02]  /*1910*/  STG.E.U16 desc[UR6][R12.64+0x6], R10 ;  /* 0x0000060a0c007986 */ /* 0x0001e4000c101506 */
.L_x_662:
[----:B------:R-:W-:Y:S05]  /*1920*/  BRA.U !UP0, `(.L_x_659) ;  /* 0x0000000108e47547 */ /* 0x000fea000b800000 */
[----:B------:R-:W-:Y:S02]  /*1930*/  UISETP.NE.AND UP0, UPT, UR5, 0x1, UPT ;  /* 0x000000010500788c */ /* 0x000fe4000bf05270 */
[----:B------:R-:W-:-:S04]  /*1940*/  ULOP3.LUT UR4, UR4, 0x1, URZ, 0xc0, !UPT ;  /* 0x0000000104047892 */ /* 0x000fc8000f8ec0ff */
[----:B------:R-:W-:-:S03]  /*1950*/  UISETP.NE.U32.AND UP1, UPT, UR4, 0x1, UPT ;  /* 0x000000010400788c */ /* 0x000fc6000bf25070 */
[----:B------:R-:W-:Y:S08]  /*1960*/  BRA.U !UP0, `(.L_x_663) ;  /* 0x0000000108887547 */ /* 0x000ff0000b800000 */
[----:B0-----:R-:W-:-:S05]  /*1970*/  IMAD.WIDE.U32 R10, R15, 0x2, R8 ;  /* 0x000000020f0a7825 */ /* 0x001fca00078e0008 */
[----:B------:R-:W2:Y:S01]  /*1980*/  LDG.E.U16 R2, desc[UR6][R10.64] ;  /* 0x000000060a027981 */ /* 0x000ea2000c1e1500 */
[----:B------:R-:W-:Y:S01]  /*1990*/  MOV R14, 0x3bbb989d ;  /* 0x3bbb989d000e7802 */ /* 0x000fe20000000f00 */
[----:B-1----:R-:W-:Y:S02]  /*19a0*/  IMAD.MOV.U32 R16, RZ, RZ, 0x437c0000 ;  /* 0x437c0000ff107424 */ /* 0x002fe400078e00ff */
[----:B--2---:R-:W-:-:S04]  /*19b0*/  IMAD.U32 R13, R2, 0x10000, RZ ;  /* 0x00010000020d7824 */ /* 0x004fc800078e00ff */
[----:B------:R-:W-:-:S04]  /*19c0*/  FADD R13, R13, -R0 ;  /* 0x800000000d0d7221 */ /* 0x000fc80000000000 */
[----:B------:R-:W-:-:S04]  /*19d0*/  FFMA.SAT R17, R13, R14, 0.5 ;  /* 0x3f0000000d117423 */ /* 0x000fc8000000200e */
[----:B------:R-:W-:-:S04]  /*19e0*/  FFMA.RM R17, R17, R16, 12582913 ;  /* 0x4b40000111117423 */ /* 0x000fc80000004010 */
[----:B------:R-:W-:-:S04]  /*19f0*/  FADD R2, R17, -12583039 ;  /* 0xcb40007f11027421 */ /* 0x000fc80000000000 */
[----:B------:R-:W-:-:S04]  /*1a00*/  FFMA R2, R13, 1.4426950216293334961, -R2 ;  /* 0x3fb8aa3b0d027823 */ /* 0x000fc80000000802 */
[----:B------:R-:W-:Y:S01]  /*1a10*/  FFMA R18, R13, 1.925963033500011079e-08, R2 ;  /* 0x32a570600d127823 */ /* 0x000fe20000000002 */
[----:B------:R-:W-:-:S03]  /*1a20*/  SHF.L.U32 R2, R17, 0x17, RZ ;  /* 0x0000001711027819 */ /* 0x000fc600000006ff */
[----:B------:R-:W0:Y:S02]  /*1a30*/  MUFU.EX2 R13, R18 ;  /* 0x00000012000d7308 */ /* 0x000e240000000800 */
[----:B0-----:R-:W-:Y:S01]  /*1a40*/  FMUL R2, R2, R13 ;  /* 0x0000000d02027220 */ /* 0x001fe20000400000 */
[----:B------:R-:W-:-:S04]  /*1a50*/  IMAD.WIDE.U32 R12, R15, 0x2, R6 ;  /* 0x000000020f0c7825 */ /* 0x000fc800078e0006 */
[----:B------:R-:W-:-:S04]  /*1a60*/  F2FP.BF16.F32.PACK_AB R17, RZ, R2 ;  /* 0x00000002ff11723e */ /* 0x000fc800000010ff */
[----:B------:R-:W-:-:S05]  /*1a70*/  PRMT R20, R17, 0x7610, R20 ;  /* 0x0000761011147816 */ /* 0x000fca0000000014 */
[----:B------:R2:W-:Y:S04]  /*1a80*/  STG.E.U16 desc[UR6][R12.64], R20 ;  /* 0x000000140c007986 */ /* 0x0005e8000c101506 */
[----:B------:R-:W3:Y:S01]  /*1a90*/  LDG.E.U16 R10, desc[UR6][R10.64+0x2] ;  /* 0x000002060a0a7981 */ /* 0x000ee2000c1e1500 */
[----:B------:R-:W-:Y:S01]  /*1aa0*/  FADD R3, R3, R2 ;  /* 0x0000000203037221 */ /* 0x000fe20000000000 */
[----:B------:R-:W-:Y:S02]  /*1ab0*/  VIADD R15, R15, 0x2 ;  /* 0x000000020f0f7836 */ /* 0x000fe40000000000 */
[----:B---3--:R-:W-:-:S04]  /*1ac0*/  IMAD.U32 R17, R10, 0x10000, RZ ;  /* 0x000100000a117824 */ /* 0x008fc800078e00ff */
        /* <DEDUP_REMOVED lines=12> */
.L_x_663:
[----:B------:R-:W-:Y:S05]  /*1b90*/  BRA.U UP1, `(.L_x_659) ;  /* 0x0000000101487547 */ /* 0x000fea000b800000 */
[----:B------:R-:W-:-:S06]  /*1ba0*/  IMAD.WIDE.U32 R8, R15, 0x2, R8 ;  /* 0x000000020f087825 */ /* 0x000fcc00078e0008 */
[----:B------:R-:W3:Y:S01]  /*1bb0*/  LDG.E.U16 R8, desc[UR6][R8.64] ;  /* 0x0000000608087981 */ /* 0x000ee2000c1e1500 */
[----:B012---:R-:W-:Y:S02]  /*1bc0*/  HFMA2 R13, -RZ, RZ, 3.7421875, 0 ;  /* 0x437c0000ff0d7431 */ /* 0x007fe400000001ff */
[----:B------:R-:W-:Y:S01]  /*1bd0*/  IMAD.MOV.U32 R2, RZ, RZ, 0x3bbb989d ;  /* 0x3bbb989dff027424 */ /* 0x000fe200078e00ff */
[----:B---3--:R-:W-:Y:S01]  /*1be0*/  SHF.L.U32 R11, R8, 0x10, RZ ;  /* 0x00000010080b7819 */ /* 0x008fe200000006ff */
[----:B------:R-:W-:-:S04]  /*1bf0*/  IMAD.WIDE.U32 R8, R15, 0x2, R6 ;  /* 0x000000020f087825 */ /* 0x000fc800078e0006 */
        /* <DEDUP_REMOVED lines=8> */
[----:B0-----:R-:W-:-:S04]  /*1c80*/  FMUL R0, R0, R11 ;  /* 0x0000000b00007220 */ /* 0x001fc80000400000 */
[----:B------:R-:W-:Y:S01]  /*1c90*/  FADD R3, R3, R0 ;  /* 0x0000000003037221 */ /* 0x000fe20000000000 */
[----:B------:R-:W-:-:S05]  /*1ca0*/  F2FP.BF16.F32.PACK_AB R10, RZ, R0 ;  /* 0x00000000ff0a723e */ /* 0x000fca00000010ff */
[----:B------:R3:W-:Y:S02]  /*1cb0*/  STG.E.U16 desc[UR6][R8.64], R10 ;  /* 0x0000000a08007986 */ /* 0x0007e4000c101506 */
.L_x_659:
[----:B------:R-:W4:Y:S02]  /*1cc0*/  LDC R2, c[0x0][0x394] ;  /* 0x0000e500ff027b82 */ /* 0x000f240000000800 */
[----:B----4-:R-:W-:-:S13]  /*1cd0*/  ISETP.GE.AND P0, PT, R2, 0x1, PT ;  /* 0x000000010200780c */ /* 0x010fda0003f06270 */
[----:B------:R-:W-:Y:S05]  /*1ce0*/  @!P0 EXIT ;  /* 0x000000000000894d */ /* 0x000fea0003800000 */
[C---:B------:R-:W-:Y:S02]  /*1cf0*/  ISETP.GE.U32.AND P0, PT, R2.reuse, 0x10, PT ;  /* 0x000000100200780c */ /* 0x040fe40003f06070 */
[----:B0-23--:R-:W-:Y:S02]  /*1d00*/  LOP3.LUT R10, R2, 0xf, RZ, 0xc0, !PT ;  /* 0x0000000f020a7812 */ /* 0x00dfe400078ec0ff */
[----:B------:R-:W-:-:S09]  /*1d10*/  MOV R11, RZ ;  /* 0x000000ff000b7202 */ /* 0x000fd20000000f00 */
[----:B------:R-:W-:Y:S05]  /*1d20*/  @!P0 BRA `(.L_x_664) ;  /* 0x0000001000348947 */ /* 0x000fea0003800000 */
[----:B------:R-:W0:Y:S01]  /*1d30*/  LDCU.64 UR4, c[0x0][0x380] ;  /* 0x00007000ff0477ac */ /* 0x000e220008000a00 */
[----:B------:R-:W-:-:S05]  /*1d40*/  LOP3.LUT R11, R2, 0x7ffffff0, RZ, 0xc0, !PT ;  /* 0x7ffffff0020b7812 */ /* 0x000fca00078ec0ff */
[----:B------:R-:W-:Y:S01]  /*1d50*/  IMAD.MOV R2, RZ, RZ, -R11 ;  /* 0x000000ffff027224 */ /* 0x000fe200078e0a0b */
[----:B0-----:R-:W-:-:S04]  /*1d60*/  IADD3 R0, P0, PT, R4, UR4, RZ ;  /* 0x0000000404007c10 */ /* 0x001fc8000ff1e0ff */
[----:B------:R-:W-:-:S04]  /*1d70*/  IADD3 R0, P1, PT, R0, 0x10, RZ ;  /* 0x0000001000007810 */ /* 0x000fc80007f3e0ff */
[----:B-1----:R-:W-:-:S09]  /*1d80*/  IADD3.X R13, PT, PT, RZ, UR5, R5, P1, P0 ;  /* 0x00000005ff0d7c10 */ /* 0x002fd20008fe0405 */
.L_x_681:
[----:B0-----:R-:W-:Y:S01]  /*1d90*/  MOV R8, R0 ;  /* 0x0000000000087202 */ /* 0x001fe20000000f00 */
[----:B------:R-:W-:-:S05]  /*1da0*/  IMAD.MOV.U32 R9, RZ, RZ, R13 ;  /* 0x000000ffff097224 */ /* 0x000fca00078e000d */
[----:B------:R-:W2:Y:S01]  /*1db0*/  LDG.E.U16 R0, desc[UR6][R8.64+-0x10] ;  /* 0xfffff00608007981 */ /* 0x000ea2000c1e1500 */
[----:B------:R-:W0:Y:S01]  /*1dc0*/  MUFU.RCP R12, R3 ;  /* 0x00000003000c7308 */ /* 0x000e220000001000 */
[----:B------:R-:W-:-:S05]  /*1dd0*/  VIADD R2, R2, 0x10 ;  /* 0x0000001002027836 */ /* 0x000fca0000000000 */
[----:B------:R-:W-:Y:S01]  /*1de0*/  ISETP.NE.AND P2, PT, R2, RZ, PT ;  /* 0x000000ff0200720c */ /* 0x000fe20003f45270 */
[----:B0-----:R-:W-:-:S04]  /*1df0*/  FFMA R13, R12, -R3, 1 ;  /* 0x3f8000000c0d7423 */ /* 0x001fc80000000803 */
[----:B------:R-:W-:Y:S01]  /*1e00*/  FFMA R13, R12, R13, R12 ;  /* 0x0000000d0c0d7223 */ /* 0x000fe2000000000c */
[----:B--2---:R-:W-:-:S04]  /*1e10*/  SHF.L.U32 R0, R0, 0x10, RZ ;  /* 0x0000001000007819 */ /* 0x004fc800000006ff */
[----:B------:R-:W0:Y:S01]  /*1e20*/  FCHK P0, R0, R3 ;  /* 0x0000000300007302 */ /* 0x000e220000000000 */
[----:B------:R-:W-:-:S04]  /*1e30*/  FFMA R12, R0, R13, RZ ;  /* 0x0000000d000c7223 */ /* 0x000fc800000000ff */
[----:B------:R-:W-:-:S04]  /*1e40*/  FFMA R14, R12, -R3, R0 ;  /* 0x800000030c0e7223 */ /* 0x000fc80000000000 */
[----:B------:R-:W-:Y:S01]  /*1e50*/  FFMA R12, R13, R14, R12 ;  /* 0x0000000e0d0c7223 */ /* 0x000fe2000000000c */
[----:B0-----:R-:W-:Y:S06]  /*1e60*/  @!P0 BRA `(.L_x_665) ;  /* 0x00000000000c8947 */ /* 0x001fec0003800000 */
[----:B------:R-:W-:-:S07]  /*1e70*/  MOV R12, 0x1e90 ;  /* 0x00001e90000c7802 */ /* 0x000fce0000000f00 */
[----:B------:R-:W-:Y:S05]  /*1e80*/  CALL.REL.NOINC `($__internal_25_$__cuda_sm3x_div_rn_noftz_f32_slowpath) ;  /* 0x0000001c00907944 */ /* 0x000fea0003c00000 */
[----:B------:R-:W-:-:S07]  /*1e90*/  MOV R12, R0 ;  /* 0x00000000000c7202 */ /* 0x000fce0000000f00 */
.L_x_665:
        /* <DEDUP_REMOVED lines=15> */
[----:B------:R-:W-:Y:S05]  /*1f90*/  CALL.REL.NOINC `($__internal_25_$__cuda_sm3x_div_rn_noftz_f32_slowpath) ;  /* 0x0000001c004c7944 */ /* 0x000fea0003c00000 */
.L_x_666:
        /* <DEDUP_REMOVED lines=15> */
[----:B------:R-:W-:Y:S05]  /*2090*/  CALL.REL.NOINC `($__internal_25_$__cuda_sm3x_div_rn_noftz_f32_slowpath) ;  /* 0x0000001c000c7944 */ /* 0x000fea0003c00000 */
.L_x_667:
        /* <DEDUP_REMOVED lines=16> */
.L_x_668:
        /* <DEDUP_REMOVED lines=15> */
[----:B------:R-:W-:Y:S05]  /*2290*/  CALL.REL.NOINC `($__internal_25_$__cuda_sm3x_div_rn_noftz_f32_slowpath) ;  /* 0x00000018008c7944 */ /* 0x000fea0003c00000 */
.L_x_669:
        /* <DEDUP_REMOVED lines=16> */
.L_x_670:
        /* <DEDUP_REMOVED lines=16> */
.L_x_671:
        /* <DEDUP_REMOVED lines=16> */
.L_x_672:
        /* <DEDUP_REMOVED lines=16> */
.L_x_673:
        /* <DEDUP_REMOVED lines=16> */
.L_x_674:
        /* <DEDUP_REMOVED lines=16> */
.L_x_675:
        /* <DEDUP_REMOVED lines=16> */
.L_x_676:
        /* <DEDUP_REMOVED lines=16> */
.L_x_677:
        /* <DEDUP_REMOVED lines=16> */
.L_x_678:
        /* <DEDUP_REMOVED lines=16> */
.L_x_679:
        /* <DEDUP_REMOVED lines=16> */
.L_x_680:
[----:B------:R-:W-:-:S04]  /*2da0*/  F2FP.BF16.F32.PACK_AB R0, RZ, R0 ;  /* 0x00000000ff00723e */ /* 0x000fc800000010ff */
[----:B------:R-:W-:Y:S02]  /*2db0*/  PRMT R12, R0, 0x7610, R12 ;  /* 0x00007610000c7816 */ /* 0x000fe4000000000c */
[----:B------:R-:W-:-:S03]  /*2dc0*/  IADD3 R0, P0, PT, R8, 0x20, RZ ;  /* 0x0000002008007810 */ /* 0x000fc60007f1e0ff */
[----:B------:R0:W-:Y:S01]  /*2dd0*/  STG.E.U16 desc[UR6][R8.64+0xe], R12 ;  /* 0x00000e0c08007986 */ /* 0x0001e2000c101506 */
[----:B------:R-:W-:Y:S01]  /*2de0*/  IADD3.X R13, PT, PT, RZ, R9, RZ, P0, !PT ;  /* 0x00000009ff0d7210 */ /* 0x000fe200007fe4ff */
[----:B------:R-:W-:Y:S08]  /*2df0*/  @P2 BRA `(.L_x_681) ;  /* 0xffffffec00e42947 */ /* 0x000ff0000383ffff */
.L_x_664:
[----:B------:R-:W-:-:S13]  /*2e00*/  ISETP.NE.AND P0, PT, R10, RZ, PT ;  /* 0x000000ff0a00720c */ /* 0x000fda0003f05270 */
[----:B------:R-:W-:Y:S05]  /*2e10*/  @!P0 EXIT ;  /* 0x000000000000894d */ /* 0x000fea0003800000 */
[----:B------:R-:W2:Y:S01]  /*2e20*/  LDCU UR4, c[0x0][0x394] ;  /* 0x00007280ff0477ac */ /* 0x000ea20008000800 */
[----:B------:R-:W-:Y:S01]  /*2e30*/  ISETP.GE.U32.AND P0, PT, R10, 0x8, PT ;  /* 0x000000080a00780c */ /* 0x000fe20003f06070 */
[----:B--2---:R-:W-:-:S12]  /*2e40*/  ULOP3.LUT UR4, UR4, 0x7, URZ, 0xc0, !UPT ;  /* 0x0000000704047892 */ /* 0x004fd8000f8ec0ff */
[----:B------:R-:W-:Y:S05]  /*2e50*/  @!P0 BRA `(.L_x_682) ;  /* 0x0000000800048947 */ /* 0x000fea0003800000 */
[----:B0-----:R-:W-:-:S05]  /*2e60*/  IMAD.WIDE.U32 R8, R11, 0x2, R6 ;  /* 0x000000020b087825 */ /* 0x001fca00078e0006 */
[----:B------:R-:W2:Y:S01]  /*2e70*/  LDG.E.U16 R0, desc[UR6][R8.64] ;  /* 0x0000000608007981 */ /* 0x000ea2000c1e1500 */
[----:B------:R-:W1:Y:S02]  /*2e80*/  MUFU.RCP R2, R3 ;  /* 0x0000000300027308 */ /* 0x000e640000001000 */
[----:B-1----:R-:W-:Y:S01]  /*2e90*/  FFMA R13, R2, -R3, 1 ;  /* 0x3f800000020d7423 */ /* 0x002fe20000000803 */
        /* <DEDUP_REMOVED lines=9> */
[----:B------:R-:W-:Y:S05]  /*2f30*/  CALL.REL.NOINC `($__internal_25_$__cuda_sm3x_div_rn_noftz_f32_slowpath) ;  /* 0x0000000c00647944 */ /* 0x000fea0003c00000 */
.L_x_683:
        /* <DEDUP_REMOVED lines=16> */
.L_x_684:
        /* <DEDUP_REMOVED lines=16> */
.L_x_685:
        /* <DEDUP_REMOVED lines=16> */
.L_x_686:
        /* <DEDUP_REMOVED lines=16> */
.L_x_687:
        /* <DEDUP_REMOVED lines=16> */
.L_x_688:
        /* <DEDUP_REMOVED lines=16> */
.L_x_689:
        /* <DEDUP_REMOVED lines=16> */
.L_x_690:
[----:B------:R-:W-:Y:S02]  /*3640*/  F2FP.BF16.F32.PACK_AB R0, RZ, R0 ;  /* 0x00000000ff00723e */ /* 0x000fe400000010ff */
[----:B------:R-:W-:-:S03]  /*3650*/  IADD3 R11, PT, PT, R11, 0x8, RZ ;  /* 0x000000080b0b7810 */ /* 0x000fc60007ffe0ff */
[----:B------:R2:W-:Y:S04]  /*3660*/  STG.E.U16 desc[UR6][R8.64+0xe], R0 ;  /* 0x00000e0008007986 */ /* 0x0005e8000c101506 */
.L_x_682:
[----:B------:R-:W-:-:S13]  /*3670*/  ISETP.NE.AND P0, PT, RZ, UR4, PT ;  /* 0x00000004ff007c0c */ /* 0x000fda000bf05270 */
[----:B------:R-:W-:Y:S05]  /*3680*/  @!P0 EXIT ;  /* 0x000000000000894d */ /* 0x000fea0003800000 */
[----:B------:R-:W3:Y:S01]  /*3690*/  LDCU UR5, c[0x0][0x394] ;  /* 0x00007280ff0577ac */ /* 0x000ee20008000800 */
[----:B------:R-:W-:Y:S02]  /*36a0*/  UISETP.GE.U32.AND UP0, UPT, UR4, 0x4, UPT ;  /* 0x000000040400788c */ /* 0x000fe4000bf06070 */
[----:B---3--:R-:W-:-:S07]  /*36b0*/  ULOP3.LUT UR5, UR5, 0x3, URZ, 0xc0, !UPT ;  /* 0x0000000305057892 */ /* 0x008fce000f8ec0ff */
[----:B------:R-:W-:Y:S05]  /*36c0*/  BRA.U !UP0, `(.L_x_691) ;  /* 0x0000000508047547 */ /* 0x000fea000b800000 */
[----:B------:R-:W-:-:S05]  /*36d0*/  IMAD.WIDE.U32 R6, R11, 0x2, R6 ;  /* 0x000000020b067825 */ /* 0x000fca00078e0006 */
[----:B--2---:R-:W1:Y:S01]  /*36e0*/  LDG.E.U16 R0, desc[UR6][R6.64] ;  /* 0x0000000606007981 */ /* 0x004e62000c1e1500 */
[----:B------:R-:W0:Y:S02]  /*36f0*/  MUFU.RCP R2, R3 ;  /* 0x0000000300027308 */ /* 0x000e240000001000 */
[----:B0-----:R-:W-:Y:S01]  /*3700*/  FFMA R9, R2, -R3, 1 ;  /* 0x3f80000002097423 */ /* 0x001fe20000000803 */
[----:B-1----:R-:W-:-:S03]  /*3710*/  SHF.L.U32 R13, R0, 0x10, RZ ;  /* 0x00000010000d7819 */ /* 0x002fc600000006ff */
[----:B------:R-:W-:Y:S02]  /*3720*/  FFMA R0, R2, R9, R2 ;  /* 0x0000000902007223 */ /* 0x000fe40000000002 */
[----:B------:R-:W0:Y:S02]  /*3730*/  FCHK P0, R13, R3 ;  /* 0x000000030d007302 */ /* 0x000e240000000000 */
[----:B------:R-:W-:-:S04]  /*3740*/  FFMA R2, R0, R13, RZ ;  /* 0x0000000d00027223 */ /* 0x000fc800000000ff */
[----:B------:R-:W-:-:S04]  /*3750*/  FFMA R9, R2, -R3, R13 ;  /* 0x8000000302097223 */ /* 0x000fc8000000000d */
[----:B------:R-:W-:Y:S01]  /*3760*/  FFMA R0, R0, R9, R2 ;  /* 0x0000000900007223 */ /* 0x000fe20000000002 */
[----:B0-----:R-:W-:Y:S06]  /*3770*/  @!P0 BRA `(.L_x_692) ;  /* 0x00000000000c8947 */ /* 0x001fec0003800000 */
[----:B------:R-:W-:Y:S01]  /*3780*/  IMAD.MOV.U32 R0, RZ, RZ, R13 ;  /* 0x000000ffff007224 */ /* 0x000fe200078e000d */
[----:B------:R-:W-:-:S07]  /*3790*/  MOV R12, 0x37b0 ;  /* 0x000037b0000c7802 */ /* 0x000fce0000000f00 */
[----:B------:R-:W-:Y:S05]  /*37a0*/  CALL.REL.NOINC `($__internal_25_$__cuda_sm3x_div_rn_noftz_f32_slowpath) ;  /* 0x0000000400487944 */ /* 0x000fea0003c00000 */
.L_x_692:
        /* <DEDUP_REMOVED lines=16> */
.L_x_693:
        /* <DEDUP_REMOVED lines=16> */
.L_x_694:
        /* <DEDUP_REMOVED lines=16> */
.L_x_695:
[----:B------:R-:W-:Y:S02]  /*3ab0*/  F2FP.BF16.F32.PACK_AB R0, RZ, R0 ;  /* 0x00000000ff00723e */ /* 0x000fe400000010ff */
[----:B------:R-:W-:-:S03]  /*3ac0*/  IADD3 R11, PT, PT, R11, 0x4, RZ ;  /* 0x000000040b0b7810 */ /* 0x000fc60007ffe0ff */
[----:B------:R3:W-:Y:S04]  /*3ad0*/  STG.E.U16 desc[UR6][R6.64+0x6], R0 ;  /* 0x0000060006007986 */ /* 0x0007e8000c101506 */
.L_x_691:
[----:B------:R-:W-:-:S13]  /*3ae0*/  ISETP.NE.AND P0, PT, RZ, UR5, PT ;  /* 0x00000005ff007c0c */ /* 0x000fda000bf05270 */
[----:B------:R-:W-:Y:S05]  /*3af0*/  @!P0 EXIT ;  /* 0x000000000000894d */ /* 0x000fea0003800000 */
[----:B------:R-:W2:Y:S01]  /*3b00*/  LDCU.64 UR8, c[0x0][0x380] ;  /* 0x00007000ff0877ac */ /* 0x000ea20008000a00 */
[----:B------:R-:W-:Y:S01]  /*3b10*/  IMAD.WIDE.U32 R4, R11, 0x2, R4 ;  /* 0x000000020b047825 */ /* 0x000fe200078e0004 */
[----:B------:R-:W-:Y:S02]  /*3b20*/  UIADD3 UR4, UPT, UPT, -UR5, URZ, URZ ;  /* 0x000000ff05047290 */ /* 0x000fe4000fffe1ff */
[----:B--23--:R-:W-:-:S04]  /*3b30*/  IADD3 R0, P0, PT, R4, UR8, RZ ;  /* 0x0000000804007c10 */ /* 0x00cfc8000ff1e0ff */
[----:B------:R-:W-:-:S09]  /*3b40*/  IADD3.X R7, PT, PT, R5, UR9, RZ, P0, !PT ;  /* 0x0000000905077c10 */ /* 0x000fd200087fe4ff */
.L_x_697:
[----:B--2---:R-:W-:Y:S01]  /*3b50*/  MOV R4, R0 ;  /* 0x0000000000047202 */ /* 0x004fe20000000f00 */
[----:B------:R-:W-:-:S05]  /*3b60*/  IMAD.MOV.U32 R5, RZ, RZ, R7 ;  /* 0x000000ffff057224 */ /* 0x000fca00078e0007 */
[----:B------:R-:W0:Y:S01]  /*3b70*/  LDG.E.U16 R0, desc[UR6][R4.64] ;  /* 0x0000000604007981 */ /* 0x000e22000c1e1500 */
[----:B------:R-:W2:Y:S01]  /*3b80*/  MUFU.RCP R2, R3 ;  /* 0x0000000300027308 */ /* 0x000ea20000001000 */
[----:B------:R-:W-:-:S04]  /*3b90*/  UIADD3 UR4, UPT, UPT, UR4, 0x1, URZ ;  /* 0x0000000104047890 */ /* 0x000fc8000fffe0ff */
[----:B------:R-:W-:Y:S01]  /*3ba0*/  UISETP.NE.AND UP0, UPT, UR4, URZ, UPT ;  /* 0x000000ff0400728c */ /* 0x000fe2000bf05270 */
[----:B--2---:R-:W-:Y:S01]  /*3bb0*/  FFMA R7, R2, -R3, 1 ;  /* 0x3f80000002077423 */ /* 0x004fe20000000803 */
[----:B0-----:R-:W-:-:S03]  /*3bc0*/  SHF.L.U32 R9, R0, 0x10, RZ ;  /* 0x0000001000097819 */ /* 0x001fc600000006ff */
[----:B------:R-:W-:Y:S01]  /*3bd0*/  FFMA R0, R2, R7, R2 ;  /* 0x0000000702007223 */ /* 0x000fe20000000002 */
[----:B------:R-:W0:Y:S03]  /*3be0*/  FCHK P0, R9, R3 ;  /* 0x0000000309007302 */ /* 0x000e260000000000 */
[----:B------:R-:W-:-:S04]  /*3bf0*/  FFMA R2, R0, R9, RZ ;  /* 0x0000000900027223 */ /* 0x000fc800000000ff */
[----:B------:R-:W-:-:S04]  /*3c00*/  FFMA R7, R2, -R3, R9 ;  /* 0x8000000302077223 */ /* 0x000fc80000000009 */
[----:B------:R-:W-:Y:S01]  /*3c10*/  FFMA R0, R0, R7, R2 ;  /* 0x0000000700007223 */ /* 0x000fe20000000002 */
[----:B0-----:R-:W-:Y:S06]  /*3c20*/  @!P0 BRA `(.L_x_696) ;  /* 0x00000000000c8947 */ /* 0x001fec0003800000 */
[----:B------:R-:W-:Y:S02]  /*3c30*/  MOV R0, R9 ;  /* 0x0000000900007202 */ /* 0x000fe40000000f00 */
[----:B-1----:R-:W-:-:S07]  /*3c40*/  MOV R12, 0x3c60 ;  /* 0x00003c60000c7802 */ /* 0x002fce0000000f00 */
[----:B------:R-:W-:Y:S05]  /*3c50*/  CALL.REL.NOINC `($__internal_25_$__cuda_sm3x_div_rn_noftz_f32_slowpath) ;  /* 0x00000000001c7944 */ /* 0x000fea0003c00000 */
.L_x_696:
[----:B------:R-:W-:-:S04]  /*3c60*/  F2FP.BF16.F32.PACK_AB R0, RZ, R0 ;  /* 0x00000000ff00723e */ /* 0x000fc800000010ff */
[----:B------:R-:W-:Y:S02]  /*3c70*/  PRMT R2, R0, 0x7610, R2 ;  /* 0x0000761000027816 */ /* 0x000fe40000000002 */
[----:B------:R-:W-:-:S03]  /*3c80*/  IADD3 R0, P0, PT, R4, 0x2, RZ ;  /* 0x0000000204007810 */ /* 0x000fc60007f1e0ff */
[----:B------:R2:W-:Y:S02]  /*3c90*/  STG.E.U16 desc[UR6][R4.64], R2 ;  /* 0x0000000204007986 */ /* 0x0005e4000c101506 */
[----:B------:R-:W-:Y:S01]  /*3ca0*/  IMAD.X R7, RZ, RZ, R5, P0 ;  /* 0x000000ffff077224 */ /* 0x000fe200000e0605 */
[----:B------:R-:W-:Y:S07]  /*3cb0*/  BRA.U UP0, `(.L_x_697) ;  /* 0xfffffffd00a47547 */ /* 0x000fee000b83ffff */
[----:B------:R-:W-:Y:S05]  /*3cc0*/  EXIT ;  /* 0x000000000000794d */ /* 0x000fea0003800000 */
        .weak           $__internal_25_$__cuda_sm3x_div_rn_noftz_f32_slowpath
        .type           $__internal_25_$__cuda_sm3x_div_rn_noftz_f32_slowpath,@function
        .size           $__internal_25_$__cuda_sm3x_div_rn_noftz_f32_slowpath,(.L_x_840 - $__internal_25_$__cuda_sm3x_div_rn_noftz_f32_slowpath)
$__internal_25_$__cuda_sm3x_div_rn_noftz_f32_slowpath:
        /* <DEDUP_REMOVED lines=34> */
.L_x_698:
        /* <DEDUP_REMOVED lines=29> */
[C---:B------:R-:W-:Y:S02]  /*40c0*/  ISETP.NE.AND P3, PT, R13.reuse, RZ, PT ;  /* 0x000000ff0d00720c */ /* 0x040fe40003f65270 */
[----:B------:R-:W-:Y:S02]  /*40d0*/  ISETP.NE.AND P1, PT, R13, RZ, PT ;  /* 0x000000ff0d00720c */ /* 0x000fe40003f25270 */
[----:B------:R-:W-:Y:S01]  /*40e0*/  LOP3.LUT R16, R14, 0x7fffff, RZ, 0xc0, !PT ;  /* 0x007fffff0e107812 */ /* 0x000fe200078ec0ff */
[CCC-:B------:R-:W-:Y:S01]  /*40f0*/  FFMA.RP R14, R17.reuse, R15.reuse, R18.reuse ;  /* 0x0000000f110e7223 */ /* 0x1c0fe20000008012 */
[----:B------:R-:W-:Y:S01]  /*4100*/  FFMA.RM R15, R17, R15, R18 ;  /* 0x0000000f110f7223 */ /* 0x000fe20000004012 */
[----:B------:R-:W-:Y:S02]  /*4110*/  IADD3 R17, PT, PT, R13, 0x20, RZ ;  /* 0x000000200d117810 */ /* 0x000fe40007ffe0ff */
        /* <DEDUP_REMOVED lines=15> */
.L_x_704:
[----:B------:R-:W-:-:S04]  /*4210*/  LOP3.LUT R0, R0, 0x80000000, RZ, 0xc0, !PT ;  /* 0x8000000000007812 */ /* 0x000fc800078ec0ff */
[----:B------:R-:W-:Y:S01]  /*4220*/  LOP3.LUT R0, R0, 0x7f800000, RZ, 0xfc, !PT ;  /* 0x7f80000000007812 */ /* 0x000fe200078efcff */
[----:B------:R-:W-:Y:S06]  /*4230*/  BRA `(.L_x_705) ;  /* 0x0000000000287947 */ /* 0x000fec0003800000 */
.L_x_703:
[----:B------:R-:W-:Y:S01]  /*4240*/  LEA R0, R19, R0, 0x17 ;  /* 0x0000000013007211 */ /* 0x000fe200078eb8ff */
[----:B------:R-:W-:Y:S06]  /*4250*/  BRA `(.L_x_705) ;  /* 0x0000000000207947 */ /* 0x000fec0003800000 */
.L_x_702:
[----:B------:R-:W-:-:S04]  /*4260*/  LOP3.LUT R0, R15, 0x80000000, R0, 0x48, !PT ;  /* 0x800000000f007812 */ /* 0x000fc800078e4800 */
[----:B------:R-:W-:Y:S01]  /*4270*/  LOP3.LUT R0, R0, 0x7f800000, RZ, 0xfc, !PT ;  /* 0x7f80000000007812 */ /* 0x000fe200078efcff */
[----:B------:R-:W-:Y:S06]  /*4280*/  BRA `(.L_x_705) ;  /* 0x0000000000147947 */ /* 0x000fec0003800000 */
.L_x_701:
[----:B------:R-:W-:Y:S01]  /*4290*/  LOP3.LUT R0, R15, 0x80000000, R0, 0x48, !PT ;  /* 0x800000000f007812 */ /* 0x000fe200078e4800 */
[----:B------:R-:W-:Y:S06]  /*42a0*/  BRA `(.L_x_705) ;  /* 0x00000000000c7947 */ /* 0x000fec0003800000 */
.L_x_700:
[----:B------:R-:W0:Y:S01]  /*42b0*/  MUFU.RSQ R0, -QNAN ;  /* 0xffc0000000007908 */ /* 0x000e220000001400 */
[----:B------:R-:W-:Y:S05]  /*42c0*/  BRA `(.L_x_705) ;  /* 0x0000000000047947 */ /* 0x000fea0003800000 */
.L_x_699:
[----:B------:R-:W-:-:S07]  /*42d0*/  FADD.FTZ R0, R0, R3 ;  /* 0x0000000300007221 */ /* 0x000fce0000010000 */
.L_x_705:
[----:B------:R-:W-:-:S04]  /*42e0*/  HFMA2 R13, -RZ, RZ, 0, 0 ;  /* 0x00000000ff0d7431 */ /* 0x000fc800000001ff */
[----:B0-----:R-:W-:Y:S05]  /*42f0*/  RET.REL.NODEC R12 `(_Z21softmax_rows_kernel_tI13__nv_bfloat16EvPT_PKS1_ii) ;  /* 0xffffffbc0c407950 */ /* 0x001fea0003c3ffff */
.L_x_706:
        /* <DEDUP_REMOVED lines=16> */
.L_x_840:


//--------------------- .text._Z21softmax_rows_kernel_tI6__halfEvPT_PKS1_ii --------------------------
	.section	.text._Z21softmax_rows_kernel_tI6__halfEvPT_PKS1_ii,"ax",@progbits
	.align	128
        .global         _Z21softmax_rows_kernel_tI6__halfEvPT_PKS1_ii
        .type           _Z21softmax_rows_kernel_tI6__halfEvPT_PKS1_ii,@function
        .size           _Z21softmax_rows_kernel_tI6__halfEvPT_PKS1_ii,(.L_x_841 - _Z21softmax_rows_kernel_tI6__halfEvPT_PKS1_ii)
        .other          _Z21softmax_rows_kernel_tI6__halfEvPT_PKS1_ii,@"STO_CUDA_ENTRY STV_DEFAULT"
_Z21softmax_rows_kernel_tI6__halfEvPT_PKS1_ii:
.text._Z21softmax_rows_kernel_tI6__halfEvPT_PKS1_ii:
        /* <DEDUP_REMOVED lines=15> */
[----:B--2---:R-:W-:-:S10]  /*00f0*/  HADD2.F32 R0, -RZ, R0.H0_H0 ;  /* 0x20000000ff007230 */ /* 0x004fd40000004100 */
[----:B------:R-:W-:Y:S05]  /*0100*/  @!P0 BRA `(.L_x_707) ;  /* 0x0000000800888947 */ /* 0x000fea0003800000 */
[C---:B------:R-:W-:Y:S01]  /*0110*/  IADD3 R2, PT, PT, R6.reuse, -0x2, RZ ;  /* 0xfffffffe06027810 */ /* 0x040fe20007ffe0ff */
[----:B------:R-:W-:Y:S01]  /*0120*/  HFMA2 R11, -RZ, RZ, 0, 5.9604644775390625e-08 ;  /* 0x00000001ff0b7431 */ /* 0x000fe200000001ff */
[----:B------:R-:W-:Y:S02]  /*0130*/  IADD3 R6, PT, PT, R6, -0x1, RZ ;  /* 0xffffffff06067810 */ /* 0x000fe40007ffe0ff */
[----:B------:R-:W-:Y:S02]  /*0140*/  ISETP.GE.U32.AND P0, PT, R2, 0xf, PT ;  /* 0x0000000f0200780c */ /* 0x000fe40003f06070 */
[----:B------:R-:W-:-:S11]  /*0150*/  LOP3.LUT R25, R6, 0xf, RZ, 0xc0, !PT ;  /* 0x0000000f06197812 */ /* 0x000fd600078ec0ff */
[----:B------:R-:W-:Y:S05]  /*0160*/  @!P0 BRA `(.L_x_708) ;  /* 0x0000000400308947 */ /* 0x000fea0003800000 */
[----:B------:R-:W-:Y:S02]  /*0170*/  IADD3 R2, P0, PT, R8, 0x10, RZ ;  /* 0x0000001008027810 */ /* 0x000fe40007f1e0ff */
[----:B------:R-:W-:Y:S02]  /*0180*/  LOP3.LUT R13, R6, 0xfffffff0, RZ, 0xc0, !PT ;  /* 0xfffffff0060d7812 */ /* 0x000fe400078ec0ff */
[----:B------:R-:W-:Y:S02]  /*0190*/  MOV R11, RZ ;  /* 0x000000ff000b7202 */ /* 0x000fe40000000f00 */
[----:B------:R-:W-:Y:S02]  /*01a0*/  IADD3.X R3, PT, PT, RZ, R9, RZ, P0, !PT ;  /* 0x00000009ff037210 */ /* 0x000fe400007fe4ff */
[----:B------:R-:W-:-:S07]  /*01b0*/  IADD3 R13, PT, PT, -R13, RZ, RZ ;  /* 0x000000ff0d0d7210 */ /* 0x000fce0007ffe1ff */
.L_x_709:
        /* <DEDUP_REMOVED lines=15> */
[----:B------:R-:W2:Y:S01]  /*02b0*/  LDG.E.U16 R0, desc[UR6][R2.64+0xa] ;  /* 0x00000a0602007981 */ /* 0x000ea2000c1e1500 */
[----:B---3--:R-:W-:-:S03]  /*02c0*/  HADD2.F32 R27, -RZ, R26.H0_H0 ;  /* 0x2000001aff1b7230 */ /* 0x008fc60000004100 */
[----:B------:R-:W3:Y:S02]  /*02d0*/  LDG.E.U16 R23, desc[UR6][R2.64+0xc] ;  /* 0x00000c0602177981 */ /* 0x000ee4000c1e1500 */
[----:B------:R-:W-:-:S04]  /*02e0*/  FSETP.GT.AND P0, PT, R27, R24, PT ;  /* 0x000000181b00720b */ /* 0x000fc80003f04000 */
[----:B------:R-:W-:Y:S01]  /*02f0*/  FSEL R24, R27, R24, P0 ;  /* 0x000000181b187208 */ /* 0x000fe20000000000 */
[----:B----4-:R-:W-:Y:S02]  /*0300*/  HADD2.F32 R27, -RZ, R22.H0_H0 ;  /* 0x20000016ff1b7230 */ /* 0x010fe40000004100 */
[----:B------:R-:W4:Y:S03]  /*0310*/  LDG.E.U16 R22, desc[UR6][R2.64+0xe] ;  /* 0x00000e0602167981 */ /* 0x000f26000c1e1500 */
[----:B------:R-:W-:-:S04]  /*0320*/  FSETP.GT.AND P0, PT, R27, R24, PT ;  /* 0x000000181b00720b */ /* 0x000fc80003f04000 */
[----:B------:R-:W-:Y:S02]  /*0330*/  FSEL R27, R27, R24, P0 ;  /* 0x000000181b1b7208 */ /* 0x000fe40000000000 */
[----:B------:R0:W4:Y:S01]  /*0340*/  LDG.E.U16 R24, desc[UR6][R2.64+0x10] ;  /* 0x0000100602187981 */ /* 0x000122000c1e1500 */
[----:B-----5:R-:W-:-:S05]  /*0350*/  HADD2.F32 R12, -RZ, R12.H0_H0 ;  /* 0x2000000cff0c7230 */ /* 0x020fca0000004100 */
[----:B------:R-:W-:-:S04]  /*0360*/  FSETP.GT.AND P0, PT, R12, R27, PT ;  /* 0x0000001b0c00720b */ /* 0x000fc80003f04000 */
[----:B------:R-:W-:Y:S01]  /*0370*/  FSEL R12, R12, R27, P0 ;  /* 0x0000001b0c0c7208 */ /* 0x000fe20000000000 */
[----:B------:R-:W-:-:S05]  /*0380*/  HADD2.F32 R27, -RZ, R20.H0_H0 ;  /* 0x20000014ff1b7230 */ /* 0x000fca0000004100 */
[----:B------:R-:W-:-:S04]  /*0390*/  FSETP.GT.AND P0, PT, R27, R12, PT ;  /* 0x0000000c1b00720b */ /* 0x000fc80003f04000 */
[----:B------:R-:W-:Y:S01]  /*03a0*/  FSEL R12, R27, R12, P0 ;  /* 0x0000000c1b0c7208 */ /* 0x000fe20000000000 */
[----:B------:R-:W-:Y:S02]  /*03b0*/  HADD2.F32 R27, -RZ, R18.H0_H0 ;  /* 0x20000012ff1b7230 */ /* 0x000fe40000004100 */
[----:B------:R-:W-:-:S03]  /*03c0*/  HADD2.F32 R19, -RZ, R19.H0_H0 ;  /* 0x20000013ff137230 */ /* 0x000fc60000004100 */
[----:B------:R-:W-:-:S04]  /*03d0*/  FSETP.GT.AND P0, PT, R27, R12, PT ;  /* 0x0000000c1b00720b */ /* 0x000fc80003f04000 */
[----:B------:R-:W-:Y:S01]  /*03e0*/  FSEL R12, R27, R12, P0 ;  /* 0x0000000c1b0c7208 */ /* 0x000fe20000000000 */
        /* <DEDUP_REMOVED lines=13> */
[----:B------:R-:W-:Y:S02]  /*04c0*/  FSEL R12, R17, R12, P0 ;  /* 0x0000000c110c7208 */ /* 0x000fe40000000000 */
[----:B------:R-:W-:-:S04]  /*04d0*/  IADD3 R13, PT, PT, R13, 0x10, RZ ;  /* 0x000000100d0d7810 */ /* 0x000fc80007ffe0ff */
[----:B------:R-:W-:Y:S02]  /*04e0*/  ISETP.NE.AND P1, PT, R13, RZ, PT ;  /* 0x000000ff0d00720c */ /* 0x000fe40003f25270 */
[----:B0-----:R-:W-:Y:S02]  /*04f0*/  IADD3 R2, P2, PT, R2, 0x20, RZ ;  /* 0x0000002002027810 */ /* 0x001fe40007f5e0ff */
[----:B------:R-:W-:Y:S02]  /*0500*/  IADD3 R11, PT, PT, R11, 0x10, RZ ;  /* 0x000000100b0b7810 */ /* 0x000fe40007ffe0ff */
[----:B------:R-:W-:Y:S01]  /*0510*/  IADD3.X R3, PT, PT, RZ, R3, RZ, P2, !PT ;  /* 0x00000003ff037210 */ /* 0x000fe200017fe4ff */
[----:B--2---:R-:W-:-:S05]  /*0520*/  HADD2.F32 R21, -RZ, R21.H0_H0 ;  /* 0x20000015ff157230 */ /* 0x004fca0000004100 */
[----:B------:R-:W-:Y:S01]  /*0530*/  FSETP.GT.AND P0, PT, R21, R12, PT ;  /* 0x0000000c1500720b */ /* 0x000fe20003f04000 */
[----:B------:R-:W-:-:S03]  /*0540*/  HADD2.F32 R15, -RZ, R0.H0_H0 ;  /* 0x20000000ff0f7230 */ /* 0x000fc60000004100 */
[----:B------:R-:W-:-:S04]  /*0550*/  FSEL R12, R21, R12, P0 ;  /* 0x0000000c150c7208 */ /* 0x000fc80000000000 */
[----:B------:R-:W-:Y:S01]  /*0560*/  FSETP.GT.AND P0, PT, R15, R12, PT ;  /* 0x0000000c0f00720b */ /* 0x000fe20003f04000 */
[----:B---3--:R-:W-:-:S03]  /*0570*/  HADD2.F32 R23, -RZ, R23.H0_H0 ;  /* 0x20000017ff177230 */ /* 0x008fc60000004100 */
[----:B------:R-:W-:-:S04]  /*0580*/  FSEL R12, R15, R12, P0 ;  /* 0x0000000c0f0c7208 */ /* 0x000fc80000000000 */
[----:B------:R-:W-:Y:S01]  /*0590*/  FSETP.GT.AND P0, PT, R23, R12, PT ;  /* 0x0000000c1700720b */ /* 0x000fe20003f04000 */
[----:B----4-:R-:W-:-:S03]  /*05a0*/  HADD2.F32 R15, -RZ, R22.H0_H0 ;  /* 0x20000016ff0f7230 */ /* 0x010fc60000004100 */
[----:B------:R-:W-:-:S04]  /*05b0*/  FSEL R12, R23, R12, P0 ;  /* 0x0000000c170c7208 */ /* 0x000fc80000000000 */
[----:B------:R-:W-:Y:S01]  /*05c0*/  FSETP.GT.AND P0, PT, R15, R12, PT ;  /* 0x0000000c0f00720b */ /* 0x000fe20003f04000 */
[----:B------:R-:W-:-:S03]  /*05d0*/  HADD2.F32 R17, -RZ, R24.H0_H0 ;  /* 0x20000018ff117230 */ /* 0x000fc60000004100 */
[----:B------:R-:W-:-:S04]  /*05e0*/  FSEL R0, R15, R12, P0 ;  /* 0x0000000c0f007208 */ /* 0x000fc80000000000 */
[----:B------:R-:W-:-:S04]  /*05f0*/  FSETP.GT.AND P0, PT, R17, R0, PT ;  /* 0x000000001100720b */ /* 0x000fc80003f04000 */
[----:B------:R-:W-:Y:S01]  /*0600*/  FSEL R0, R17, R0, P0 ;  /* 0x0000000011007208 */ /* 0x000fe20000000000 */
[----:B------:R-:W-:Y:S08]  /*0610*/  @P1 BRA `(.L_x_709) ;  /* 0xfffffff800e81947 */ /* 0x000ff0000383ffff */
[----:B------:R-:W-:-:S07]  /*0620*/  IADD3 R11, PT, PT, R11, 0x1, RZ ;  /* 0x000000010b0b7810 */ /* 0x000fce0007ffe0ff */
.L_x_708:
        /* <DEDUP_REMOVED lines=24> */
[----:B------:R-:W-:-:S04]  /*07b0*/  FSEL R0, R17, R0, P1 ;  /* 0x0000000011007208 */ /* 0x000fc80000800000 */
[----:B------:R-:W-:-:S04]  /*07c0*/  FSETP.GT.AND P1, PT, R15, R0, PT ;  /* 0x000000000f00720b */ /* 0x000fc80003f24000 */
[----:B------:R-:W-:Y:S01]  /*07d0*/  FSEL R0, R15, R0, P1 ;  /* 0x000000000f007208 */ /* 0x000fe20000800000 */
[----:B------:R-:W-:Y:S02]  /*07e0*/  HADD2.F32 R15, -RZ, R22.H0_H0 ;  /* 0x20000016ff0f7230 */ /* 0x000fe40000004100 */
[----:B------:R-:W-:Y:S01]  /*07f0*/  HADD2.F32 R13, -RZ, R13.H0_H0 ;  /* 0x2000000dff0d7230 */ /* 0x000fe20000004100 */
        /* <DEDUP_REMOVED lines=11> */
.L_x_710:
        /* <DEDUP_REMOVED lines=23> */
.L_x_711:
[----:B------:R-:W-:Y:S05]  /*0a20*/  @!P0 BRA `(.L_x_707) ;  /* 0x0000000000408947 */ /* 0x000fea0003800000 */
[----:B------:R-:W0:Y:S01]  /*0a30*/  LDCU.64 UR4, c[0x0][0x388] ;  /* 0x00007100ff0477ac */ /* 0x000e220008000a00 */
[----:B------:R-:W-:Y:S01]  /*0a40*/  IMAD.WIDE.U32 R2, R11, 0x2, R4 ;  /* 0x000000020b027825 */ /* 0x000fe200078e0004 */
[----:B------:R-:W-:Y:S02]  /*0a50*/  IADD3 R6, PT, PT, -R6, RZ, RZ ;  /* 0x000000ff06067210 */ /* 0x000fe40007ffe1ff */
[----:B0-----:R-:W-:-:S04]  /*0a60*/  IADD3 R12, P0, PT, R2, UR4, RZ ;  /* 0x00000004020c7c10 */ /* 0x001fc8000ff1e0ff */
[----:B------:R-:W-:-:S09]  /*0a70*/  IADD3.X R13, PT, PT, R3, UR5, RZ, P0, !PT ;  /* 0x00000005030d7c10 */ /* 0x000fd200087fe4ff */
.L_x_712:
[----:B------:R-:W-:Y:S02]  /*0a80*/  MOV R2, R12 ;  /* 0x0000000c00027202 */ /* 0x000fe40000000f00 */
[----:B------:R-:W-:-:S05]  /*0a90*/  MOV R3, R13 ;  /* 0x0000000d00037202 */ /* 0x000fca0000000f00 */
[----:B------:R-:W2:Y:S01]  /*0aa0*/  LDG.E.U16 R2, desc[UR6][R2.64] ;  /* 0x0000000602027981 */ /* 0x000ea2000c1e1500 */
[----:B------:R-:W-:Y:S02]  /*0ab0*/  IADD3 R6, PT, PT, R6, 0x1, RZ ;  /* 0x0000000106067810 */ /* 0x000fe40007ffe0ff */
[----:B------:R-:W-:Y:S02]  /*0ac0*/  IADD3 R12, P2, PT, R12, 0x2, RZ ;  /* 0x000000020c0c7810 */ /* 0x000fe40007f5e0ff */
[----:B------:R-:W-:-:S03]  /*0ad0*/  ISETP.NE.AND P1, PT, R6, RZ, PT ;  /* 0x000000ff0600720c */ /* 0x000fc60003f25270 */
[----:B------:R-:W-:Y:S02]  /*0ae0*/  IMAD.X R13, RZ, RZ, R13, P2 ;  /* 0x000000ffff0d7224 */ /* 0x000fe400010e060d */
[----:B--2---:R-:W-:-:S05]  /*0af0*/  HADD2.F32 R11, -RZ, R2.H0_H0 ;  /* 0x20000002ff0b7230 */ /* 0x004fca0000004100 */
[----:B------:R-:W-:-:S04]  /*0b00*/  FSETP.GT.AND P0, PT, R11, R0, PT ;  /* 0x000000000b00720b */ /* 0x000fc80003f04000 */
[----:B------:R-:W-:Y:S01]  /*0b10*/  FSEL R0, R11, R0, P0 ;  /* 0x000000000b007208 */ /* 0x000fe20000000000 */
[----:B------:R-:W-:Y:S08]  /*0b20*/  @P1 BRA `(.L_x_712) ;  /* 0xfffffffc00d41947 */ /* 0x000ff0000383ffff */
.L_x_707:
[----:B------:R-:W0:Y:S01]  /*0b30*/  LDC R11, c[0x0][0x394] ;  /* 0x0000e500ff0b7b82 */ /* 0x000e220000000800 */
[----:B------:R-:W-:-:S07]  /*0b40*/  HFMA2 R3, -RZ, RZ, 0, 0 ;  /* 0x00000000ff037431 */ /* 0x000fce00000001ff */
[----:B------:R-:W1:Y:S01]  /*0b50*/  LDC.64 R12, c[0x0][0x380] ;  /* 0x0000e000ff0c7b82 */ /* 0x000e620000000a00 */
[----:B0-----:R-:W-:Y:S02]  /*0b60*/  ISETP.GE.AND P0, PT, R11, 0x1, PT ;  /* 0x000000010b00780c */ /* 0x001fe40003f06270 */
[----:B-1----:R-:W-:-:S04]  /*0b70*/  LEA R6, P1, R7, R12, 0x1 ;  /* 0x0000000c07067211 */ /* 0x002fc800078208ff */
[----:B------:R-:W-:-:S07]  /*0b80*/  LEA.HI.X R7, R7, R13, R10, 0x1, P1 ;  /* 0x0000000d07077211 */ /* 0x000fce00008f0c0a */
        /* <DEDUP_REMOVED lines=11> */
[----:B------:R-:W-:-:S04]  /*0c40*/  IADD3 R17, P2, PT, R3, R12, RZ ;  /* 0x0000000c03117210 */ /* 0x000fc80007f5e0ff */
[C---:B------:R-:W-:Y:S02]  /*0c50*/  IADD3.X R18, PT, PT, R2.reuse, R13, RZ, P2, !PT ;  /* 0x0000000d02127210 */ /* 0x040fe400017fe4ff */
[----:B0-----:R-:W-:Y:S02]  /*0c60*/  IADD3 R10, P1, PT, R3, UR4, RZ ;  /* 0x00000004030a7c10 */ /* 0x001fe4000ff3e0ff */
[----:B------:R-:W-:Y:S02]  /*0c70*/  MOV R3, RZ ;  /* 0x000000ff00037202 */ /* 0x000fe40000000f00 */
[----:B------:R-:W-:Y:S02]  /*0c80*/  IADD3.X R11, PT, PT, R2, UR5, RZ, P1, !PT ;  /* 0x00000005020b7c10 */ /* 0x000fe40008ffe4ff */
[----:B------:R-:W-:-:S07]  /*0c90*/  IADD3 R2, PT, PT, -R15, RZ, RZ ;  /* 0x000000ff0f027210 */ /* 0x000fce0007ffe1ff */
.L_x_715:
[----:B-1----:R-:W2:Y:S01]  /*0ca0*/  LDG.E.U16 R12, desc[UR6][R10.64+-0x8] ;  /* 0xfffff8060a0c7981 */ /* 0x002ea2000c1e1500 */
        /* <DEDUP_REMOVED lines=11> */
[----:B0-----:R-:W-:Y:S01]  /*0d60*/  MOV R12, R17 ;  /* 0x00000011000c7202 */ /* 0x001fe20000000f00 */
[----:B-1----:R-:W-:-:S05]  /*0d70*/  FMUL R20, R20, R13 ;  /* 0x0000000d14147220 */ /* 0x002fca0000400000 */
        /* <DEDUP_REMOVED lines=37> */
[----:B-1----:R-:W-:-:S04]  /*0fd0*/  FADD R22, R23, -12583039 ;  /* 0xcb40007f17167421 */ /* 0x002fc80000000000 */
[----:B------:R-:W-:-:S04]  /*0fe0*/  FFMA R22, R21, 1.4426950216293334961, -R22 ;  /* 0x3fb8aa3b15167823 */ /* 0x000fc80000000816 */
[----:B------:R-:W-:Y:S01]  /*0ff0*/  FFMA R22, R21, 1.925963033500011079e-08, R22 ;  /* 0x32a5706015167823 */ /* 0x000fe20000000016 */
[----:B------:R-:W-:-:S05]  /*1000*/  IMAD.SHL.U32 R21, R23, 0x800000, RZ ;  /* 0x0080000017157824 */ /* 0x000fca00078e00ff */
        /* <DEDUP_REMOVED lines=31> */
[----:B-1----:R-:W-:-:S05]  /*1200*/  PRMT R27, R19, 0x7610, R27 ;  /* 0x00007610131b7816 */ /* 0x002fca000000001b */
        /* <DEDUP_REMOVED lines=15> */
[----:B------:R2:W3:Y:S01]  /*1300*/  LDG.E.U16 R25, desc[UR6][R10.64+0x6] ;  /* 0x000006060a197981 */ /* 0x0004e2000c1e1500 */
[----:B------:R-:W-:Y:S01]  /*1310*/  FADD R20, R20, R3 ;  /* 0x0000000314147221 */ /* 0x000fe20000000000 */
[----:B------:R-:W-:-:S03]  /*1320*/  IADD3 R2, PT, PT, R2, 0x8, RZ ;  /* 0x0000000802027810 */ /* 0x000fc60007ffe0ff */
[----:B------:R-:W-:Y:S01]  /*1330*/  FADD R17, R20, R17 ;  /* 0x0000001114117221 */ /* 0x000fe20000000000 */
[----:B------:R-:W-:-:S03]  /*1340*/  ISETP.NE.AND P1, PT, R2, RZ, PT ;  /* 0x000000ff0200720c */ /* 0x000fc60003f25270 */
[----:B------:R-:W-:Y:S01]  /*1350*/  FADD R18, R17, R18 ;  /* 0x0000001211127221 */ /* 0x000fe20000000000 */
[----:B--2---:R-:W-:Y:S02]  /*1360*/  IADD3 R10, P2, PT, R10, 0x10, RZ ;  /* 0x000000100a0a7810 */ /* 0x004fe40007f5e0ff */
[----:B------:R-:W-:Y:S01]  /*1370*/  IADD3 R17, P3, PT, R12, 0x10, RZ ;  /* 0x000000100c117810 */ /* 0x000fe20007f7e0ff */
[----:B------:R-:W-:Y:S01]  /*1380*/  FADD R21, R18, R21 ;  /* 0x0000001512157221 */ /* 0x000fe20000000000 */
[----:B------:R-:W-:Y:S02]  /*1390*/  IADD3.X R11, PT, PT, RZ, R11, RZ, P2, !PT ;  /* 0x0000000bff0b7210 */ /* 0x000fe400017fe4ff */
[----:B------:R-:W-:Y:S01]  /*13a0*/  IADD3.X R18, PT, PT, RZ, R13, RZ, P3, !PT ;  /* 0x0000000dff127210 */ /* 0x000fe20001ffe4ff */
[----:B------:R-:W-:-:S04]  /*13b0*/  FADD R22, R21, R22 ;  /* 0x0000001615167221 */ /* 0x000fc80000000000 */
[----:B------:R-:W-:Y:S01]  /*13c0*/  FADD R22, R22, R23 ;  /* 0x0000001716167221 */ /* 0x000fe20000000000 */
[----:B---3--:R-:W-:-:S05]  /*13d0*/  HADD2.F32 R25, -RZ, R25.H0_H0 ;  /* 0x20000019ff197230 */ /* 0x008fca0000004100 */
        /* <DEDUP_REMOVED lines=10> */
[----:B------:R-:W-:Y:S01]  /*1480*/  PRMT R16, R3, 0x7610, R16 ;  /* 0x0000761003107816 */ /* 0x000fe20000000010 */
[----:B------:R-:W-:-:S04]  /*1490*/  FADD R3, R22, R19 ;  /* 0x0000001316037221 */ /* 0x000fc80000000000 */
[----:B------:R1:W-:Y:S01]  /*14a0*/  STG.E.U16 desc[UR6][R12.64+0x6], R16 ;  /* 0x000006100c007986 */ /* 0x0003e2000c101506 */
[----:B------:R-:W-:Y:S01]  /*14b0*/  FADD R3, R3, R14 ;  /* 0x0000000e03037221 */ /* 0x000fe20000000000 */
[----:B------:R-:W-:Y:S06]  /*14c0*/  @P1 BRA `(.L_x_715) ;  /* 0xfffffff400f41947 */ /* 0x000fec000383ffff */
.L_x_714:
        /* <DEDUP_REMOVED lines=8> */
[----:B------:R-:W-:Y:S01]  /*1550*/  MOV R14, 0x437c0000 ;  /* 0x437c0000000e7802 */ /* 0x000fe20000000f00 */
[----:B-1----:R-:W-:Y:S02]  /*1560*/  HADD2.F32 R13, -RZ, R2.H0_H0 ;  /* 0x20000002ff0d7230 */ /* 0x002fe40000004100 */
[----:B------:R-:W-:-:S03]  /*1570*/  HFMA2 R2, -RZ, RZ, 0.96630859375, -0.0022525787353515625 ;  /* 0x3bbb989dff027431 */ /* 0x000fc600000001ff */
        /* <DEDUP_REMOVED lines=8> */
[----:B0-----:R-:W-:Y:S01]  /*1600*/  FMUL R16, R16, R13 ;  /* 0x0000000d10107220 */ /* 0x001fe20000400000 */
[----:B------:R-:W-:-:S04]  /*1610*/  IMAD.WIDE.U32 R12, R15, 0x2, R6 ;  /* 0x000000020f0c7825 */ /* 0x000fc800078e0006 */
        /* <DEDUP_REMOVED lines=28> */
[----:B0-----:R-:W-:-:S05]  /*17e0*/  F2FP.F16.F32.PACK_AB R20, RZ, R18 ;  /* 0x00000012ff14723e */ /* 0x001fca00000000ff */
        /* <DEDUP_REMOVED lines=18> */
[----:B------:R0:W-:Y:S02]  /*1910*/  STG.E.U16 desc[UR6][R12.64+0x6], R10 ;  /* 0x0000060a0c007986 */ /* 0x0001e4000c101506 */
.L_x_716:
[----:B------:R-:W-:Y:S05]  /*1920*/  BRA.U !UP0, `(.L_x_713) ;  /* 0x0000000108e47547 */ /* 0x000fea000b800000 */
[----:B------:R-:W-:Y:S02]  /*1930*/  UISETP.NE.AND UP0, UPT, UR5, 0x1, UPT ;  /* 0x000000010500788c */ /* 0x000fe4000bf05270 */
[----:B------:R-:W-:-:S04]  /*1940*/  ULOP3.LUT UR4, UR4, 0x1, URZ, 0xc0, !UPT ;  /* 0x0000000104047892 */ /* 0x000fc8000f8ec0ff */
[----:B------:R-:W-:-:S03]  /*1950*/  UISETP.NE.U32.AND UP1, UPT, UR4, 0x1, UPT ;  /* 0x000000010400788c */ /* 0x000fc6000bf25070 */
[----:B------:R-:W-:Y:S08]  /*1960*/  BRA.U !UP0, `(.L_x_717) ;  /* 0x0000000108887547 */ /* 0x000ff0000b800000 */
[----:B0-----:R-:W-:-:S05]  /*1970*/  IMAD.WIDE.U32 R10, R15, 0x2, R8 ;  /* 0x000000020f0a7825 */ /* 0x001fca00078e0008 */
[----:B------:R-:W2:Y:S01]  /*1980*/  LDG.E.U16 R2, desc[UR6][R10.64] ;  /* 0x000000060a027981 */ /* 0x000ea2000c1e1500 */
[----:B------:R-:W-:Y:S02]  /*1990*/  HFMA2 R14, -RZ, RZ, 0.96630859375, -0.0022525787353515625 ;  /* 0x3bbb989dff0e7431 */ /* 0x000fe400000001ff */
[----:B-1----:R-:W-:Y:S02]  /*19a0*/  IMAD.MOV.U32 R16, RZ, RZ, 0x437c0000 ;  /* 0x437c0000ff107424 */ /* 0x002fe400078e00ff */
[----:B--2---:R-:W-:-:S05]  /*19b0*/  HADD2.F32 R13, -RZ, R2.H0_H0 ;  /* 0x20000002ff0d7230 */ /* 0x004fca0000004100 */
        /* <DEDUP_REMOVED lines=29> */
.L_x_717:
[----:B------:R-:W-:Y:S05]  /*1b90*/  BRA.U UP1, `(.L_x_713) ;  /* 0x0000000101487547 */ /* 0x000fea000b800000 */
[----:B------:R-:W-:-:S06]  /*1ba0*/  IMAD.WIDE.U32 R8, R15, 0x2, R8 ;  /* 0x000000020f087825 */ /* 0x000fcc00078e0008 */
[----:B------:R-:W3:Y:S01]  /*1bb0*/  LDG.E.U16 R8, desc[UR6][R8.64] ;  /* 0x0000000608087981 */ /* 0x000ee2000c1e1500 */
[----:B012---:R-:W-:Y:S01]  /*1bc0*/  HFMA2 R13, -RZ, RZ, 3.7421875, 0 ;  /* 0x437c0000ff0d7431 */ /* 0x007fe200000001ff */
[----:B------:R-:W-:Y:S01]  /*1bd0*/  MOV R2, 0x3bbb989d ;  /* 0x3bbb989d00027802 */ /* 0x000fe20000000f00 */
        /* <DEDUP_REMOVED lines=14> */
.L_x_713:
        /* <DEDUP_REMOVED lines=8> */
[----:B------:R-:W-:-:S04]  /*1d40*/  LOP3.LUT R11, R2, 0x7ffffff0, RZ, 0xc0, !PT ;  /* 0x7ffffff0020b7812 */ /* 0x000fc800078ec0ff */
[----:B------:R-:W-:Y:S02]  /*1d50*/  IADD3 R2, PT, PT, -R11, RZ, RZ ;  /* 0x000000ff0b027210 */ /* 0x000fe40007ffe1ff */
[----:B0-----:R-:W-:-:S04]  /*1d60*/  IADD3 R0, P0, PT, R4, UR4, RZ ;  /* 0x0000000404007c10 */ /* 0x001fc8000ff1e0ff */
[----:B------:R-:W-:-:S04]  /*1d70*/  IADD3 R0, P1, PT, R0, 0x10, RZ ;  /* 0x0000001000007810 */ /* 0x000fc80007f3e0ff */
[----:B-1----:R-:W-:-:S09]  /*1d80*/  IADD3.X R13, PT, PT, RZ, UR5, R5, P1, P0 ;  /* 0x00000005ff0d7c10 */ /* 0x002fd20008fe0405 */
.L_x_735:
        /* <DEDUP_REMOVED lines=15> */
[----:B------:R-:W-:Y:S05]  /*1e80*/  CALL.REL.NOINC `($__internal_26_$__cuda_sm3x_div_rn_noftz_f32_slowpath) ;  /* 0x0000001c00907944 */ /* 0x000fea0003c00000 */
[----:B------:R-:W-:-:S07]  /*1e90*/  MOV R12, R0 ;  /* 0x00000000000c7202 */ /* 0x000fce0000000f00 */
.L_x_719:
        /* <DEDUP_REMOVED lines=15> */
[----:B------:R-:W-:Y:S05]  /*1f90*/  CALL.REL.NOINC `($__internal_26_$__cuda_sm3x_div_rn_noftz_f32_slowpath) ;  /* 0x0000001c004c7944 */ /* 0x000fea0003c00000 */
.L_x_720:
        /* <DEDUP_REMOVED lines=15> */
[----:B------:R-:W-:Y:S05]  /*2090*/  CALL.REL.NOINC `($__internal_26_$__cuda_sm3x_div_rn_noftz_f32_slowpath) ;  /* 0x0000001c000c7944 */ /* 0x000fea0003c00000 */
.L_x_721:
        /* <DEDUP_REMOVED lines=16> */
.L_x_722:
        /* <DEDUP_REMOVED lines=13> */
[----:B------:R-:W-:Y:S01]  /*2270*/  IMAD.MOV.U32 R0, RZ, RZ, R15 ;  /* 0x000000ffff007224 */ /* 0x000fe200078e000f */
[----:B------:R-:W-:-:S07]  /*2280*/  MOV R12, 0x22a0 ;  /* 0x000022a0000c7802 */ /* 0x000fce0000000f00 */
[----:B------:R-:W-:Y:S05]  /*2290*/  CALL.REL.NOINC `($__internal_26_$__cuda_sm3x_div_rn_noftz_f32_slowpath) ;  /* 0x00000018008c7944 */ /* 0x000fea0003c00000 */
.L_x_723:
        /* <DEDUP_REMOVED lines=16> */
.L_x_724:
        /* <DEDUP_REMOVED lines=16> */
.L_x_725:
        /* <DEDUP_REMOVED lines=16> */
.L_x_726:
        /* <DEDUP_REMOVED lines=16> */
.L_x_727:
        /* <DEDUP_REMOVED lines=16> */
.L_x_728:
        /* <DEDUP_REMOVED lines=16> */
.L_x_729:
        /* <DEDUP_REMOVED lines=16> */
.L_x_730:
        /* <DEDUP_REMOVED lines=16> */
.L_x_731:
        /* <DEDUP_REMOVED lines=16> */
.L_x_732:
        /* <DEDUP_REMOVED lines=16> */
.L_x_733:
        /* <DEDUP_REMOVED lines=16> */
.L_x_734:
[----:B------:R-:W-:-:S04]  /*2da0*/  F2FP.F16.F32.PACK_AB R0, RZ, R0 ;  /* 0x00000000ff00723e */ /* 0x000fc800000000ff */
[----:B------:R-:W-:Y:S02]  /*2db0*/  PRMT R12, R0, 0x7610, R12 ;  /* 0x00007610000c7816 */ /* 0x000fe4000000000c */
[----:B------:R-:W-:-:S03]  /*2dc0*/  IADD3 R0, P0, PT, R8, 0x20, RZ ;  /* 0x0000002008007810 */ /* 0x000fc60007f1e0ff */
[----:B------:R0:W-:Y:S01]  /*2dd0*/  STG.E.U16 desc[UR6][R8.64+0xe], R12 ;  /* 0x00000e0c08007986 */ /* 0x0001e2000c101506 */
[----:B------:R-:W-:Y:S01]  /*2de0*/  IADD3.X R13, PT, PT, RZ, R9, RZ, P0, !PT ;  /* 0x00000009ff0d7210 */ /* 0x000fe200007fe4ff */
[----:B------:R-:W-:Y:S08]  /*2df0*/  @P2 BRA `(.L_x_735) ;  /* 0xffffffec00e42947 */ /* 0x000ff0000383ffff */
.L_x_718:
        /* <DEDUP_REMOVED lines=19> */
[----:B------:R-:W-:Y:S05]  /*2f30*/  CALL.REL.NOINC `($__internal_26_$__cuda_sm3x_div_rn_noftz_f32_slowpath) ;  /* 0x0000000c00647944 */ /* 0x000fea0003c00000 */
.L_x_737:
        /* <DEDUP_REMOVED lines=16> */
.L_x_738:
        /* <DEDUP_REMOVED lines=16> */
.L_x_739:
        /* <DEDUP_REMOVED lines=16> */
.L_x_740:
        /* <DEDUP_REMOVED lines=16> */
.L_x_741:
        /* <DEDUP_REMOVED lines=16> */
.L_x_742:
        /* <DEDUP_REMOVED lines=16> */
.L_x_743:
        /* <DEDUP_REMOVED lines=16> */
.L_x_744:
[----:B------:R-:W-:Y:S02]  /*3640*/  F2FP.F16.F32.PACK_AB R0, RZ, R0 ;  /* 0x00000000ff00723e */ /* 0x000fe400000000ff */
[----:B------:R-:W-:-:S03]  /*3650*/  IADD3 R11, PT, PT, R11, 0x8, RZ ;  /* 0x000000080b0b7810 */ /* 0x000fc60007ffe0ff */
[----:B------:R2:W-:Y:S04]  /*3660*/  STG.E.U16 desc[UR6][R8.64+0xe], R0 ;  /* 0x00000e0008007986 */ /* 0x0005e8000c101506 */
.L_x_736:
        /* <DEDUP_REMOVED lines=10> */
[----:B-1----:R-:W-:-:S03]  /*3710*/  HADD2.F32 R13, -RZ, R0.H0_H0 ;  /* 0x20000000ff0d7230 */ /* 0x002fc60000004100 */
        /* <DEDUP_REMOVED lines=9> */
.L_x_746:
        /* <DEDUP_REMOVED lines=16> */
.L_x_747:
        /* <DEDUP_REMOVED lines=16> */
.L_x_748:
        /* <DEDUP_REMOVED lines=16> */
.L_x_749:
[----:B------:R-:W-:Y:S02]  /*3ab0*/  F2FP.F16.F32.PACK_AB R0, RZ, R0 ;  /* 0x00000000ff00723e */ /* 0x000fe400000000ff */
[----:B------:R-:W-:-:S03]  /*3ac0*/  IADD3 R11, PT, PT, R11, 0x4, RZ ;  /* 0x000000040b0b7810 */ /* 0x000fc60007ffe0ff */
[----:B------:R3:W-:Y:S04]  /*3ad0*/  STG.E.U16 desc[UR6][R6.64+0x6], R0 ;  /* 0x0000060006007986 */ /* 0x0007e8000c101506 */
.L_x_745:
[----:B------:R-:W-:-:S13]  /*3ae0*/  ISETP.NE.AND P0, PT, RZ, UR5, PT ;  /* 0x00000005ff007c0c */ /* 0x000fda000bf05270 */
[----:B------:R-:W-:Y:S05]  /*3af0*/  @!P0 EXIT ;  /* 0x000000000000894d */ /* 0x000fea0003800000 */
[----:B------:R-:W2:Y:S01]  /*3b00*/  LDCU.64 UR8, c[0x0][0x380] ;  /* 0x00007000ff0877ac */ /* 0x000ea20008000a00 */
[----:B------:R-:W-:Y:S01]  /*3b10*/  IMAD.WIDE.U32 R4, R11, 0x2, R4 ;  /* 0x000000020b047825 */ /* 0x000fe200078e0004 */
[----:B------:R-:W-:Y:S02]  /*3b20*/  UIADD3 UR4, UPT, UPT, -UR5, URZ, URZ ;  /* 0x000000ff05047290 */ /* 0x000fe4000fffe1ff */
[----:B--23--:R-:W-:-:S04]  /*3b30*/  IADD3 R0, P0, PT, R4, UR8, RZ ;  /* 0x0000000804007c10 */ /* 0x00cfc8000ff1e0ff */
[----:B------:R-:W-:-:S09]  /*3b40*/  IADD3.X R7, PT, PT, R5, UR9, RZ, P0, !PT ;  /* 0x0000000905077c10 */ /* 0x000fd200087fe4ff */
.L_x_751:
[----:B--2---:R-:W-:Y:S02]  /*3b50*/  MOV R4, R0 ;  /* 0x0000000000047202 */ /* 0x004fe40000000f00 */
[----:B------:R-:W-:-:S05]  /*3b60*/  MOV R5, R7 ;  /* 0x0000000700057202 */ /* 0x000fca0000000f00 */
[----:B------:R-:W0:Y:S01]  /*3b70*/  LDG.E.U16 R0, desc[UR6][R4.64] ;  /* 0x0000000604007981 */ /* 0x000e22000c1e1500 */
[----:B------:R-:W2:Y:S01]  /*3b80*/  MUFU.RCP R2, R3 ;  /* 0x0000000300027308 */ /* 0x000ea20000001000 */
[----:B------:R-:W-:-:S04]  /*3b90*/  UIADD3 UR4, UPT, UPT, UR4, 0x1, URZ ;  /* 0x0000000104047890 */ /* 0x000fc8000fffe0ff */
[----:B------:R-:W-:Y:S01]  /*3ba0*/  UISETP.NE.AND UP0, UPT, UR4, URZ, UPT ;  /* 0x000000ff0400728c */ /* 0x000fe2000bf05270 */
[----:B--2---:R-:W-:Y:S01]  /*3bb0*/  FFMA R7, R2, -R3, 1 ;  /* 0x3f80000002077423 */ /* 0x004fe20000000803 */
[----:B0-----:R-:W-:-:S03]  /*3bc0*/  HADD2.F32 R9, -RZ, R0.H0_H0 ;  /* 0x20000000ff097230 */ /* 0x001fc60000004100 */
        /* <DEDUP_REMOVED lines=8> */
[----:B------:R-:W-:Y:S05]  /*3c50*/  CALL.REL.NOINC `($__internal_26_$__cuda_sm3x_div_rn_noftz_f32_slowpath) ;  /* 0x00000000001c7944 */ /* 0x000fea0003c00000 */
.L_x_750:
[----:B------:R-:W-:-:S04]  /*3c60*/  F2FP.F16.F32.PACK_AB R0, RZ, R0 ;  /* 0x00000000ff00723e */ /* 0x000fc800000000ff */
[----:B------:R-:W-:Y:S02]  /*3c70*/  PRMT R2, R0, 0x7610, R2 ;  /* 0x0000761000027816 */ /* 0x000fe40000000002 */
[----:B------:R-:W-:-:S03]  /*3c80*/  IADD3 R0, P0, PT, R4, 0x2, RZ ;  /* 0x0000000204007810 */ /* 0x000fc60007f1e0ff */
[----:B------:R2:W-:Y:S01]  /*3c90*/  STG.E.U16 desc[UR6][R4.64], R2 ;  /* 0x0000000204007986 */ /* 0x0005e2000c101506 */
[----:B------:R-:W-:Y:S01]  /*3ca0*/  IADD3.X R7, PT, PT, RZ, R5, RZ, P0, !PT ;  /* 0x00000005ff077210 */ /* 0x000fe200007fe4ff */
[----:B------:R-:W-:Y:S08]  /*3cb0*/  BRA.U UP0, `(.L_x_751) ;  /* 0xfffffffd00a47547 */ /* 0x000ff0000b83ffff */
[----:B------:R-:W-:Y:S05]  /*3cc0*/  EXIT ;  /* 0x000000000000794d */ /* 0x000fea0003800000 */
        .weak           $__internal_26_$__cuda_sm3x_div_rn_noftz_f32_slowpath
        .type           $__internal_26_$__cuda_sm3x_div_rn_noftz_f32_slowpath,@function
        .size           $__internal_26_$__cuda_sm3x_div_rn_noftz_f32_slowpath,(.L_x_841 - $__internal_26_$__cuda_sm3x_div_rn_noftz_f32_slowpath)
$__internal_26_$__cuda_sm3x_div_rn_noftz_f32_slowpath:
[----:B------:R-:W-:Y:S02]  /*3cd0*/  SHF.R.U32.HI R13, RZ, 0x17, R3 ;  /* 0x00000017ff0d7819 */ /* 0x000fe40000011603 */
[----:B------:R-:W-:Y:S02]  /*3ce0*/  SHF.R.U32.HI R16, RZ, 0x17, R0 ;  /* 0x00000017ff107819 */ /* 0x000fe40000011600 */
[----:B------:R-:W-:Y:S02]  /*3cf0*/  LOP3.LUT R13, R13, 0xff, RZ, 0xc0, !PT ;  /* 0x000000ff0d0d7812 */ /* 0x000fe400078ec0ff */
[----:B------:R-:W-:Y:S02]  /*3d00*/  LOP3.LUT R16, R16, 0xff, RZ, 0xc0, !PT ;  /* 0x000000ff10107812 */ /* 0x000fe400078ec0ff */
[----:B------:R-:W-:Y:S02]  /*3d10*/  IADD3 R18, PT, PT, R13, -0x1, RZ ;  /* 0xffffffff0d127810 */ /* 0x000fe40007ffe0ff */
[----:B------:R-:W-:Y:S01]  /*3d20*/  MOV R15, R3 ;  /* 0x00000003000f7202 */ /* 0x000fe20000000f00 */
[----:B------:R-:W-:Y:S01]  /*3d30*/  VIADD R17, R16, 0xffffffff ;  /* 0xffffffff10117836 */ /* 0x000fe20000000000 */
        /* <DEDUP_REMOVED lines=27> */
.L_x_752:
        /* <DEDUP_REMOVED lines=50> */
.L_x_758:
[----:B------:R-:W-:-:S04]  /*4210*/  LOP3.LUT R0, R0, 0x80000000, RZ, 0xc0, !PT ;  /* 0x8000000000007812 */ /* 0x000fc800078ec0ff */
[----:B------:R-:W-:Y:S01]  /*4220*/  LOP3.LUT R0, R0, 0x7f800000, RZ, 0xfc, !PT ;  /* 0x7f80000000007812 */ /* 0x000fe200078efcff */
[----:B------:R-:W-:Y:S06]  /*4230*/  BRA `(.L_x_759) ;  /* 0x0000000000287947 */ /* 0x000fec0003800000 */
.L_x_757:
[----:B------:R-:W-:Y:S01]  /*4240*/  LEA R0, R19, R0, 0x17 ;  /* 0x0000000013007211 */ /* 0x000fe200078eb8ff */
[----:B------:R-:W-:Y:S06]  /*4250*/  BRA `(.L_x_759) ;  /* 0x0000000000207947 */ /* 0x000fec0003800000 */
.L_x_756:
[----:B------:R-:W-:-:S04]  /*4260*/  LOP3.LUT R0, R15, 0x80000000, R0, 0x48, !PT ;  /* 0x800000000f007812 */ /* 0x000fc800078e4800 */
[----:B------:R-:W-:Y:S01]  /*4270*/  LOP3.LUT R0, R0, 0x7f800000, RZ, 0xfc, !PT ;  /* 0x7f80000000007812 */ /* 0x000fe200078efcff */
[----:B------:R-:W-:Y:S06]  /*4280*/  BRA `(.L_x_759) ;  /* 0x0000000000147947 */ /* 0x000fec0003800000 */
.L_x_755:
[----:B------:R-:W-:Y:S01]  /*4290*/  LOP3.LUT R0, R15, 0x80000000, R0, 0x48, !PT ;  /* 0x800000000f007812 */ /* 0x000fe200078e4800 */
[----:B------:R-:W-:Y:S06]  /*42a0*/  BRA `(.L_x_759) ;  /* 0x00000000000c7947 */ /* 0x000fec0003800000 */
.L_x_754:
[----:B------:R-:W0:Y:S01]  /*42b0*/  MUFU.RSQ R0, -QNAN ;  /* 0xffc0000000007908 */ /* 0x000e220000001400 */
[----:B------:R-:W-:Y:S05]  /*42c0*/  BRA `(.L_x_759) ;  /* 0x0000000000047947 */ /* 0x000fea0003800000 */
.L_x_753:
[----:B------:R-:W-:-:S07]  /*42d0*/  FADD.FTZ R0, R0, R3 ;  /* 0x0000000300007221 */ /* 0x000fce0000010000 */
.L_x_759:
[----:B------:R-:W-:-:S04]  /*42e0*/  HFMA2 R13, -RZ, RZ, 0, 0 ;  /* 0x00000000ff0d7431 */ /* 0x000fc800000001ff */
[----:B0-----:R-:W-:Y:S05]  /*42f0*/  RET.REL.NODEC R12 `(_Z21softmax_rows_kernel_tI6__halfEvPT_PKS1_ii) ;  /* 0xffffffbc0c407950 */ /* 0x001fea0003c3ffff */
.L_x_760:
        /* <DEDUP_REMOVED lines=16> */
.L_x_841:


//--------------------- .text._Z21softmax_rows_kernel_tIfEvPT_PKS0_ii --------------------------
	.section	.text._Z21softmax_rows_kernel_tIfEvPT_PKS0_ii,"ax",@progbits
	.align	128
        .global         _Z21softmax_rows_kernel_tIfEvPT_PKS0_ii
        .type           _Z21softmax_rows_kernel_tIfEvPT_PKS0_ii,@function
        .size           _Z21softmax_rows_kernel_tIfEvPT_PKS0_ii,(.L_x_842 - _Z21softmax_rows_kernel_tIfEvPT_PKS0_ii)
        .other          _Z21softmax_rows_kernel_tIfEvPT_PKS0_ii,@"STO_CUDA_ENTRY STV_DEFAULT"
_Z21softmax_rows_kernel_tIfEvPT_PKS0_ii:
.text._Z21softmax_rows_kernel_tIfEvPT_PKS0_ii:
        /* <DEDUP_REMOVED lines=12> */
[----:B-1----:R0:W5:Y:S01]  /*00c0*/  LDG.E R0, desc[UR6][R8.64] ;  /* 0x0000000608007981 */ /* 0x002162000c1e1900 */
[----:B------:R-:W-:Y:S02]  /*00d0*/  ISETP.GE.AND P0, PT, R6, 0x2, PT ;  /* 0x000000020600780c */ /* 0x000fe40003f06270 */
[----:B------:R-:W-:-:S11]  /*00e0*/  SHF.R.S32.HI R10, RZ, 0x1f, R7 ;  /* 0x0000001fff0a7819 */ /* 0x000fd60000011407 */
[----:B0-----:R-:W-:Y:S05]  /*00f0*/  @!P0 BRA `(.L_x_761) ;  /* 0x0000000800108947 */ /* 0x001fea0003800000 */
        /* <DEDUP_REMOVED lines=11> */
.L_x_763:
        /* <DEDUP_REMOVED lines=15> */
[----:B------:R-:W2:Y:S02]  /*02a0*/  LDG.E R0, desc[UR6][R2.64+0x18] ;  /* 0x0000180602007981 */ /* 0x000ea4000c1e1900 */
[----:B---3--:R-:W-:-:S04]  /*02b0*/  FSETP.GT.AND P0, PT, R24, R27, PT ;  /* 0x0000001b1800720b */ /* 0x008fc80003f04000 */
[----:B------:R-:W-:Y:S02]  /*02c0*/  FSEL R26, R24, R27, P0 ;  /* 0x0000001b181a7208 */ /* 0x000fe40000000000 */
[----:B------:R-:W3:Y:S02]  /*02d0*/  LDG.E R24, desc[UR6][R2.64+0x1c] ;  /* 0x00001c0602187981 */ /* 0x000ee4000c1e1900 */
[----:B----4-:R-:W-:-:S04]  /*02e0*/  FSETP.GT.AND P0, PT, R23, R26, PT ;  /* 0x0000001a1700720b */ /* 0x010fc80003f04000 */
[----:B------:R-:W-:Y:S02]  /*02f0*/  FSEL R26, R23, R26, P0 ;  /* 0x0000001a171a7208 */ /* 0x000fe40000000000 */
[----:B------:R0:W4:Y:S01]  /*0300*/  LDG.E R23, desc[UR6][R2.64+0x20] ;  /* 0x0000200602177981 */ /* 0x000122000c1e1900 */
[----:B------:R-:W-:Y:S02]  /*0310*/  IADD3 R12, PT, PT, R12, 0x10, RZ ;  /* 0x000000100c0c7810 */ /* 0x000fe40007ffe0ff */
[CC--:B------:R-:W-:Y:S02]  /*0320*/  FSETP.GT.AND P0, PT, R13.reuse, R26.reuse, PT ;  /* 0x0000001a0d00720b */ /* 0x0c0fe40003f04000 */
[----:B------:R-:W-:Y:S02]  /*0330*/  ISETP.NE.AND P1, PT, R12, RZ, PT ;  /* 0x000000ff0c00720c */ /* 0x000fe40003f25270 */
[----:B------:R-:W-:Y:S02]  /*0340*/  FSEL R13, R13, R26, P0 ;  /* 0x0000001a0d0d7208 */ /* 0x000fe40000000000 */
[----:B------:R-:W-:-:S02]  /*0350*/  IADD3 R11, PT, PT, R11, 0x10, RZ ;  /* 0x000000100b0b7810 */ /* 0x000fc40007ffe0ff */
[-C--:B------:R-:W-:Y:S02]  /*0360*/  FSETP.GT.AND P0, PT, R14, R13.reuse, PT ;  /* 0x0000000d0e00720b */ /* 0x080fe40003f04000 */
        /* <DEDUP_REMOVED lines=20> */
[----:B------:R-:W-:-:S04]  /*04b0*/  FSEL R21, R0, R21, P0 ;  /* 0x0000001500157208 */ /* 0x000fc80000000000 */
[----:B---3--:R-:W-:-:S04]  /*04c0*/  FSETP.GT.AND P0, PT, R24, R21, PT ;  /* 0x000000151800720b */ /* 0x008fc80003f04000 */
[----:B------:R-:W-:-:S04]  /*04d0*/  FSEL R0, R24, R21, P0 ;  /* 0x0000001518007208 */ /* 0x000fc80000000000 */
[----:B----4-:R-:W-:-:S04]  /*04e0*/  FSETP.GT.AND P0, PT, R23, R0, PT ;  /* 0x000000001700720b */ /* 0x010fc80003f04000 */
[----:B------:R-:W-:Y:S01]  /*04f0*/  FSEL R0, R23, R0, P0 ;  /* 0x0000000017007208 */ /* 0x000fe20000000000 */
[----:B------:R-:W-:Y:S08]  /*0500*/  @P1 BRA `(.L_x_763) ;  /* 0xfffffffc00281947 */ /* 0x000ff0000383ffff */
[----:B------:R-:W-:-:S07]  /*0510*/  IADD3 R11, PT, PT, R11, 0x1, RZ ;  /* 0x000000010b0b7810 */ /* 0x000fce0007ffe0ff */
.L_x_762:
[----:B------:R-:W-:-:S13]  /*0520*/  ISETP.NE.AND P0, PT, R25, RZ, PT ;  /* 0x000000ff1900720c */ /* 0x000fda0003f05270 */
[----:B------:R-:W-:Y:S05]  /*0530*/  @!P0 BRA `(.L_x_761) ;  /* 0x0000000400008947 */ /* 0x000fea0003800000 */
[----:B------:R-:W-:Y:S02]  /*0540*/  ISETP.GE.U32.AND P1, PT, R25, 0x8, PT ;  /* 0x000000081900780c */ /* 0x000fe40003f26070 */
[----:B------:R-:W-:-:S04]  /*0550*/  LOP3.LUT R12, R6, 0x7, RZ, 0xc0, !PT ;  /* 0x00000007060c7812 */ /* 0x000fc800078ec0ff */
[----:B------:R-:W-:-:S07]  /*0560*/  ISETP.NE.AND P0, PT, R12, RZ, PT ;  /* 0x000000ff0c00720c */ /* 0x000fce0003f05270 */
[----:B------:R-:W-:Y:S06]  /*0570*/  @!P1 BRA `(.L_x_764) ;  /* 0x0000000000689947 */ /* 0x000fec0003800000 */
        /* <DEDUP_REMOVED lines=9> */
[----:B------:R-:W-:Y:S01]  /*0610*/  VIADD R11, R11, 0x8 ;  /* 0x000000080b0b7836 */ /* 0x000fe20000000000 */
        /* <DEDUP_REMOVED lines=16> */
.L_x_764:
        /* <DEDUP_REMOVED lines=19> */
.L_x_765:
[----:B------:R-:W-:Y:S05]  /*0850*/  @!P0 BRA `(.L_x_761) ;  /* 0x0000000000388947 */ /* 0x000fea0003800000 */
[----:B------:R-:W0:Y:S01]  /*0860*/  LDCU.64 UR4, c[0x0][0x388] ;  /* 0x00007100ff0477ac */ /* 0x000e220008000a00 */
[----:B------:R-:W-:Y:S01]  /*0870*/  IMAD.WIDE.U32 R2, R11, 0x4, R4 ;  /* 0x000000040b027825 */ /* 0x000fe200078e0004 */
[----:B------:R-:W-:Y:S02]  /*0880*/  IADD3 R6, PT, PT, -R6, RZ, RZ ;  /* 0x000000ff06067210 */ /* 0x000fe40007ffe1ff */
[----:B0-----:R-:W-:-:S04]  /*0890*/  IADD3 R2, P0, PT, R2, UR4, RZ ;  /* 0x0000000402027c10 */ /* 0x001fc8000ff1e0ff */
[----:B------:R-:W-:-:S09]  /*08a0*/  IADD3.X R11, PT, PT, R3, UR5, RZ, P0, !PT ;  /* 0x00000005030b7c10 */ /* 0x000fd200087fe4ff */
.L_x_766:
[----:B------:R-:W-:-:S06]  /*08b0*/  MOV R3, R11 ;  /* 0x0000000b00037202 */ /* 0x000fcc0000000f00 */
[----:B------:R0:W2:Y:S01]  /*08c0*/  LDG.E R3, desc[UR6][R2.64] ;  /* 0x0000000602037981 */ /* 0x0000a2000c1e1900 */
[----:B------:R-:W-:-:S04]  /*08d0*/  IADD3 R6, PT, PT, R6, 0x1, RZ ;  /* 0x0000000106067810 */ /* 0x000fc80007ffe0ff */
[----:B------:R-:W-:Y:S02]  /*08e0*/  ISETP.NE.AND P1, PT, R6, RZ, PT ;  /* 0x000000ff0600720c */ /* 0x000fe40003f25270 */
[----:B0-----:R-:W-:-:S04]  /*08f0*/  IADD3 R2, P2, PT, R2, 0x4, RZ ;  /* 0x0000000402027810 */ /* 0x001fc80007f5e0ff */
[----:B------:R-:W-:Y:S02]  /*0900*/  IADD3.X R11, PT, PT, RZ, R11, RZ, P2, !PT ;  /* 0x0000000bff0b7210 */ /* 0x000fe400017fe4ff */
[----:B--2--5:R-:W-:-:S04]  /*0910*/  FSETP.GT.AND P0, PT, R3, R0, PT ;  /* 0x000000000300720b */ /* 0x024fc80003f04000 */
[----:B------:R-:W-:Y:S01]  /*0920*/  FSEL R0, R3, R0, P0 ;  /* 0x0000000003007208 */ /* 0x000fe20000000000 */
[----:B------:R-:W-:Y:S08]  /*0930*/  @P1 BRA `(.L_x_766) ;  /* 0xfffffffc00dc1947 */ /* 0x000ff0000383ffff */
.L_x_761:
        /* <DEDUP_REMOVED lines=18> */
[----:B------:R-:W-:Y:S02]  /*0a60*/  IADD3.X R20, PT, PT, R2, R13, RZ, P2, !PT ;  /* 0x0000000d02147210 */ /* 0x000fe400017fe4ff */
[----:B0-----:R-:W-:Y:S01]  /*0a70*/  IADD3 R10, P1, PT, R3, UR4, RZ ;  /* 0x00000004030a7c10 */ /* 0x001fe2000ff3e0ff */
[----:B------:R-:W-:-:S03]  /*0a80*/  IMAD.MOV.U32 R3, RZ, RZ, RZ ;  /* 0x000000ffff037224 */ /* 0x000fc600078e00ff */
[----:B------:R-:W-:Y:S02]  /*0a90*/  IADD3.X R11, PT, PT, R2, UR5, RZ, P1, !PT ;  /* 0x00000005020b7c10 */ /* 0x000fe40008ffe4ff */
[----:B------:R-:W-:-:S07]  /*0aa0*/  IADD3 R2, PT, PT, -R15, RZ, RZ ;  /* 0x000000ff0f027210 */ /* 0x000fce0007ffe1ff */
.L_x_769:
[----:B------:R-:W2:Y:S01]  /*0ab0*/  LDG.E R13, desc[UR6][R10.64+-0x10] ;  /* 0xfffff0060a0d7981 */ /* 0x000ea2000c1e1900 */
[----:B------:R-:W-:Y:S01]  /*0ac0*/  HFMA2 R16, -RZ, RZ, 3.7421875, 0 ;  /* 0x437c0000ff107431 */ /* 0x000fe200000001ff */
[----:B------:R-:W-:Y:S01]  /*0ad0*/  MOV R14, 0x3bbb989d ;  /* 0x3bbb989d000e7802 */ /* 0x000fe20000000f00 */
[----:B--2--5:R-:W-:-:S04]  /*0ae0*/  FADD R13, R13, -R0 ;  /* 0x800000000d0d7221 */ /* 0x024fc80000000000 */
        /* <DEDUP_REMOVED lines=8> */
[----:B-1----:R-:W-:Y:S01]  /*0b70*/  FMUL R18, R18, R13 ;  /* 0x0000000d12127220 */ /* 0x002fe20000400000 */
[----:B------:R-:W-:-:S05]  /*0b80*/  MOV R13, R20 ;  /* 0x00000014000d7202 */ /* 0x000fca0000000f00 */
        /* <DEDUP_REMOVED lines=50> */
[----:B------:R-:W-:-:S03]  /*0eb0*/  IMAD.SHL.U32 R25, R25, 0x800000, RZ ;  /* 0x0080000019197824 */ /* 0x000fc600078e00ff */
        /* <DEDUP_REMOVED lines=16> */
[----:B------:R2:W3:Y:S01]  /*0fc0*/  LDG.E R29, desc[UR6][R10.64+0xc] ;  /* 0x00000c060a1d7981 */ /* 0x0004e2000c1e1900 */
[----:B0-----:R-:W-:Y:S01]  /*0fd0*/  FADD R18, R18, R3 ;  /* 0x0000000312127221 */ /* 0x001fe20000000000 */
[----:B------:R-:W-:-:S03]  /*0fe0*/  IADD3 R2, PT, PT, R2, 0x8, RZ ;  /* 0x0000000802027810 */ /* 0x000fc60007ffe0ff */
[----:B------:R-:W-:Y:S01]  /*0ff0*/  FADD R18, R18, R17 ;  /* 0x0000001112127221 */ /* 0x000fe20000000000 */
[----:B------:R-:W-:Y:S02]  /*1000*/  ISETP.NE.AND P1, PT, R2, RZ, PT ;  /* 0x000000ff0200720c */ /* 0x000fe40003f25270 */
[----:B-1----:R-:W-:Y:S01]  /*1010*/  IADD3 R17, P3, PT, R12, 0x20, RZ ;  /* 0x000000200c117810 */ /* 0x002fe20007f7e0ff */
[----:B------:R-:W-:Y:S01]  /*1020*/  FADD R18, R18, R19 ;  /* 0x0000001312127221 */ /* 0x000fe20000000000 */
[----:B--2---:R-:W-:Y:S02]  /*1030*/  IADD3 R10, P2, PT, R10, 0x20, RZ ;  /* 0x000000200a0a7810 */ /* 0x004fe40007f5e0ff */
[----:B------:R-:W-:Y:S01]  /*1040*/  IADD3.X R20, PT, PT, RZ, R13, RZ, P3, !PT ;  /* 0x0000000dff147210 */ /* 0x000fe20001ffe4ff */
[----:B------:R-:W-:Y:S01]  /*1050*/  FADD R18, R18, R23 ;  /* 0x0000001712127221 */ /* 0x000fe20000000000 */
[----:B------:R-:W-:-:S03]  /*1060*/  IADD3.X R11, PT, PT, RZ, R11, RZ, P2, !PT ;  /* 0x0000000bff0b7210 */ /* 0x000fc600017fe4ff */
[----:B------:R-:W-:-:S04]  /*1070*/  FADD R18, R18, R27 ;  /* 0x0000001b12127221 */ /* 0x000fc80000000000 */
        /* <DEDUP_REMOVED lines=10> */
[----:B0-----:R-:W-:-:S05]  /*1120*/  FMUL R3, R3, R16 ;  /* 0x0000001003037220 */ /* 0x001fca0000400000 */
[----:B------:R0:W-:Y:S02]  /*1130*/  STG.E desc[UR6][R12.64+0xc], R3 ;  /* 0x00000c030c007986 */ /* 0x0001e4000c101906 */
[----:B0-----:R-:W-:Y:S01]  /*1140*/  FADD R3, R18, R3 ;  /* 0x0000000312037221 */ /* 0x001fe20000000000 */
[----:B------:R-:W-:Y:S06]  /*1150*/  @P1 BRA `(.L_x_769) ;  /* 0xfffffff800541947 */ /* 0x000fec000383ffff */
.L_x_768:
[----:B------:R-:W-:Y:S05]  /*1160*/  @!P0 BRA `(.L_x_767) ;  /* 0x0000000400b48947 */ /* 0x000fea0003800000 */
[----:B------:R-:W0:Y:S01]  /*1170*/  LDCU UR4, c[0x0][0x394] ;  /* 0x00007280ff0477ac */ /* 0x000e220008000800 */
[----:B------:R-:W-:Y:S01]  /*1180*/  ISETP.GE.U32.AND P0, PT, R22, 0x4, PT ;  /* 0x000000041600780c */ /* 0x000fe20003f06070 */
[----:B0-----:R-:W-:-:S04]  /*1190*/  ULOP3.LUT UR5, UR4, 0x3, URZ, 0xc0, !UPT ;  /* 0x0000000304057892 */ /* 0x001fc8000f8ec0ff */
[----:B------:R-:W-:-:S08]  /*11a0*/  UISETP.NE.AND UP0, UPT, UR5, URZ, UPT ;  /* 0x000000ff0500728c */ /* 0x000fd0000bf05270 */
[----:B------:R-:W-:Y:S05]  /*11b0*/  @!P0 BRA `(.L_x_770) ;  /* 0x0000000000d48947 */ /* 0x000fea0003800000 */
[----:B------:R-:W-:-:S05]  /*11c0*/  IMAD.WIDE.U32 R10, R15, 0x4, R8 ;  /* 0x000000040f0a7825 */ /* 0x000fca00078e0008 */
[----:B------:R-:W2:Y:S01]  /*11d0*/  LDG.E R13, desc[UR6][R10.64] ;  /* 0x000000060a0d7981 */ /* 0x000ea2000c1e1900 */
        /* <DEDUP_REMOVED lines=35> */
[----:B------:R-:W2:Y:S01]  /*1410*/  LDG.E R11, desc[UR6][R10.64+0xc] ;  /* 0x00000c060a0b7981 */ /* 0x000ea2000c1e1900 */
[----:B0-----:R-:W-:Y:S01]  /*1420*/  FADD R16, R3, R16 ;  /* 0x0000001003107221 */ /* 0x001fe20000000000 */
[----:B------:R-:W-:-:S03]  /*1430*/  IADD3 R15, PT, PT, R15, 0x4, RZ ;  /* 0x000000040f0f7810 */ /* 0x000fc60007ffe0ff */
[----:B------:R-:W-:-:S04]  /*1440*/  FADD R16, R16, R17 ;  /* 0x0000001110107221 */ /* 0x000fc80000000000 */
[----:B------:R-:W-:Y:S01]  /*1450*/  FADD R16, R16, R19 ;  /* 0x0000001310107221 */ /* 0x000fe20000000000 */
[----:B--2---:R-:W-:-:S04]  /*1460*/  FADD R21, R11, -R0 ;  /* 0x800000000b157221 */ /* 0x004fc80000000000 */
[----:B------:R-:W-:-:S04]  /*1470*/  FFMA.SAT R23, R21, R2, 0.5 ;  /* 0x3f00000015177423 */ /* 0x000fc80000002002 */
[----:B------:R-:W-:-:S04]  /*1480*/  FFMA.RM R23, R23, R14, 12582913 ;  /* 0x4b40000117177423 */ /* 0x000fc8000000400e */
[C---:B------:R-:W-:Y:S01]  /*1490*/  FADD R2, R23.reuse, -12583039 ;  /* 0xcb40007f17027421 */ /* 0x040fe20000000000 */
[----:B------:R-:W-:-:S03]  /*14a0*/  IMAD.SHL.U32 R23, R23, 0x800000, RZ ;  /* 0x0080000017177824 */ /* 0x000fc600078e00ff */
[----:B------:R-:W-:-:S04]  /*14b0*/  FFMA R2, R21, 1.4426950216293334961, -R2 ;  /* 0x3fb8aa3b15027823 */ /* 0x000fc80000000802 */
[----:B------:R-:W-:-:S06]  /*14c0*/  FFMA R2, R21, 1.925963033500011079e-08, R2 ;  /* 0x32a5706015027823 */ /* 0x000fcc0000000002 */
[----:B------:R-:W0:Y:S02]  /*14d0*/  MUFU.EX2 R2, R2 ;  /* 0x0000000200027308 */ /* 0x000e240000000800 */
[----:B0-----:R-:W-:-:S04]  /*14e0*/  FMUL R23, R23, R2 ;  /* 0x0000000217177220 */ /* 0x001fc80000400000 */
[----:B------:R-:W-:Y:S01]  /*14f0*/  FADD R3, R16, R23 ;  /* 0x0000001710037221 */ /* 0x000fe20000000000 */
[----:B------:R1:W-:Y:S06]  /*1500*/  STG.E desc[UR6][R12.64+0xc], R23 ;  /* 0x00000c170c007986 */ /* 0x0003ec000c101906 */
.L_x_770:
[----:B------:R-:W-:Y:S05]  /*1510*/  BRA.U !UP0, `(.L_x_767) ;  /* 0x0000000108c87547 */ /* 0x000fea000b800000 */
[----:B------:R-:W-:Y:S02]  /*1520*/  UISETP.NE.AND UP0, UPT, UR5, 0x1, UPT ;  /* 0x000000010500788c */ /* 0x000fe4000bf05270 */
[----:B------:R-:W-:-:S04]  /*1530*/  ULOP3.LUT UR4, UR4, 0x1, URZ, 0xc0, !UPT ;  /* 0x0000000104047892 */ /* 0x000fc8000f8ec0ff */
[----:B------:R-:W-:-:S03]  /*1540*/  UISETP.NE.U32.AND UP1, UPT, UR4, 0x1, UPT ;  /* 0x000000010400788c */ /* 0x000fc6000bf25070 */
[----:B------:R-:W-:Y:S08]  /*1550*/  BRA.U !UP0, `(.L_x_771) ;  /* 0x0000000108747547 */ /* 0x000ff0000b800000 */
[----:B------:R-:W-:-:S05]  /*1560*/  IMAD.WIDE.U32 R10, R15, 0x4, R8 ;  /* 0x000000040f0a7825 */ /* 0x000fca00078e0008 */
[----:B-1----:R-:W2:Y:S01]  /*1570*/  LDG.E R13, desc[UR6][R10.64] ;  /* 0x000000060a0d7981 */ /* 0x002ea2000c1e1900 */
        /* <DEDUP_REMOVED lines=13> */
[----:B------:R-:W2:Y:S01]  /*1650*/  LDG.E R11, desc[UR6][R10.64+0x4] ;  /* 0x000004060a0b7981 */ /* 0x000ea2000c1e1900 */
[----:B------:R-:W-:Y:S01]  /*1660*/  FADD R3, R3, R2 ;  /* 0x0000000203037221 */ /* 0x000fe20000000000 */
[----:B------:R-:W-:Y:S01]  /*1670*/  IADD3 R15, PT, PT, R15, 0x2, RZ ;  /* 0x000000020f0f7810 */ /* 0x000fe20007ffe0ff */
[----:B--2---:R-:W-:-:S04]  /*1680*/  FADD R16, R11, -R0 ;  /* 0x800000000b107221 */ /* 0x004fc80000000000 */
[----:B------:R-:W-:-:S04]  /*1690*/  FFMA.SAT R17, R16, R18, 0.5 ;  /* 0x3f00000010117423 */ /* 0x000fc80000002012 */
[----:B------:R-:W-:-:S04]  /*16a0*/  FFMA.RM R17, R17, R19, 12582913 ;  /* 0x4b40000111117423 */ /* 0x000fc80000004013 */
[C---:B------:R-:W-:Y:S01]  /*16b0*/  FADD R19, R17.reuse, -12583039 ;  /* 0xcb40007f11137421 */ /* 0x040fe20000000000 */
[----:B------:R-:W-:-:S03]  /*16c0*/  SHF.L.U32 R17, R17, 0x17, RZ ;  /* 0x0000001711117819 */ /* 0x000fc600000006ff */
[----:B------:R-:W-:-:S04]  /*16d0*/  FFMA R19, R16, 1.4426950216293334961, -R19 ;  /* 0x3fb8aa3b10137823 */ /* 0x000fc80000000813 */
[----:B------:R-:W-:-:S04]  /*16e0*/  FFMA R19, R16, 1.925963033500011079e-08, R19 ;  /* 0x32a5706010137823 */ /* 0x000fc80000000013 */
[----:B------:R-:W1:Y:S02]  /*16f0*/  MUFU.EX2 R14, R19 ;  /* 0x00000013000e7308 */ /* 0x000e640000000800 */
[----:B-1----:R-:W-:-:S04]  /*1700*/  FMUL R14, R17, R14 ;  /* 0x0000000e110e7220 */ /* 0x002fc80000400000 */
[----:B------:R-:W-:Y:S01]  /*1710*/  FADD R3, R3, R14 ;  /* 0x0000000e03037221 */ /* 0x000fe20000000000 */
[----:B------:R0:W-:Y:S06]  /*1720*/  STG.E desc[UR6][R12.64+0x4], R14 ;  /* 0x0000040e0c007986 */ /* 0x0001ec000c101906 */
.L_x_771:
[----:B------:R-:W-:Y:S05]  /*1730*/  BRA.U UP1, `(.L_x_767) ;  /* 0x0000000101407547 */ /* 0x000fea000b800000 */
[----:B------:R-:W-:-:S06]  /*1740*/  IMAD.WIDE.U32 R8, R15, 0x4, R8 ;  /* 0x000000040f087825 */ /* 0x000fcc00078e0008 */
[----:B------:R-:W2:Y:S01]  /*1750*/  LDG.E R9, desc[UR6][R8.64] ;  /* 0x0000000608097981 */ /* 0x000ea2000c1e1900 */
[----:B------:R-:W-:Y:S01]  /*1760*/  HFMA2 R11, -RZ, RZ, 0.96630859375, -0.0022525787353515625 ;  /* 0x3bbb989dff0b7431 */ /* 0x000fe200000001ff */
[----:B01----:R-:W-:Y:S01]  /*1770*/  MOV R13, 0x437c0000 ;  /* 0x437c0000000d7802 */ /* 0x003fe20000000f00 */
[----:B--2--5:R-:W-:Y:S01]  /*1780*/  FADD R0, R9, -R0 ;  /* 0x8000000009007221 */ /* 0x024fe20000000000 */
        /* <DEDUP_REMOVED lines=11> */
.L_x_767:
[----:B0-2---:R-:W0:Y:S02]  /*1840*/  LDC R2, c[0x0][0x394] ;  /* 0x0000e500ff027b82 */ /* 0x005e240000000800 */
[----:B0-----:R-:W-:-:S13]  /*1850*/  ISETP.GE.AND P0, PT, R2, 0x1, PT ;  /* 0x000000010200780c */ /* 0x001fda0003f06270 */
[----:B------:R-:W-:Y:S05]  /*1860*/  @!P0 EXIT ;  /* 0x000000000000894d */ /* 0x000fea0003800000 */
[C---:B------:R-:W-:Y:S01]  /*1870*/  ISETP.GE.U32.AND P0, PT, R2.reuse, 0x10, PT ;  /* 0x000000100200780c */ /* 0x040fe20003f06070 */
[----:B------:R-:W-:Y:S01]  /*1880*/  HFMA2 R11, -RZ, RZ, 0, 0 ;  /* 0x00000000ff0b7431 */ /* 0x000fe200000001ff */
[----:B------:R-:W-:-:S11]  /*1890*/  LOP3.LUT R10, R2, 0xf, RZ, 0xc0, !PT ;  /* 0x0000000f020a7812 */ /* 0x000fd600078ec0ff */
[----:B------:R-:W-:Y:S05]  /*18a0*/  @!P0 BRA `(.L_x_772) ;  /* 0x0000000c00908947 */ /* 0x000fea0003800000 */
[----:B------:R-:W0:Y:S01]  /*18b0*/  LDCU.64 UR4, c[0x0][0x380] ;  /* 0x00007000ff0477ac */ /* 0x000e220008000a00 */
[----:B------:R-:W-:-:S04]  /*18c0*/  LOP3.LUT R11, R2, 0x7ffffff0, RZ, 0xc0, !PT ;  /* 0x7ffffff0020b7812 */ /* 0x000fc800078ec0ff */
[----:B------:R-:W-:Y:S02]  /*18d0*/  IADD3 R2, PT, PT, -R11, RZ, RZ ;  /* 0x000000ff0b027210 */ /* 0x000fe40007ffe1ff */
[----:B0----5:R-:W-:-:S04]  /*18e0*/  IADD3 R0, P0, PT, R4, UR4, RZ ;  /* 0x0000000404007c10 */ /* 0x021fc8000ff1e0ff */
[----:B------:R-:W-:-:S04]  /*18f0*/  IADD3 R0, P1, PT, R0, 0x20, RZ ;  /* 0x0000002000007810 */ /* 0x000fc80007f3e0ff */
[----:B-1----:R-:W-:-:S09]  /*1900*/  IADD3.X R13, PT, PT, RZ, UR5, R5, P1, P0 ;  /* 0x00000005ff0d7c10 */ /* 0x002fd20008fe0405 */
.L_x_789:
[----:B0-----:R-:W-:Y:S01]  /*1910*/  IMAD.MOV.U32 R8, RZ, RZ, R0 ;  /* 0x000000ffff087224 */ /* 0x001fe200078e0000 */
        /* <DEDUP_REMOVED lines=13> */
[----:B------:R-:W-:Y:S05]  /*19f0*/  CALL.REL.NOINC `($__internal_27_$__cuda_sm3x_div_rn_noftz_f32_slowpath) ;  /* 0x0000001800807944 */ /* 0x000fea0003c00000 */
[----:B------:R-:W-:-:S07]  /*1a00*/  MOV R13, R15 ;  /* 0x0000000f000d7202 */ /* 0x000fce0000000f00 */
.L_x_773:
        /* <DEDUP_REMOVED lines=12> */
[----:B------:R-:W-:Y:S05]  /*1ad0*/  CALL.REL.NOINC `($__internal_27_$__cuda_sm3x_div_rn_noftz_f32_slowpath) ;  /* 0x0000001800487944 */ /* 0x000fea0003c00000 */
.L_x_774:
        /* <DEDUP_REMOVED lines=13> */
[----:B------:R-:W-:-:S07]  /*1bb0*/  MOV R13, R15 ;  /* 0x0000000f000d7202 */ /* 0x000fce0000000f00 */
.L_x_775:
        /* <DEDUP_REMOVED lines=13> */
.L_x_776:
        /* <DEDUP_REMOVED lines=14> */
.L_x_777:
        /* <DEDUP_REMOVED lines=13> */
.L_x_778:
        /* <DEDUP_REMOVED lines=13> */
[----:B------:R-:W-:-:S07]  /*1f10*/  IMAD.MOV.U32 R13, RZ, RZ, R15 ;  /* 0x000000ffff0d7224 */ /* 0x000fce00078e000f */
.L_x_779:
        /* <DEDUP_REMOVED lines=13> */
.L_x_780:
        /* <DEDUP_REMOVED lines=14> */
.L_x_781:
        /* <DEDUP_REMOVED lines=13> */
.L_x_782:
        /* <DEDUP_REMOVED lines=14> */
.L_x_783:
        /* <DEDUP_REMOVED lines=13> */
.L_x_784:
        /* <DEDUP_REMOVED lines=14> */
.L_x_785:
        /* <DEDUP_REMOVED lines=13> */
.L_x_786:
        /* <DEDUP_REMOVED lines=14> */
.L_x_787:
        /* <DEDUP_REMOVED lines=13> */
.L_x_788:
[----:B------:R0:W-:Y:S01]  /*26b0*/  STG.E desc[UR6][R8.64+0x1c], R15 ;  /* 0x00001c0f08007986 */ /* 0x0001e2000c101906 */
[----:B------:R-:W-:-:S04]  /*26c0*/  IADD3 R0, P0, PT, R8, 0x40, RZ ;  /* 0x0000004008007810 */ /* 0x000fc80007f1e0ff */
[----:B------:R-:W-:Y:S01]  /*26d0*/  IADD3.X R13, PT, PT, RZ, R9, RZ, P0, !PT ;  /* 0x00000009ff0d7210 */ /* 0x000fe200007fe4ff */
[----:B------:R-:W-:Y:S08]  /*26e0*/  @P2 BRA `(.L_x_789) ;  /* 0xfffffff000882947 */ /* 0x000ff0000383ffff */
.L_x_772:
[----:B------:R-:W-:-:S13]  /*26f0*/  ISETP.NE.AND P0, PT, R10, RZ, PT ;  /* 0x000000ff0a00720c */ /* 0x000fda0003f05270 */
[----:B------:R-:W-:Y:S05]  /*2700*/  @!P0 EXIT ;  /* 0x000000000000894d */ /* 0x000fea0003800000 */
[----:B------:R-:W2:Y:S01]  /*2710*/  LDCU UR4, c[0x0][0x394] ;  /* 0x00007280ff0477ac */ /* 0x000ea20008000800 */
[----:B------:R-:W-:Y:S01]  /*2720*/  ISETP.GE.U32.AND P0, PT, R10, 0x8, PT ;  /* 0x000000080a00780c */ /* 0x000fe20003f06070 */
[----:B--2---:R-:W-:-:S12]  /*2730*/  ULOP3.LUT UR4, UR4, 0x7, URZ, 0xc0, !UPT ;  /* 0x0000000704047892 */ /* 0x004fd8000f8ec0ff */
[----:B------:R-:W-:Y:S05]  /*2740*/  @!P0 BRA `(.L_x_790) ;  /* 0x0000000400b88947 */ /* 0x000fea0003800000 */
[----:B0-----:R-:W-:-:S05]  /*2750*/  IMAD.WIDE.U32 R8, R11, 0x4, R6 ;  /* 0x000000040b087825 */ /* 0x001fca00078e0006 */
[----:B------:R-:W2:Y:S01]  /*2760*/  LDG.E R15, desc[UR6][R8.64] ;  /* 0x00000006080f7981 */ /* 0x000ea2000c1e1900 */
[----:B-----5:R-:W1:Y:S02]  /*2770*/  MUFU.RCP R0, R3 ;  /* 0x0000000300007308 */ /* 0x020e640000001000 */
[----:B-1----:R-:W-:-:S04]  /*2780*/  FFMA R13, R0, -R3, 1 ;  /* 0x3f800000000d7423 */ /* 0x002fc80000000803 */
        /* <DEDUP_REMOVED lines=8> */
[----:B------:R-:W-:Y:S05]  /*2810*/  CALL.REL.NOINC `($__internal_27_$__cuda_sm3x_div_rn_noftz_f32_slowpath) ;  /* 0x0000000800f87944 */ /* 0x000fea0003c00000 */
[----:B------:R-:W-:-:S07]  /*2820*/  MOV R13, R15 ;  /* 0x0000000f000d7202 */ /* 0x000fce0000000f00 */
.L_x_791:
        /* <DEDUP_REMOVED lines=13> */
.L_x_792:
        /* <DEDUP_REMOVED lines=14> */
.L_x_793:
        /* <DEDUP_REMOVED lines=13> */
.L_x_794:
        /* <DEDUP_REMOVED lines=14> */
.L_x_795:
        /* <DEDUP_REMOVED lines=13> */
.L_x_796:
        /* <DEDUP_REMOVED lines=10> */
[----:B------:R-:W-:Y:S01]  /*2d00*/  IMAD.MOV.U32 R0, RZ, RZ, R17 ;  /* 0x000000ffff007224 */ /* 0x000fe200078e0011 */
[----:B------:R-:W-:-:S07]  /*2d10*/  MOV R12, 0x2d30 ;  /* 0x00002d30000c7802 */ /* 0x000fce0000000f00 */
[----:B------:R-:W-:Y:S05]  /*2d20*/  CALL.REL.NOINC `($__internal_27_$__cuda_sm3x_div_rn_noftz_f32_slowpath) ;  /* 0x0000000400b47944 */ /* 0x000fea0003c00000 */
[----:B------:R-:W-:-:S07]  /*2d30*/  MOV R13, R15 ;  /* 0x0000000f000d7202 */ /* 0x000fce0000000f00 */
.L_x_797:
        /* <DEDUP_REMOVED lines=13> */
.L_x_798:
[----:B------:R2:W-:Y:S01]  /*2e10*/  STG.E desc[UR6][R8.64+0x1c], R15 ;  /* 0x00001c0f08007986 */ /* 0x0005e2000c101906 */
[----:B------:R-:W-:-:S07]  /*2e20*/  IADD3 R11, PT, PT, R11, 0x8, RZ ;  /* 0x000000080b0b7810 */ /* 0x000fce0007ffe0ff */
.L_x_790:
[----:B------:R-:W-:-:S13]  /*2e30*/  ISETP.NE.AND P0, PT, RZ, UR4, PT ;  /* 0x00000004ff007c0c */ /* 0x000fda000bf05270 */
[----:B------:R-:W-:Y:S05]  /*2e40*/  @!P0 EXIT ;  /* 0x000000000000894d */ /* 0x000fea0003800000 */
[----:B------:R-:W3:Y:S01]  /*2e50*/  LDCU UR5, c[0x0][0x394] ;  /* 0x00007280ff0577ac */ /* 0x000ee20008000800 */
[----:B------:R-:W-:Y:S02]  /*2e60*/  UISETP.GE.U32.AND UP0, UPT, UR4, 0x4, UPT ;  /* 0x000000040400788c */ /* 0x000fe4000bf06070 */
[----:B---3--:R-:W-:-:S07]  /*2e70*/  ULOP3.LUT UR5, UR5, 0x3, URZ, 0xc0, !UPT ;  /* 0x0000000305057892 */ /* 0x008fce000f8ec0ff */
[----:B------:R-:W-:Y:S05]  /*2e80*/  BRA.U !UP0, `(.L_x_799) ;  /* 0x0000000108e87547 */ /* 0x000fea000b800000 */
[----:B------:R-:W-:-:S05]  /*2e90*/  IMAD.WIDE.U32 R6, R11, 0x4, R6 ;  /* 0x000000040b067825 */ /* 0x000fca00078e0006 */
[----:B-1----:R-:W3:Y:S01]  /*2ea0*/  LDG.E R13, desc[UR6][R6.64] ;  /* 0x00000006060d7981 */ /* 0x002ee2000c1e1900 */
[----:B-----5:R-:W0:Y:S02]  /*2eb0*/  MUFU.RCP R0, R3 ;  /* 0x0000000300007308 */ /* 0x020e240000001000 */
[----:B0-2---:R-:W-:-:S04]  /*2ec0*/  FFMA R9, R0, -R3, 1 ;  /* 0x3f80000000097423 */ /* 0x005fc80000000803 */
[----:B------:R-:W-:Y:S02]  /*2ed0*/  FFMA R0, R0, R9, R0 ;  /* 0x0000000900007223 */ /* 0x000fe40000000000 */
[----:B---3--:R-:W0:Y:S02]  /*2ee0*/  FCHK P0, R13, R3 ;  /* 0x000000030d007302 */ /* 0x008e240000000000 */
        /* <DEDUP_REMOVED lines=8> */
.L_x_800:
        /* <DEDUP_REMOVED lines=14> */
.L_x_801:
        /* <DEDUP_REMOVED lines=14> */
.L_x_802:
        /* <DEDUP_REMOVED lines=14> */
.L_x_803:
[----:B------:R3:W-:Y:S01]  /*3210*/  STG.E desc[UR6][R6.64+0xc], R13 ;  /* 0x00000c0d06007986 */ /* 0x0007e2000c101906 */
[----:B------:R-:W-:-:S07]  /*3220*/  VIADD R11, R11, 0x4 ;  /* 0x000000040b0b7836 */ /* 0x000fce0000000000 */
.L_x_799:
[----:B------:R-:W-:-:S13]  /*3230*/  ISETP.NE.AND P0, PT, RZ, UR5, PT ;  /* 0x00000005ff007c0c */ /* 0x000fda000bf05270 */
[----:B------:R-:W-:Y:S05]  /*3240*/  @!P0 EXIT ;  /* 0x000000000000894d */ /* 0x000fea0003800000 */
[----:B------:R-:W4:Y:S01]  /*3250*/  LDCU.64 UR8, c[0x0][0x380] ;  /* 0x00007000ff0877ac */ /* 0x000f220008000a00 */
[----:B------:R-:W-:Y:S01]  /*3260*/  IMAD.WIDE.U32 R4, R11, 0x4, R4 ;  /* 0x000000040b047825 */ /* 0x000fe200078e0004 */
[----:B------:R-:W-:Y:S02]  /*3270*/  UIADD3 UR4, UPT, UPT, -UR5, URZ, URZ ;  /* 0x000000ff05047290 */ /* 0x000fe4000fffe1ff */
[----:B----45:R-:W-:-:S04]  /*3280*/  IADD3 R0, P0, PT, R4, UR8, RZ ;  /* 0x0000000804007c10 */ /* 0x030fc8000ff1e0ff */
[----:B0-2---:R-:W-:-:S09]  /*3290*/  IADD3.X R9, PT, PT, R5, UR9, RZ, P0, !PT ;  /* 0x0000000905097c10 */ /* 0x005fd200087fe4ff */
.L_x_805:
[----:B0-----:R-:W-:Y:S02]  /*32a0*/  MOV R4, R0 ;  /* 0x0000000000047202 */ /* 0x001fe40000000f00 */
[----:B------:R-:W-:-:S05]  /*32b0*/  MOV R5, R9 ;  /* 0x0000000900057202 */ /* 0x000fca0000000f00 */
[----:B------:R-:W2:Y:S01]  /*32c0*/  LDG.E R9, desc[UR6][R4.64] ;  /* 0x0000000604097981 */ /* 0x000ea2000c1e1900 */
[----:B------:R-:W3:Y:S01]  /*32d0*/  MUFU.RCP R0, R3 ;  /* 0x0000000300007308 */ /* 0x000ee20000001000 */
[----:B------:R-:W-:-:S04]  /*32e0*/  UIADD3 UR4, UPT, UPT, UR4, 0x1, URZ ;  /* 0x0000000104047890 */ /* 0x000fc8000fffe0ff */
[----:B------:R-:W-:Y:S01]  /*32f0*/  UISETP.NE.AND UP0, UPT, UR4, URZ, UPT ;  /* 0x000000ff0400728c */ /* 0x000fe2000bf05270 */
[----:B---3--:R-:W-:-:S04]  /*3300*/  FFMA R7, R0, -R3, 1 ;  /* 0x3f80000000077423 */ /* 0x008fc80000000803 */
[----:B------:R-:W-:Y:S01]  /*3310*/  FFMA R0, R0, R7, R0 ;  /* 0x0000000700007223 */ /* 0x000fe20000000000 */
[----:B--2---:R-:W0:Y:S03]  /*3320*/  FCHK P0, R9, R3 ;  /* 0x0000000309007302 */ /* 0x004e260000000000 */
[----:B------:R-:W-:-:S04]  /*3330*/  FFMA R2, R0, R9, RZ ;  /* 0x0000000900027223 */ /* 0x000fc800000000ff */
[----:B------:R-:W-:-:S04]  /*3340*/  FFMA R7, R2, -R3, R9 ;  /* 0x8000000302077223 */ /* 0x000fc80000000009 */
[----:B------:R-:W-:Y:S01]  /*3350*/  FFMA R7, R0, R7, R2 ;  /* 0x0000000700077223 */ /* 0x000fe20000000002 */
[----:B0-----:R-:W-:Y:S06]  /*3360*/  @!P0 BRA `(.L_x_804) ;  /* 0x0000000000108947 */ /* 0x001fec0003800000 */
[----:B------:R-:W-:Y:S02]  /*3370*/  MOV R0, R9 ;  /* 0x0000000900007202 */ /* 0x000fe40000000f00 */
[----:B-1----:R-:W-:-:S07]  /*3380*/  MOV R12, 0x33a0 ;  /* 0x000033a0000c7802 */ /* 0x002fce0000000f00 */
[----:B------:R-:W-:Y:S05]  /*3390*/  CALL.REL.NOINC `($__internal_27_$__cuda_sm3x_div_rn_noftz_f32_slowpath) ;  /* 0x0000000000187944 */ /* 0x000fea0003c00000 */
[----:B------:R-:W-:-:S07]  /*33a0*/  MOV R7, R15 ;  /* 0x0000000f00077202 */ /* 0x000fce0000000f00 */
.L_x_804:
[----:B------:R0:W-:Y:S01]  /*33b0*/  STG.E desc[UR6][R4.64], R7 ;  /* 0x0000000704007986 */ /* 0x0001e2000c101906 */
[----:B------:R-:W-:-:S04]  /*33c0*/  IADD3 R0, P0, PT, R4, 0x4, RZ ;  /* 0x0000000404007810 */ /* 0x000fc80007f1e0ff */
[----:B------:R-:W-:Y:S01]  /*33d0*/  IADD3.X R9, PT, PT, RZ, R5, RZ, P0, !PT ;  /* 0x00000005ff097210 */ /* 0x000fe200007fe4ff */
[----:B------:R-:W-:Y:S08]  /*33e0*/  BRA.U UP0, `(.L_x_805) ;  /* 0xfffffffd00ac7547 */ /* 0x000ff0000b83ffff */
[----:B------:R-:W-:Y:S05]  /*33f0*/  EXIT ;  /* 0x000000000000794d */ /* 0x000fea0003800000 */
        .weak           $__internal_27_$__cuda_sm3x_div_rn_noftz_f32_slowpath
        .type           $__internal_27_$__cuda_sm3x_div_rn_noftz_f32_slowpath,@function
        .size           $__internal_27_$__cuda_sm3x_div_rn_noftz_f32_slowpath,(.L_x_842 - $__internal_27_$__cuda_sm3x_div_rn_noftz_f32_slowpath)
$__internal_27_$__cuda_sm3x_div_rn_noftz_f32_slowpath:
        /* <DEDUP_REMOVED lines=34> */
.L_x_806:
        /* <DEDUP_REMOVED lines=50> */
.L_x_812:
[----:B------:R-:W-:-:S04]  /*3940*/  LOP3.LUT R0, R0, 0x80000000, RZ, 0xc0, !PT ;  /* 0x8000000000007812 */ /* 0x000fc800078ec0ff */
[----:B------:R-:W-:Y:S01]  /*3950*/  LOP3.LUT R0, R0, 0x7f800000, RZ, 0xfc, !PT ;  /* 0x7f80000000007812 */ /* 0x000fe200078efcff */
[----:B------:R-:W-:Y:S06]  /*3960*/  BRA `(.L_x_813) ;  /* 0x0000000000287947 */ /* 0x000fec0003800000 */
.L_x_811:
[----:B------:R-:W-:Y:S01]  /*3970*/  LEA R0, R19, R0, 0x17 ;  /* 0x0000000013007211 */ /* 0x000fe200078eb8ff */
[----:B------:R-:W-:Y:S06]  /*3980*/  BRA `(.L_x_813) ;  /* 0x0000000000207947 */ /* 0x000fec0003800000 */
.L_x_810:
[----:B------:R-:W-:-:S04]  /*3990*/  LOP3.LUT R0, R15, 0x80000000, R0, 0x48, !PT ;  /* 0x800000000f007812 */ /* 0x000fc800078e4800 */
[----:B------:R-:W-:Y:S01]  /*39a0*/  LOP3.LUT R0, R0, 0x7f800000, RZ, 0xfc, !PT ;  /* 0x7f80000000007812 */ /* 0x000fe200078efcff */
[----:B------:R-:W-:Y:S06]  /*39b0*/  BRA `(.L_x_813) ;  /* 0x0000000000147947 */ /* 0x000fec0003800000 */
.L_x_809:
[----:B------:R-:W-:Y:S01]  /*39c0*/  LOP3.LUT R0, R15, 0x80000000, R0, 0x48, !PT ;  /* 0x800000000f007812 */ /* 0x000fe200078e4800 */
[----:B------:R-:W-:Y:S06]  /*39d0*/  BRA `(.L_x_813) ;  /* 0x00000000000c7947 */ /* 0x000fec0003800000 */
.L_x_808:
[----:B------:R-:W0:Y:S01]  /*39e0*/  MUFU.RSQ R0, -QNAN ;  /* 0xffc0000000007908 */ /* 0x000e220000001400 */
[----:B------:R-:W-:Y:S05]  /*39f0*/  BRA `(.L_x_813) ;  /* 0x0000000000047947 */ /* 0x000fea0003800000 */
.L_x_807:
[----:B------:R-:W-:-:S07]  /*3a00*/  FADD.FTZ R0, R0, R3 ;  /* 0x0000000300007221 */ /* 0x000fce0000010000 */
.L_x_813:
[----:B------:R-:W-:Y:S01]  /*3a10*/  HFMA2 R13, -RZ, RZ, 0, 0 ;  /* 0x00000000ff0d7431 */ /* 0x000fe200000001ff */
[----:B0-----:R-:W-:-:S03]  /*3a20*/  MOV R15, R0 ;  /* 0x00000000000f7202 */ /* 0x001fc60000000f00 */
[----:B------:R-:W-:Y:S05]  /*3a30*/  RET.REL.NODEC R12 `(_Z21softmax_rows_kernel_tIfEvPT_PKS0_ii) ;  /* 0xffffffc40c707950 */ /* 0x000fea0003c3ffff */
.L_x_814:
        /* <DEDUP_REMOVED lines=12> */
.L_x_842:


//--------------------- .nv.global.init           --------------------------
	.section	.nv.global.init,"aw",@progbits
	.align	4
.nv.global.init:
	.type		mrg32k3aM1SubSeq,@object
	.size		mrg32k3aM1SubSeq,(mrg32k3aM2SubSeq - mrg32k3aM1SubSeq)
mrg32k3aM1SubSeq:
        /*0000*/ 	.byte	0x0b, 0xcc, 0xee, 0x04, 0x73, 0x29, 0x8b, 0x6f, 0xf6, 0x53, 0x03, 0xf6, 0x23, 0xf6, 0xea, 0xda
        /* <DEDUP_REMOVED lines=125> */
	.type		mrg32k3aM2SubSeq,@object
	.size		mrg32k3aM2SubSeq,(mrg32k3aM1 - mrg32k3aM2SubSeq)
mrg32k3aM2SubSeq:
        /* <DEDUP_REMOVED lines=126> */
	.type		mrg32k3aM1,@object
	.size		mrg32k3aM1,(mrg32k3aM1Seq - mrg32k3aM1)
mrg32k3aM1:
        /* <DEDUP_REMOVED lines=144> */
	.type		mrg32k3aM1Seq,@object
	.size		mrg32k3aM1Seq,(mrg32k3aM2 - mrg32k3aM1Seq)
mrg32k3aM1Seq:
        /* <DEDUP_REMOVED lines=144> */
	.type		mrg32k3aM2,@object
	.size		mrg32k3aM2,(mrg32k3aM2Seq - mrg32k3aM2)
mrg32k3aM2:
        /* <DEDUP_REMOVED lines=144> */
	.type		mrg32k3aM2Seq,@object
	.size		mrg32k3aM2Seq,(precalc_xorwow_matrix - mrg32k3aM2Seq)
mrg32k3aM2Seq:
        /* <DEDUP_REMOVED lines=144> */
	.type		precalc_xorwow_matrix,@object
	.size		precalc_xorwow_matrix,(precalc_xorwow_offset_matrix - precalc_xorwow_matrix)
precalc_xorwow_matrix:
        /* <DEDUP_REMOVED lines=6400> */
	.type		precalc_xorwow_offset_matrix,@object
	.size		precalc_xorwow_offset_matrix,(.L_1 - precalc_xorwow_offset_matrix)
precalc_xorwow_offset_matrix:
        /* <DEDUP_REMOVED lines=6400> */
.L_1:


//--------------------- .nv.shared.reserved.0     --------------------------
	.section	.nv.shared.reserved.0,"aw",@nobits
	.weak		__nv_reservedSMEM_offset_0_alias
	.size		__nv_reservedSMEM_offset_0_alias, 0, 64
	.other		__nv_reservedSMEM_offset_0_alias,@"STO_CUDA_RESERVED_SHARED STV_DEFAULT"
__nv_reservedSMEM_offset_0_alias:
	.zero		0
	.zero		64


//--------------------- .nv.constant0._Z20mse_loss_grad_kernelI13__nv_bfloat16EvPKT_S3_PS1_Pfi --------------------------
	.section	.nv.constant0._Z20mse_loss_grad_kernelI13__nv_bfloat16EvPKT_S3_PS1_Pfi,"a",@progbits
	.sectionflags	@""
	.align	4
.nv.constant0._Z20mse_loss_grad_kernelI13__nv_bfloat16EvPKT_S3_PS1_Pfi:
	.zero		932


//--------------------- .nv.constant0._Z20mse_loss_grad_kernelI6__halfEvPKT_S3_PS1_Pfi --------------------------
	.section	.nv.constant0._Z20mse_loss_grad_kernelI6__halfEvPKT_S3_PS1_Pfi,"a",@progbits
	.sectionflags	@""
	.align	4
.nv.constant0._Z20mse_loss_grad_kernelI6__halfEvPKT_S3_PS1_Pfi:
	.zero		932


//--------------------- .nv.constant0._Z20mse_loss_grad_kernelIfEvPKT_S2_PS0_Pfi --------------------------
	.section	.nv.constant0._Z20mse_loss_grad_kernelIfEvPKT_S2_PS0_Pfi,"a",@progbits
	.sectionflags	@""
	.align	4
.nv.constant0._Z20mse_loss_grad_kernelIfEvPKT_S2_PS0_Pfi:
	.zero		932


//--------------------- .nv.constant0._Z43softmax_cross_entropy_label_matrix_kernel_tI13__nv_bfloat16EvPKT_S3_PS1_Pfii --------------------------
	.section	.nv.constant0._Z43softmax_cross_entropy_label_matrix_kernel_tI13__nv_bfloat16EvPKT_S3_PS1_Pfii,"a",@progbits
	.sectionflags	@""
	.align	4
.nv.constant0._Z43softmax_cross_entropy_label_matrix_kernel_tI13__nv_bfloat16EvPKT_S3_PS1_Pfii:
	.zero		936


//--------------------- .nv.constant0._Z43softmax_cross_entropy_label_matrix_kernel_tI6__halfEvPKT_S3_PS1_Pfii --------------------------
	.section	.nv.constant0._Z43softmax_cross_entropy_label_matrix_kernel_tI6__halfEvPKT_S3_PS1_Pfii,"a",@progbits
	.sectionflags	@""
	.align	4
.nv.constant0._Z43softmax_cross_entropy_label_matrix_kernel_tI6__halfEvPKT_S3_PS1_Pfii:
	.zero		936


//--------------------- .nv.constant0._Z43softmax_cross_entropy_label_matrix_kernel_tIfEvPKT_S2_PS0_Pfii --------------------------
	.section	.nv.constant0._Z43softmax_cross_entropy_label_matrix_kernel_tIfEvPKT_S2_PS0_Pfii,"a",@progbits
	.sectionflags	@""
	.align	4
.nv.constant0._Z43softmax_cross_entropy_label_matrix_kernel_tIfEvPKT_S2_PS0_Pfii:
	.zero		936


//--------------------- .nv.constant0._Z36softmax_cross_entropy_label_kernel_tIfEvPKT_PKiPS0_Pfii --------------------------
	.section	.nv.constant0._Z36softmax_cross_entropy_label_kernel_tIfEvPKT_PKiPS0_Pfii,"a",@progbits
	.sectionflags	@""
	.align	4
.nv.constant0._Z36softmax_cross_entropy_label_kernel_tIfEvPKT_PKiPS0_Pfii:
	.zero		936


//--------------------- .nv.constant0._Z36cross_entropy_loss_gradient_kernel_tI13__nv_bfloat16EvPKT_S3_PS1_Pfi --------------------------
	.section	.nv.constant0._Z36cross_entropy_loss_gradient_kernel_tI13__nv_bfloat16EvPKT_S3_PS1_Pfi,"a",@progbits
	.sectionflags	@""
	.align	4
.nv.constant0._Z36cross_entropy_loss_gradient_kernel_tI13__nv_bfloat16EvPKT_S3_PS1_Pfi:
	.zero		932


//--------------------- .nv.constant0._Z36cross_entropy_loss_gradient_kernel_tI6__halfEvPKT_S3_PS1_Pfi --------------------------
	.section	.nv.constant0._Z36cross_entropy_loss_gradient_kernel_tI6__halfEvPKT_S3_PS1_Pfi,"a",@progbits
	.sectionflags	@""
	.align	4
.nv.constant0._Z36cross_entropy_loss_gradient_kernel_tI6__halfEvPKT_S3_PS1_Pfi:
	.zero		932


//--------------------- .nv.constant0._Z36cross_entropy_loss_gradient_kernel_tIfEvPKT_S2_PS0_Pfi --------------------------
	.section	.nv.constant0._Z36cross_entropy_loss_gradient_kernel_tIfEvPKT_S2_PS0_Pfi,"a",@progbits
	.sectionflags	@""
	.align	4
.nv.constant0._Z36cross_entropy_loss_gradient_kernel_tIfEvPKT_S2_PS0_Pfi:
	.zero		932


//--------------------- .nv.constant0._Z12ger_kernel_tI13__nv_bfloat16EvPKT_S3_PS1_iiif --------------------------
	.section	.nv.constant0._Z12ger_kernel_tI13__nv_bfloat16EvPKT_S3_PS1_iiif,"a",@progbits
	.sectionflags	@""
	.align	4
.nv.constant0._Z12ger_kernel_tI13__nv_bfloat16EvPKT_S3_PS1_iiif:
	.zero		936


//--------------------- .nv.constant0._Z12ger_kernel_tI6__halfEvPKT_S3_PS1_iiif --------------------------
	.section	.nv.constant0._Z12ger_kernel_tI6__halfEvPKT_S3_PS1_iiif,"a",@progbits
	.sectionflags	@""
	.align	4
.nv.constant0._Z12ger_kernel_tI6__halfEvPKT_S3_PS1_iiif:
	.zero		936


//--------------------- .nv.constant0._Z14scale_kernel_tI13__nv_bfloat16EvPT_fi --------------------------
	.section	.nv.constant0._Z14scale_kernel_tI13__nv_bfloat16EvPT_fi,"a",@progbits
	.sectionflags	@""
	.align	4
.nv.constant0._Z14scale_kernel_tI13__nv_bfloat16EvPT_fi:
	.zero		912


//--------------------- .nv.constant0._Z14scale_kernel_tI6__halfEvPT_fi --------------------------
	.section	.nv.constant0._Z14scale_kernel_tI6__halfEvPT_fi,"a",@progbits
	.sectionflags	@""
	.align	4
.nv.constant0._Z14scale_kernel_tI6__halfEvPT_fi:
	.zero		912


//--------------------- .nv.constant0.element_log_kernel --------------------------
	.section	.nv.constant0.element_log_kernel,"a",@progbits
	.sectionflags	@""
	.align	4
.nv.constant0.element_log_kernel:
	.zero		916


//--------------------- .nv.constant0.softmax_backward_kernel --------------------------
	.section	.nv.constant0.softmax_backward_kernel,"a",@progbits
	.sectionflags	@""
	.align	4
.nv.constant0.softmax_backward_kernel:
	.zero		928


//--------------------- .nv.constant0._Z20element_mul_kernel_tIfEvPT_PKS0_S3_ffi --------------------------
	.section	.nv.constant0._Z20element_mul_kernel_tIfEvPT_PKS0_S3_ffi,"a",@progbits
	.sectionflags	@""
	.align	4
.nv.constant0._Z20element_mul_kernel_tIfEvPT_PKS0_S3_ffi:
	.zero		932


//--------------------- .nv.constant0._Z20element_mul_kernel_tI13__nv_bfloat16EvPT_PKS1_S4_ffi --------------------------
	.section	.nv.constant0._Z20element_mul_kernel_tI13__nv_bfloat16EvPT_PKS1_S4_ffi,"a",@progbits
	.sectionflags	@""
	.align	4
.nv.constant0._Z20element_mul_kernel_tI13__nv_bfloat16EvPT_PKS1_S4_ffi:
	.zero		932


//--------------------- .nv.constant0._Z20element_mul_kernel_tI6__halfEvPT_PKS1_S4_ffi --------------------------
	.section	.nv.constant0._Z20element_mul_kernel_tI6__halfEvPT_PKS1_S4_ffi,"a",@progbits
	.sectionflags	@""
	.align	4
.nv.constant0._Z20element_mul_kernel_tI6__halfEvPT_PKS1_S4_ffi:
	.zero		932


//--------------------- .nv.constant0.element_mul_kernel --------------------------
	.section	.nv.constant0.element_mul_kernel,"a",@progbits
	.sectionflags	@""
	.align	4
.nv.constant0.element_mul_kernel:
	.zero		932


//--------------------- .nv.constant0._Z20element_div_kernel_tIfEvPT_PKS0_S3_i --------------------------
	.section	.nv.constant0._Z20element_div_kernel_tIfEvPT_PKS0_S3_i,"a",@progbits
	.sectionflags	@""
	.align	4
.nv.constant0._Z20element_div_kernel_tIfEvPT_PKS0_S3_i:
	.zero		924


//--------------------- .nv.constant0._Z20element_div_kernel_tI13__nv_bfloat16EvPT_PKS1_S4_i --------------------------
	.section	.nv.constant0._Z20element_div_kernel_tI13__nv_bfloat16EvPT_PKS1_S4_i,"a",@progbits
	.sectionflags	@""
	.align	4
.nv.constant0._Z20element_div_kernel_tI13__nv_bfloat16EvPT_PKS1_S4_i:
	.zero		924


//--------------------- .nv.constant0._Z20element_div_kernel_tI6__halfEvPT_PKS1_S4_i --------------------------
	.section	.nv.constant0._Z20element_div_kernel_tI6__halfEvPT_PKS1_S4_i,"a",@progbits
	.sectionflags	@""
	.align	4
.nv.constant0._Z20element_div_kernel_tI6__halfEvPT_PKS1_S4_i:
	.zero		924


//--------------------- .nv.constant0.element_div_kernel --------------------------
	.section	.nv.constant0.element_div_kernel,"a",@progbits
	.sectionflags	@""
	.align	4
.nv.constant0.element_div_kernel:
	.zero		924


//--------------------- .nv.constant0.weight_update_bf16_kernel --------------------------
	.section	.nv.constant0.weight_update_bf16_kernel,"a",@progbits
	.sectionflags	@""
	.align	4
.nv.constant0.weight_update_bf16_kernel:
	.zero		920


//--------------------- .nv.constant0.weight_update_fp16_kernel --------------------------
	.section	.nv.constant0.weight_update_fp16_kernel,"a",@progbits
	.sectionflags	@""
	.align	4
.nv.constant0.weight_update_fp16_kernel:
	.zero		920


//--------------------- .nv.constant0.fill_matrix_kernel --------------------------
	.section	.nv.constant0.fill_matrix_kernel,"a",@progbits
	.sectionflags	@""
	.align	4
.nv.constant0.fill_matrix_kernel:
	.zero		912


//--------------------- .nv.constant0._Z20zero_matrix_kernel_tI13__nv_bfloat16EvPT_i --------------------------
	.section	.nv.constant0._Z20zero_matrix_kernel_tI13__nv_bfloat16EvPT_i,"a",@progbits
	.sectionflags	@""
	.align	4
.nv.constant0._Z20zero_matrix_kernel_tI13__nv_bfloat16EvPT_i:
	.zero		908


//--------------------- .nv.constant0._Z20zero_matrix_kernel_tI6__halfEvPT_i --------------------------
	.section	.nv.constant0._Z20zero_matrix_kernel_tI6__halfEvPT_i,"a",@progbits
	.sectionflags	@""
	.align	4
.nv.constant0._Z20zero_matrix_kernel_tI6__halfEvPT_i:
	.zero		908


//--------------------- .nv.constant0._Z20zero_matrix_kernel_tIfEvPT_i --------------------------
	.section	.nv.constant0._Z20zero_matrix_kernel_tIfEvPT_i,"a",@progbits
	.sectionflags	@""
	.align	4
.nv.constant0._Z20zero_matrix_kernel_tIfEvPT_i:
	.zero		908


//--------------------- .nv.constant0._Z17add_bias_kernel_tI13__nv_bfloat16EvPT_PKS1_ii --------------------------
	.section	.nv.constant0._Z17add_bias_kernel_tI13__nv_bfloat16EvPT_PKS1_ii,"a",@progbits
	.sectionflags	@""
	.align	4
.nv.constant0._Z17add_bias_kernel_tI13__nv_bfloat16EvPT_PKS1_ii:
	.zero		920


//--------------------- .nv.constant0._Z17add_bias_kernel_tI6__halfEvPT_PKS1_ii --------------------------
	.section	.nv.constant0._Z17add_bias_kernel_tI6__halfEvPT_PKS1_ii,"a",@progbits
	.sectionflags	@""
	.align	4
.nv.constant0._Z17add_bias_kernel_tI6__halfEvPT_PKS1_ii:
	.zero		920


//--------------------- .nv.constant0._Z16row_sum_kernel_tI13__nv_bfloat16EvPT_PKS1_ii --------------------------
	.section	.nv.constant0._Z16row_sum_kernel_tI13__nv_bfloat16EvPT_PKS1_ii,"a",@progbits
	.sectionflags	@""
	.align	4
.nv.constant0._Z16row_sum_kernel_tI13__nv_bfloat16EvPT_PKS1_ii:
	.zero		920


//--------------------- .nv.constant0._Z16row_sum_kernel_tI6__halfEvPT_PKS1_ii --------------------------
	.section	.nv.constant0._Z16row_sum_kernel_tI6__halfEvPT_PKS1_ii,"a",@progbits
	.sectionflags	@""
	.align	4
.nv.constant0._Z16row_sum_kernel_tI6__halfEvPT_PKS1_ii:
	.zero		920


//--------------------- .nv.constant0._Z16row_sum_kernel_tIfEvPT_PKS0_ii --------------------------
	.section	.nv.constant0._Z16row_sum_kernel_tIfEvPT_PKS0_ii,"a",@progbits
	.sectionflags	@""
	.align	4
.nv.constant0._Z16row_sum_kernel_tIfEvPT_PKS0_ii:
	.zero		920


//--------------------- .nv.constant0.accumulate_bias_grad_kernel --------------------------
	.section	.nv.constant0.accumulate_bias_grad_kernel,"a",@progbits
	.sectionflags	@""
	.align	4
.nv.constant0.accumulate_bias_grad_kernel:
	.zero		920


//--------------------- .nv.constant0.apply_gradient_kernel --------------------------
	.section	.nv.constant0.apply_gradient_kernel,"a",@progbits
	.sectionflags	@""
	.align	4
.nv.constant0.apply_gradient_kernel:
	.zero		924


//--------------------- .nv.constant0.gelu_forward_kernel_f32 --------------------------
	.section	.nv.constant0.gelu_forward_kernel_f32,"a",@progbits
	.sectionflags	@""
	.align	4
.nv.constant0.gelu_forward_kernel_f32:
	.zero		924


//--------------------- .nv.constant0.sigmoid_forward_kernel_f32 --------------------------
	.section	.nv.constant0.sigmoid_forward_kernel_f32,"a",@progbits
	.sectionflags	@""
	.align	4
.nv.constant0.sigmoid_forward_kernel_f32:
	.zero		924


//--------------------- .nv.constant0.gelu_forward_kernel --------------------------
	.section	.nv.constant0.gelu_forward_kernel,"a",@progbits
	.sectionflags	@""
	.align	4
.nv.constant0.gelu_forward_kernel:
	.zero		924


//--------------------- .nv.constant0.sigmoid_forward_kernel --------------------------
	.section	.nv.constant0.sigmoid_forward_kernel,"a",@progbits
	.sectionflags	@""
	.align	4
.nv.constant0.sigmoid_forward_kernel:
	.zero		924


//--------------------- .nv.constant0._Z18transpose_kernel_tI13__nv_bfloat16EvPT_PKS1_ii --------------------------
	.section	.nv.constant0._Z18transpose_kernel_tI13__nv_bfloat16EvPT_PKS1_ii,"a",@progbits
	.sectionflags	@""
	.align	4
.nv.constant0._Z18transpose_kernel_tI13__nv_bfloat16EvPT_PKS1_ii:
	.zero		920


//--------------------- .nv.constant0._Z18transpose_kernel_tI6__halfEvPT_PKS1_ii --------------------------
	.section	.nv.constant0._Z18transpose_kernel_tI6__halfEvPT_PKS1_ii,"a",@progbits
	.sectionflags	@""
	.align	4
.nv.constant0._Z18transpose_kernel_tI6__halfEvPT_PKS1_ii:
	.zero		920


//--------------------- .nv.constant0._Z18transpose_kernel_tIfEvPT_PKS0_ii --------------------------
	.section	.nv.constant0._Z18transpose_kernel_tIfEvPT_PKS0_ii,"a",@progbits
	.sectionflags	@""
	.align	4
.nv.constant0._Z18transpose_kernel_tIfEvPT_PKS0_ii:
	.zero		920


//--------------------- .nv.constant0.mul_row_vector_kernel --------------------------
	.section	.nv.constant0.mul_row_vector_kernel,"a",@progbits
	.sectionflags	@""
	.align	4
.nv.constant0.mul_row_vector_kernel:
	.zero		920


//--------------------- .nv.constant0._Z17sum_cols_kernel_tI13__nv_bfloat16EvPT_PKS1_ii --------------------------
	.section	.nv.constant0._Z17sum_cols_kernel_tI13__nv_bfloat16EvPT_PKS1_ii,"a",@progbits
	.sectionflags	@""
	.align	4
.nv.constant0._Z17sum_cols_kernel_tI13__nv_bfloat16EvPT_PKS1_ii:
	.zero		920


//--------------------- .nv.constant0._Z17sum_cols_kernel_tI6__halfEvPT_PKS1_ii --------------------------
	.section	.nv.constant0._Z17sum_cols_kernel_tI6__halfEvPT_PKS1_ii,"a",@progbits
	.sectionflags	@""
	.align	4
.nv.constant0._Z17sum_cols_kernel_tI6__halfEvPT_PKS1_ii:
	.zero		920


//--------------------- .nv.constant0._Z17sum_cols_kernel_tIfEvPT_PKS0_ii --------------------------
	.section	.nv.constant0._Z17sum_cols_kernel_tIfEvPT_PKS0_ii,"a",@progbits
	.sectionflags	@""
	.align	4
.nv.constant0._Z17sum_cols_kernel_tIfEvPT_PKS0_ii:
	.zero		920


//--------------------- .nv.constant0.layer_norm_backward_kernel --------------------------
	.section	.nv.constant0.layer_norm_backward_kernel,"a",@progbits
	.sectionflags	@""
	.align	4
.nv.constant0.layer_norm_backward_kernel:
	.zero		980


//--------------------- .nv.constant0.count_token_pairs_kernel --------------------------
	.section	.nv.constant0.count_token_pairs_kernel,"a",@progbits
	.sectionflags	@""
	.align	4
.nv.constant0.count_token_pairs_kernel:
	.zero		936


//--------------------- .nv.constant0._Z17set_cols_kernel_tI13__nv_bfloat16EvPT_PKS1_iiii --------------------------
	.section	.nv.constant0._Z17set_cols_kernel_tI13__nv_bfloat16EvPT_PKS1_iiii,"a",@progbits
	.sectionflags	@""
	.align	4
.nv.constant0._Z17set_cols_kernel_tI13__nv_bfloat16EvPT_PKS1_iiii:
	.zero		928


//--------------------- .nv.constant0._Z17set_cols_kernel_tI6__halfEvPT_PKS1_iiii --------------------------
	.section	.nv.constant0._Z17set_cols_kernel_tI6__halfEvPT_PKS1_iiii,"a",@progbits
	.sectionflags	@""
	.align	4
.nv.constant0._Z17set_cols_kernel_tI6__halfEvPT_PKS1_iiii:
	.zero		928


//--------------------- .nv.constant0._Z17set_cols_kernel_tIfEvPT_PKS0_iiii --------------------------
	.section	.nv.constant0._Z17set_cols_kernel_tIfEvPT_PKS0_iiii,"a",@progbits
	.sectionflags	@""
	.align	4
.nv.constant0._Z17set_cols_kernel_tIfEvPT_PKS0_iiii:
	.zero		928


//--------------------- .nv.constant0._Z19slice_cols_kernel_tI13__nv_bfloat16EvPT_PKS1_iiii --------------------------
	.section	.nv.constant0._Z19slice_cols_kernel_tI13__nv_bfloat16EvPT_PKS1_iiii,"a",@progbits
	.sectionflags	@""
	.align	4
.nv.constant0._Z19slice_cols_kernel_tI13__nv_bfloat16EvPT_PKS1_iiii:
	.zero		928


//--------------------- .nv.constant0._Z19slice_cols_kernel_tI6__halfEvPT_PKS1_iiii --------------------------
	.section	.nv.constant0._Z19slice_cols_kernel_tI6__halfEvPT_PKS1_iiii,"a",@progbits
	.sectionflags	@""
	.align	4
.nv.constant0._Z19slice_cols_kernel_tI6__halfEvPT_PKS1_iiii:
	.zero		928


//--------------------- .nv.constant0._Z19slice_cols_kernel_tIfEvPT_PKS0_iiii --------------------------
	.section	.nv.constant0._Z19slice_cols_kernel_tIfEvPT_PKS0_iiii,"a",@progbits
	.sectionflags	@""
	.align	4
.nv.constant0._Z19slice_cols_kernel_tIfEvPT_PKS0_iiii:
	.zero		928


//--------------------- .nv.constant0._Z25apply_layer_norm_kernel_tI13__nv_bfloat16EvPT_PKS1_PKfS6_iif --------------------------
	.section	.nv.constant0._Z25apply_layer_norm_kernel_tI13__nv_bfloat16EvPT_PKS1_PKfS6_iif,"a",@progbits
	.sectionflags	@""
	.align	4
.nv.constant0._Z25apply_layer_norm_kernel_tI13__nv_bfloat16EvPT_PKS1_PKfS6_iif:
	.zero		940


//--------------------- .nv.constant0._Z25apply_layer_norm_kernel_tI6__halfEvPT_PKS1_PKfS6_iif --------------------------
	.section	.nv.constant0._Z25apply_layer_norm_kernel_tI6__halfEvPT_PKS1_PKfS6_iif,"a",@progbits
	.sectionflags	@""
	.align	4
.nv.constant0._Z25apply_layer_norm_kernel_tI6__halfEvPT_PKS1_PKfS6_iif:
	.zero		940


//--------------------- .nv.constant0._Z25apply_layer_norm_kernel_tIfEvPT_PKS0_PKfS5_iif --------------------------
	.section	.nv.constant0._Z25apply_layer_norm_kernel_tIfEvPT_PKS0_PKfS5_iif,"a",@progbits
	.sectionflags	@""
	.align	4
.nv.constant0._Z25apply_layer_norm_kernel_tIfEvPT_PKS0_PKfS5_iif:
	.zero		940


//--------------------- .nv.constant0._Z21row_mean_var_kernel_tI13__nv_bfloat16EvPKT_PfS4_ii --------------------------
	.section	.nv.constant0._Z21row_mean_var_kernel_tI13__nv_bfloat16EvPKT_PfS4_ii,"a",@progbits
	.sectionflags	@""
	.align	4
.nv.constant0._Z21row_mean_var_kernel_tI13__nv_bfloat16EvPKT_PfS4_ii:
	.zero		928


//--------------------- .nv.constant0._Z21row_mean_var_kernel_tI6__halfEvPKT_PfS4_ii --------------------------
	.section	.nv.constant0._Z21row_mean_var_kernel_tI6__halfEvPKT_PfS4_ii,"a",@progbits
	.sectionflags	@""
	.align	4
.nv.constant0._Z21row_mean_var_kernel_tI6__halfEvPKT_PfS4_ii:
	.zero		928


//--------------------- .nv.constant0._Z21row_mean_var_kernel_tIfEvPKT_PfS3_ii --------------------------
	.section	.nv.constant0._Z21row_mean_var_kernel_tIfEvPKT_PfS3_ii,"a",@progbits
	.sectionflags	@""
	.align	4
.nv.constant0._Z21row_mean_var_kernel_tIfEvPKT_PfS3_ii:
	.zero		928


//--------------------- .nv.constant0._Z20gather_rows_kernel_tI13__nv_bfloat16EvPT_PKS1_PKiii --------------------------
	.section	.nv.constant0._Z20gather_rows_kernel_tI13__nv_bfloat16EvPT_PKS1_PKiii,"a",@progbits
	.sectionflags	@""
	.align	4
.nv.constant0._Z20gather_rows_kernel_tI13__nv_bfloat16EvPT_PKS1_PKiii:
	.zero		928


//--------------------- .nv.constant0._Z20gather_rows_kernel_tI6__halfEvPT_PKS1_PKiii --------------------------
	.section	.nv.constant0._Z20gather_rows_kernel_tI6__halfEvPT_PKS1_PKiii,"a",@progbits
	.sectionflags	@""
	.align	4
.nv.constant0._Z20gather_rows_kernel_tI6__halfEvPT_PKS1_PKiii:
	.zero		928


//--------------------- .nv.constant0._Z20gather_rows_kernel_tIfEvPT_PKS0_PKiii --------------------------
	.section	.nv.constant0._Z20gather_rows_kernel_tIfEvPT_PKS0_PKiii,"a",@progbits
	.sectionflags	@""
	.align	4
.nv.constant0._Z20gather_rows_kernel_tIfEvPT_PKS0_PKiii:
	.zero		928


//--------------------- .nv.constant0._Z16dropout_kernel_tI13__nv_bfloat16EvPT_PKS1_iify --------------------------
	.section	.nv.constant0._Z16dropout_kernel_tI13__nv_bfloat16EvPT_PKS1_iify,"a",@progbits
	.sectionflags	@""
	.align	4
.nv.constant0._Z16dropout_kernel_tI13__nv_bfloat16EvPT_PKS1_iify:
	.zero		936


//--------------------- .nv.constant0._Z16dropout_kernel_tI6__halfEvPT_PKS1_iify --------------------------
	.section	.nv.constant0._Z16dropout_kernel_tI6__halfEvPT_PKS1_iify,"a",@progbits
	.sectionflags	@""
	.align	4
.nv.constant0._Z16dropout_kernel_tI6__halfEvPT_PKS1_iify:
	.zero		936


//--------------------- .nv.constant0._Z16dropout_kernel_tIfEvPT_PKS0_iify --------------------------
	.section	.nv.constant0._Z16dropout_kernel_tIfEvPT_PKS0_iify,"a",@progbits
	.sectionflags	@""
	.align	4
.nv.constant0._Z16dropout_kernel_tIfEvPT_PKS0_iify:
	.zero		936


//--------------------- .nv.constant0._Z24swiglu_backward_kernel_tIfEvPT_PKS0_S3_ii --------------------------
	.section	.nv.constant0._Z24swiglu_backward_kernel_tIfEvPT_PKS0_S3_ii,"a",@progbits
	.sectionflags	@""
	.align	4
.nv.constant0._Z24swiglu_backward_kernel_tIfEvPT_PKS0_S3_ii:
	.zero		928


//--------------------- .nv.constant0._Z22relu_backward_kernel_tIfEvPT_PKS0_S3_i --------------------------
	.section	.nv.constant0._Z22relu_backward_kernel_tIfEvPT_PKS0_S3_i,"a",@progbits
	.sectionflags	@""
	.align	4
.nv.constant0._Z22relu_backward_kernel_tIfEvPT_PKS0_S3_i:
	.zero		924


//--------------------- .nv.constant0._Z21softmax_rows_kernel_tI13__nv_bfloat16EvPT_PKS1_ii --------------------------
	.section	.nv.constant0._Z21softmax_rows_kernel_tI13__nv_bfloat16EvPT_PKS1_ii,"a",@progbits
	.sectionflags	@""
	.align	4
.nv.constant0._Z21softmax_rows_kernel_tI13__nv_bfloat16EvPT_PKS1_ii:
	.zero		920


//--------------------- .nv.constant0._Z21softmax_rows_kernel_tI6__halfEvPT_PKS1_ii --------------------------
	.section	.nv.constant0._Z21softmax_rows_kernel_tI6__halfEvPT_PKS1_ii,"a",@progbits
	.sectionflags	@""
	.align	4
.nv.constant0._Z21softmax_rows_kernel_tI6__halfEvPT_PKS1_ii:
	.zero		920


//--------------------- .nv.constant0._Z21softmax_rows_kernel_tIfEvPT_PKS0_ii --------------------------
	.section	.nv.constant0._Z21softmax_rows_kernel_tIfEvPT_PKS0_ii,"a",@progbits
	.sectionflags	@""
	.align	4
.nv.constant0._Z21softmax_rows_kernel_tIfEvPT_PKS0_ii:
	.zero		920


//--------------------- SYMBOLS --------------------------

	.type		.nv.reservedSmem.offset0,@object
	.size		.nv.reservedSmem.offset0,0x4
